	.target	sm_103a

	.elftype	@"ET_EXEC"


//--------------------- .note.nv.tkinfo           --------------------------
	.section	.note.nv.tkinfo,"",@"SHT_NOTE"
	.sectionflags	@"SHF_NOTE_NV_TKINFO"
	.tkinfo
        /*0018*/ 	.word	0x00000002
        /*0030*/ 	.string	""
        /*0030*/ 	.string	"ptxas"
        /*0030*/ 	.string	"Cuda compilation tools, release 13.0, V13.0.88"
        /*0030*/ 	.string	"Build cuda_13.0.r13.0/compiler.36424714_0"
        /*0030*/ 	.string	"-arch sm_103a -m 64 "



//--------------------- .note.nv.cuinfo           --------------------------
	.section	.note.nv.cuinfo,"",@"SHT_NOTE"
	.sectionflags	@"SHF_NOTE_NV_CUINFO"
        /*0018*/ 	.short	0x0002
        /*001a*/ 	.short	0x0067
        /*001c*/ 	.short	0x0082
	.zero		2


//--------------------- .nv.info                  --------------------------
	.section	.nv.info,"",@"SHT_CUDA_INFO"
	.align	4


	//----- nvinfo : EIATTR_REGCOUNT
	.align		4
        /*0000*/ 	.byte	0x04, 0x2f
        /*0002*/ 	.short	(.L_12 - .L_11)
	.align		4
.L_11:
        /*0004*/ 	.word	index@(_ZN7cutlass13device_kernelIN5flash11enable_sm90INS1_16FlashAttnFwdSm90INS1_25CollectiveMainloopFwdSm90ILi2EN4cute5tupleIJNS5_1CILi1EEES8_S8_EEENS6_IJNS7_ILi128EEENS7_ILi96EEENS7_ILi64EEEEEELi256ENS_6half_tEfNS_4arch4Sm90ELb1ELb0ELb0ELb1ELb1ELb1ELb1ELb1ELb0ELb1ELb0ELb0EEENS1_21CollectiveEpilogueFwdINS6_IJSA_NS7_ILi256EEESB_EEES9_SE_SG_Li256ELb1ELb1ELb0ELb0EEENS1_36VarlenDynamicPersistentTileSchedulerILi128ELi96ELi256ELi128ELb0ELb1ELb1ELb1ELb1ELb1EEEEEEEEEvNT_6ParamsE)
        /*0008*/ 	.word	0x00000004


	//----- nvinfo : EIATTR_FRAME_SIZE
	.align		4
.L_12:
        /*000c*/ 	.byte	0x04, 0x11
        /*000e*/ 	.short	(.L_14 - .L_13)
	.align		4
.L_13:
        /*0010*/ 	.word	index@(_ZN7cutlass13device_kernelIN5flash11enable_sm90INS1_16FlashAttnFwdSm90INS1_25CollectiveMainloopFwdSm90ILi2EN4cute5tupleIJNS5_1CILi1EEES8_S8_EEENS6_IJNS7_ILi128EEENS7_ILi96EEENS7_ILi64EEEEEELi256ENS_6half_tEfNS_4arch4Sm90ELb1ELb0ELb0ELb1ELb1ELb1ELb1ELb1ELb0ELb1ELb0ELb0EEENS1_21CollectiveEpilogueFwdINS6_IJSA_NS7_ILi256EEESB_EEES9_SE_SG_Li256ELb1ELb1ELb0ELb0EEENS1_36VarlenDynamicPersistentTileSchedulerILi128ELi96ELi256ELi128ELb0ELb1ELb1ELb1ELb1ELb1EEEEEEEEEvNT_6ParamsE)
        /*0014*/ 	.word	0x00000000


	//----- nvinfo : EIATTR_REGCOUNT
	.align		4
.L_14:
        /*0018*/ 	.byte	0x04, 0x2f
        /*001a*/ 	.short	(.L_16 - .L_15)
	.align		4
.L_15:
        /*001c*/ 	.word	index@(_ZN7cutlass13device_kernelIN5flash11enable_sm90INS1_16FlashAttnFwdSm90INS1_25CollectiveMainloopFwdSm90ILi2EN4cute5tupleIJNS5_1CILi1EEES8_S8_EEENS6_IJNS7_ILi128EEENS7_ILi96EEENS7_ILi64EEEEEELi256ENS_6half_tEfNS_4arch4Sm90ELb1ELb0ELb0ELb1ELb1ELb0ELb1ELb1ELb0ELb1ELb0ELb0EEENS1_21CollectiveEpilogueFwdINS6_IJSA_NS7_ILi256EEESB_EEES9_SE_SG_Li256ELb1ELb1ELb0ELb0EEENS1_36VarlenDynamicPersistentTileSchedulerILi128ELi96ELi256ELi128ELb0ELb1ELb1ELb1ELb1ELb1EEEEEEEEEvNT_6ParamsE)
        /*0020*/ 	.word	0x00000004


	//----- nvinfo : EIATTR_FRAME_SIZE
	.align		4
.L_16:
        /*0024*/ 	.byte	0x04, 0x11
        /*0026*/ 	.short	(.L_18 - .L_17)
	.align		4
.L_17:
        /*0028*/ 	.word	index@(_ZN7cutlass13device_kernelIN5flash11enable_sm90INS1_16FlashAttnFwdSm90INS1_25CollectiveMainloopFwdSm90ILi2EN4cute5tupleIJNS5_1CILi1EEES8_S8_EEENS6_IJNS7_ILi128EEENS7_ILi96EEENS7_ILi64EEEEEELi256ENS_6half_tEfNS_4arch4Sm90ELb1ELb0ELb0ELb1ELb1ELb0ELb1ELb1ELb0ELb1ELb0ELb0EEENS1_21CollectiveEpilogueFwdINS6_IJSA_NS7_ILi256EEESB_EEES9_SE_SG_Li256ELb1ELb1ELb0ELb0EEENS1_36VarlenDynamicPersistentTileSchedulerILi128ELi96ELi256ELi128ELb0ELb1ELb1ELb1ELb1ELb1EEEEEEEEEvNT_6ParamsE)
        /*002c*/ 	.word	0x00000000


	//----- nvinfo : EIATTR_REGCOUNT
	.align		4
.L_18:
        /*0030*/ 	.byte	0x04, 0x2f
        /*0032*/ 	.short	(.L_20 - .L_19)
	.align		4
.L_19:
        /*0034*/ 	.word	index@(_ZN7cutlass13device_kernelIN5flash11enable_sm90INS1_16FlashAttnFwdSm90INS1_25CollectiveMainloopFwdSm90ILi2EN4cute5tupleIJNS5_1CILi1EEES8_S8_EEENS6_IJNS7_ILi128EEENS7_ILi96EEENS7_ILi64EEEEEELi256ENS_6half_tEfNS_4arch4Sm90ELb1ELb0ELb0ELb1ELb1ELb1ELb0ELb1ELb0ELb1ELb0ELb0EEENS1_21CollectiveEpilogueFwdINS6_IJSA_NS7_ILi256EEESB_EEES9_SE_SG_Li256ELb1ELb1ELb0ELb0EEENS1_36VarlenDynamicPersistentTileSchedulerILi128ELi96ELi256ELi128ELb0ELb1ELb1ELb1ELb1ELb1EEEEEEEEEvNT_6ParamsE)
        /*0038*/ 	.word	0x00000004


	//----- nvinfo : EIATTR_FRAME_SIZE
	.align		4
.L_20:
        /*003c*/ 	.byte	0x04, 0x11
        /*003e*/ 	.short	(.L_22 - .L_21)
	.align		4
.L_21:
        /*0040*/ 	.word	index@(_ZN7cutlass13device_kernelIN5flash11enable_sm90INS1_16FlashAttnFwdSm90INS1_25CollectiveMainloopFwdSm90ILi2EN4cute5tupleIJNS5_1CILi1EEES8_S8_EEENS6_IJNS7_ILi128EEENS7_ILi96EEENS7_ILi64EEEEEELi256ENS_6half_tEfNS_4arch4Sm90ELb1ELb0ELb0ELb1ELb1ELb1ELb0ELb1ELb0ELb1ELb0ELb0EEENS1_21CollectiveEpilogueFwdINS6_IJSA_NS7_ILi256EEESB_EEES9_SE_SG_Li256ELb1ELb1ELb0ELb0EEENS1_36VarlenDynamicPersistentTileSchedulerILi128ELi96ELi256ELi128ELb0ELb1ELb1ELb1ELb1ELb1EEEEEEEEEvNT_6ParamsE)
        /*0044*/ 	.word	0x00000000


	//----- nvinfo : EIATTR_REGCOUNT
	.align		4
.L_22:
        /*0048*/ 	.byte	0x04, 0x2f
        /*004a*/ 	.short	(.L_24 - .L_23)
	.align		4
.L_23:
        /*004c*/ 	.word	index@(_ZN7cutlass13device_kernelIN5flash11enable_sm90INS1_16FlashAttnFwdSm90INS1_25CollectiveMainloopFwdSm90ILi2EN4cute5tupleIJNS5_1CILi1EEES8_S8_EEENS6_IJNS7_ILi128EEENS7_ILi96EEENS7_ILi64EEEEEELi256ENS_6half_tEfNS_4arch4Sm90ELb1ELb0ELb0ELb1ELb1ELb0ELb0ELb1ELb0ELb1ELb0ELb0EEENS1_21CollectiveEpilogueFwdINS6_IJSA_NS7_ILi256EEESB_EEES9_SE_SG_Li256ELb1ELb1ELb0ELb0EEENS1_36VarlenDynamicPersistentTileSchedulerILi128ELi96ELi256ELi128ELb0ELb1ELb1ELb1ELb1ELb1EEEEEEEEEvNT_6ParamsE)
        /*0050*/ 	.word	0x00000004


	//----- nvinfo : EIATTR_FRAME_SIZE
	.align		4
.L_24:
        /*0054*/ 	.byte	0x04, 0x11
        /*0056*/ 	.short	(.L_26 - .L_25)
	.align		4
.L_25:
        /*0058*/ 	.word	index@(_ZN7cutlass13device_kernelIN5flash11enable_sm90INS1_16FlashAttnFwdSm90INS1_25CollectiveMainloopFwdSm90ILi2EN4cute5tupleIJNS5_1CILi1EEES8_S8_EEENS6_IJNS7_ILi128EEENS7_ILi96EEENS7_ILi64EEEEEELi256ENS_6half_tEfNS_4arch4Sm90ELb1ELb0ELb0ELb1ELb1ELb0ELb0ELb1ELb0ELb1ELb0ELb0EEENS1_21CollectiveEpilogueFwdINS6_IJSA_NS7_ILi256EEESB_EEES9_SE_SG_Li256ELb1ELb1ELb0ELb0EEENS1_36VarlenDynamicPersistentTileSchedulerILi128ELi96ELi256ELi128ELb0ELb1ELb1ELb1ELb1ELb1EEEEEEEEEvNT_6ParamsE)
        /*005c*/ 	.word	0x00000000


	//----- nvinfo : EIATTR_REGCOUNT
	.align		4
.L_26:
        /*0060*/ 	.byte	0x04, 0x2f
        /*0062*/ 	.short	(.L_28 - .L_27)
	.align		4
.L_27:
        /*0064*/ 	.word	index@(_ZN7cutlass13device_kernelIN5flash11enable_sm90INS1_16FlashAttnFwdSm90INS1_25CollectiveMainloopFwdSm90ILi2EN4cute5tupleIJNS5_1CILi1EEES8_S8_EEENS6_IJNS7_ILi128EEENS7_ILi96EEENS7_ILi64EEEEEELi256ENS_6half_tEfNS_4arch4Sm90ELb1ELb0ELb0ELb0ELb1ELb0ELb1ELb1ELb0ELb1ELb0ELb0EEENS1_21CollectiveEpilogueFwdINS6_IJSA_NS7_ILi256EEESB_EEES9_SE_SG_Li256ELb0ELb1ELb0ELb0EEENS1_30DynamicPersistentTileSchedulerILi256ELi128ELb0ELb1ELb1EEEEEEEEEvNT_6ParamsE)
        /*0068*/ 	.word	0x00000004


	//----- nvinfo : EIATTR_FRAME_SIZE
	.align		4
.L_28:
        /*006c*/ 	.byte	0x04, 0x11
        /*006e*/ 	.short	(.L_30 - .L_29)
	.align		4
.L_29:
        /*0070*/ 	.word	index@(_ZN7cutlass13device_kernelIN5flash11enable_sm90INS1_16FlashAttnFwdSm90INS1_25CollectiveMainloopFwdSm90ILi2EN4cute5tupleIJNS5_1CILi1EEES8_S8_EEENS6_IJNS7_ILi128EEENS7_ILi96EEENS7_ILi64EEEEEELi256ENS_6half_tEfNS_4arch4Sm90ELb1ELb0ELb0ELb0ELb1ELb0ELb1ELb1ELb0ELb1ELb0ELb0EEENS1_21CollectiveEpilogueFwdINS6_IJSA_NS7_ILi256EEESB_EEES9_SE_SG_Li256ELb0ELb1ELb0ELb0EEENS1_30DynamicPersistentTileSchedulerILi256ELi128ELb0ELb1ELb1EEEEEEEEEvNT_6ParamsE)
        /*0074*/ 	.word	0x00000000


	//----- nvinfo : EIATTR_REGCOUNT
	.align		4
.L_30:
        /*0078*/ 	.byte	0x04, 0x2f
        /*007a*/ 	.short	(.L_32 - .L_31)
	.align		4
.L_31:
        /*007c*/ 	.word	index@(_ZN7cutlass13device_kernelIN5flash11enable_sm90INS1_16FlashAttnFwdSm90INS1_25CollectiveMainloopFwdSm90ILi2EN4cute5tupleIJNS5_1CILi1EEES8_S8_EEENS6_IJNS7_ILi128EEENS7_ILi96EEENS7_ILi64EEEEEELi256ENS_6half_tEfNS_4arch4Sm90ELb1ELb0ELb0ELb0ELb1ELb0ELb0ELb1ELb0ELb1ELb0ELb0EEENS1_21CollectiveEpilogueFwdINS6_IJSA_NS7_ILi256EEESB_EEES9_SE_SG_Li256ELb0ELb1ELb0ELb0EEENS1_30DynamicPersistentTileSchedulerILi256ELi128ELb0ELb1ELb1EEEEEEEEEvNT_6ParamsE)
        /*0080*/ 	.word	0x00000004


	//----- nvinfo : EIATTR_FRAME_SIZE
	.align		4
.L_32:
        /*0084*/ 	.byte	0x04, 0x11
        /*0086*/ 	.short	(.L_34 - .L_33)
	.align		4
.L_33:
        /*0088*/ 	.word	index@(_ZN7cutlass13device_kernelIN5flash11enable_sm90INS1_16FlashAttnFwdSm90INS1_25CollectiveMainloopFwdSm90ILi2EN4cute5tupleIJNS5_1CILi1EEES8_S8_EEENS6_IJNS7_ILi128EEENS7_ILi96EEENS7_ILi64EEEEEELi256ENS_6half_tEfNS_4arch4Sm90ELb1ELb0ELb0ELb0ELb1ELb0ELb0ELb1ELb0ELb1ELb0ELb0EEENS1_21CollectiveEpilogueFwdINS6_IJSA_NS7_ILi256EEESB_EEES9_SE_SG_Li256ELb0ELb1ELb0ELb0EEENS1_30DynamicPersistentTileSchedulerILi256ELi128ELb0ELb1ELb1EEEEEEEEEvNT_6ParamsE)
        /*008c*/ 	.word	0x00000000


	//----- nvinfo : EIATTR_REGCOUNT
	.align		4
.L_34:
        /*0090*/ 	.byte	0x04, 0x2f
        /*0092*/ 	.short	(.L_36 - .L_35)
	.align		4
.L_35:
        /*0094*/ 	.word	index@(_ZN7cutlass13device_kernelIN5flash11enable_sm90INS1_16FlashAttnFwdSm90INS1_25CollectiveMainloopFwdSm90ILi2EN4cute5tupleIJNS5_1CILi1EEES8_S8_EEENS6_IJNS7_ILi128EEENS7_ILi96EEENS7_ILi64EEEEEELi256ENS_6half_tEfNS_4arch4Sm90ELb0ELb1ELb0ELb1ELb1ELb1ELb1ELb1ELb0ELb1ELb0ELb0EEENS1_21CollectiveEpilogueFwdINS6_IJSA_NS7_ILi256EEESB_EEES9_SE_SG_Li256ELb1ELb1ELb0ELb0EEENS1_36VarlenDynamicPersistentTileSchedulerILi128ELi96ELi256ELi128ELb0ELb1ELb1ELb1ELb0ELb1EEEEEEEEEvNT_6ParamsE)
        /*0098*/ 	.word	0x00000004


	//----- nvinfo : EIATTR_FRAME_SIZE
	.align		4
.L_36:
        /*009c*/ 	.byte	0x04, 0x11
        /*009e*/ 	.short	(.L_38 - .L_37)
	.align		4
.L_37:
        /*00a0*/ 	.word	index@(_ZN7cutlass13device_kernelIN5flash11enable_sm90INS1_16FlashAttnFwdSm90INS1_25CollectiveMainloopFwdSm90ILi2EN4cute5tupleIJNS5_1CILi1EEES8_S8_EEENS6_IJNS7_ILi128EEENS7_ILi96EEENS7_ILi64EEEEEELi256ENS_6half_tEfNS_4arch4Sm90ELb0ELb1ELb0ELb1ELb1ELb1ELb1ELb1ELb0ELb1ELb0ELb0EEENS1_21CollectiveEpilogueFwdINS6_IJSA_NS7_ILi256EEESB_EEES9_SE_SG_Li256ELb1ELb1ELb0ELb0EEENS1_36VarlenDynamicPersistentTileSchedulerILi128ELi96ELi256ELi128ELb0ELb1ELb1ELb1ELb0ELb1EEEEEEEEEvNT_6ParamsE)
        /*00a4*/ 	.word	0x00000000


	//----- nvinfo : EIATTR_REGCOUNT
	.align		4
.L_38:
        /*00a8*/ 	.byte	0x04, 0x2f
        /*00aa*/ 	.short	(.L_40 - .L_39)
	.align		4
.L_39:
        /*00ac*/ 	.word	index@(_ZN7cutlass13device_kernelIN5flash11enable_sm90INS1_16FlashAttnFwdSm90INS1_25CollectiveMainloopFwdSm90ILi2EN4cute5tupleIJNS5_1CILi1EEES8_S8_EEENS6_IJNS7_ILi128EEENS7_ILi96EEENS7_ILi64EEEEEELi256ENS_6half_tEfNS_4arch4Sm90ELb0ELb1ELb0ELb1ELb1ELb0ELb1ELb1ELb0ELb1ELb0ELb0EEENS1_21CollectiveEpilogueFwdINS6_IJSA_NS7_ILi256EEESB_EEES9_SE_SG_Li256ELb1ELb1ELb0ELb0EEENS1_36VarlenDynamicPersistentTileSchedulerILi128ELi96ELi256ELi128ELb0ELb1ELb1ELb1ELb0ELb1EEEEEEEEEvNT_6ParamsE)
        /*00b0*/ 	.word	0x00000004


	//----- nvinfo : EIATTR_FRAME_SIZE
	.align		4
.L_40:
        /*00b4*/ 	.byte	0x04, 0x11
        /*00b6*/ 	.short	(.L_42 - .L_41)
	.align		4
.L_41:
        /*00b8*/ 	.word	index@(_ZN7cutlass13device_kernelIN5flash11enable_sm90INS1_16FlashAttnFwdSm90INS1_25CollectiveMainloopFwdSm90ILi2EN4cute5tupleIJNS5_1CILi1EEES8_S8_EEENS6_IJNS7_ILi128EEENS7_ILi96EEENS7_ILi64EEEEEELi256ENS_6half_tEfNS_4arch4Sm90ELb0ELb1ELb0ELb1ELb1ELb0ELb1ELb1ELb0ELb1ELb0ELb0EEENS1_21CollectiveEpilogueFwdINS6_IJSA_NS7_ILi256EEESB_EEES9_SE_SG_Li256ELb1ELb1ELb0ELb0EEENS1_36VarlenDynamicPersistentTileSchedulerILi128ELi96ELi256ELi128ELb0ELb1ELb1ELb1ELb0ELb1EEEEEEEEEvNT_6ParamsE)
        /*00bc*/ 	.word	0x00000000


	//----- nvinfo : EIATTR_REGCOUNT
	.align		4
.L_42:
        /*00c0*/ 	.byte	0x04, 0x2f
        /*00c2*/ 	.short	(.L_44 - .L_43)
	.align		4
.L_43:
        /*00c4*/ 	.word	index@(_ZN7cutlass13device_kernelIN5flash11enable_sm90INS1_16FlashAttnFwdSm90INS1_25CollectiveMainloopFwdSm90ILi2EN4cute5tupleIJNS5_1CILi1EEES8_S8_EEENS6_IJNS7_ILi128EEENS7_ILi96EEENS7_ILi64EEEEEELi256ENS_6half_tEfNS_4arch4Sm90ELb0ELb1ELb0ELb1ELb1ELb1ELb0ELb1ELb0ELb1ELb0ELb0EEENS1_21CollectiveEpilogueFwdINS6_IJSA_NS7_ILi256EEESB_EEES9_SE_SG_Li256ELb1ELb1ELb0ELb0EEENS1_36VarlenDynamicPersistentTileSchedulerILi128ELi96ELi256ELi128ELb0ELb1ELb1ELb1ELb0ELb1EEEEEEEEEvNT_6ParamsE)
        /*00c8*/ 	.word	0x00000004


	//----- nvinfo : EIATTR_FRAME_SIZE
	.align		4
.L_44:
        /*00cc*/ 	.byte	0x04, 0x11
        /*00ce*/ 	.short	(.L_46 - .L_45)
	.align		4
.L_45:
        /*00d0*/ 	.word	index@(_ZN7cutlass13device_kernelIN5flash11enable_sm90INS1_16FlashAttnFwdSm90INS1_25CollectiveMainloopFwdSm90ILi2EN4cute5tupleIJNS5_1CILi1EEES8_S8_EEENS6_IJNS7_ILi128EEENS7_ILi96EEENS7_ILi64EEEEEELi256ENS_6half_tEfNS_4arch4Sm90ELb0ELb1ELb0ELb1ELb1ELb1ELb0ELb1ELb0ELb1ELb0ELb0EEENS1_21CollectiveEpilogueFwdINS6_IJSA_NS7_ILi256EEESB_EEES9_SE_SG_Li256ELb1ELb1ELb0ELb0EEENS1_36VarlenDynamicPersistentTileSchedulerILi128ELi96ELi256ELi128ELb0ELb1ELb1ELb1ELb0ELb1EEEEEEEEEvNT_6ParamsE)
        /*00d4*/ 	.word	0x00000000


	//----- nvinfo : EIATTR_REGCOUNT
	.align		4
.L_46:
        /*00d8*/ 	.byte	0x04, 0x2f
        /*00da*/ 	.short	(.L_48 - .L_47)
	.align		4
.L_47:
        /*00dc*/ 	.word	index@(_ZN7cutlass13device_kernelIN5flash11enable_sm90INS1_16FlashAttnFwdSm90INS1_25CollectiveMainloopFwdSm90ILi2EN4cute5tupleIJNS5_1CILi1EEES8_S8_EEENS6_IJNS7_ILi128EEENS7_ILi96EEENS7_ILi64EEEEEELi256ENS_6half_tEfNS_4arch4Sm90ELb0ELb1ELb0ELb1ELb1ELb0ELb0ELb1ELb0ELb1ELb0ELb0EEENS1_21CollectiveEpilogueFwdINS6_IJSA_NS7_ILi256EEESB_EEES9_SE_SG_Li256ELb1ELb1ELb0ELb0EEENS1_36VarlenDynamicPersistentTileSchedulerILi128ELi96ELi256ELi128ELb0ELb1ELb1ELb1ELb0ELb1EEEEEEEEEvNT_6ParamsE)
        /*00e0*/ 	.word	0x00000004


	//----- nvinfo : EIATTR_FRAME_SIZE
	.align		4
.L_48:
        /*00e4*/ 	.byte	0x04, 0x11
        /*00e6*/ 	.short	(.L_50 - .L_49)
	.align		4
.L_49:
        /*00e8*/ 	.word	index@(_ZN7cutlass13device_kernelIN5flash11enable_sm90INS1_16FlashAttnFwdSm90INS1_25CollectiveMainloopFwdSm90ILi2EN4cute5tupleIJNS5_1CILi1EEES8_S8_EEENS6_IJNS7_ILi128EEENS7_ILi96EEENS7_ILi64EEEEEELi256ENS_6half_tEfNS_4arch4Sm90ELb0ELb1ELb0ELb1ELb1ELb0ELb0ELb1ELb0ELb1ELb0ELb0EEENS1_21CollectiveEpilogueFwdINS6_IJSA_NS7_ILi256EEESB_EEES9_SE_SG_Li256ELb1ELb1ELb0ELb0EEENS1_36VarlenDynamicPersistentTileSchedulerILi128ELi96ELi256ELi128ELb0ELb1ELb1ELb1ELb0ELb1EEEEEEEEEvNT_6ParamsE)
        /*00ec*/ 	.word	0x00000000


	//----- nvinfo : EIATTR_REGCOUNT
	.align		4
.L_50:
        /*00f0*/ 	.byte	0x04, 0x2f
        /*00f2*/ 	.short	(.L_52 - .L_51)
	.align		4
.L_51:
        /*00f4*/ 	.word	index@(_ZN7cutlass13device_kernelIN5flash11enable_sm90INS1_16FlashAttnFwdSm90INS1_25CollectiveMainloopFwdSm90ILi2EN4cute5tupleIJNS5_1CILi1EEES8_S8_EEENS6_IJNS7_ILi128EEENS7_ILi96EEENS7_ILi64EEEEEELi256ENS_6half_tEfNS_4arch4Sm90ELb0ELb1ELb0ELb0ELb1ELb0ELb1ELb1ELb0ELb1ELb0ELb0EEENS1_21CollectiveEpilogueFwdINS6_IJSA_NS7_ILi256EEESB_EEES9_SE_SG_Li256ELb0ELb1ELb0ELb0EEENS1_30DynamicPersistentTileSchedulerILi256ELi128ELb0ELb1ELb1EEEEEEEEEvNT_6ParamsE)
        /*00f8*/ 	.word	0x00000004


	//----- nvinfo : EIATTR_FRAME_SIZE
	.align		4
.L_52:
        /*00fc*/ 	.byte	0x04, 0x11
        /*00fe*/ 	.short	(.L_54 - .L_53)
	.align		4
.L_53:
        /*0100*/ 	.word	index@(_ZN7cutlass13device_kernelIN5flash11enable_sm90INS1_16FlashAttnFwdSm90INS1_25CollectiveMainloopFwdSm90ILi2EN4cute5tupleIJNS5_1CILi1EEES8_S8_EEENS6_IJNS7_ILi128EEENS7_ILi96EEENS7_ILi64EEEEEELi256ENS_6half_tEfNS_4arch4Sm90ELb0ELb1ELb0ELb0ELb1ELb0ELb1ELb1ELb0ELb1ELb0ELb0EEENS1_21CollectiveEpilogueFwdINS6_IJSA_NS7_ILi256EEESB_EEES9_SE_SG_Li256ELb0ELb1ELb0ELb0EEENS1_30DynamicPersistentTileSchedulerILi256ELi128ELb0ELb1ELb1EEEEEEEEEvNT_6ParamsE)
        /*0104*/ 	.word	0x00000000


	//----- nvinfo : EIATTR_REGCOUNT
	.align		4
.L_54:
        /*0108*/ 	.byte	0x04, 0x2f
        /*010a*/ 	.short	(.L_56 - .L_55)
	.align		4
.L_55:
        /*010c*/ 	.word	index@(_ZN7cutlass13device_kernelIN5flash11enable_sm90INS1_16FlashAttnFwdSm90INS1_25CollectiveMainloopFwdSm90ILi2EN4cute5tupleIJNS5_1CILi1EEES8_S8_EEENS6_IJNS7_ILi128EEENS7_ILi96EEENS7_ILi64EEEEEELi256ENS_6half_tEfNS_4arch4Sm90ELb0ELb1ELb0ELb0ELb1ELb0ELb0ELb1ELb0ELb1ELb0ELb0EEENS1_21CollectiveEpilogueFwdINS6_IJSA_NS7_ILi256EEESB_EEES9_SE_SG_Li256ELb0ELb1ELb0ELb0EEENS1_30DynamicPersistentTileSchedulerILi256ELi128ELb0ELb1ELb1EEEEEEEEEvNT_6ParamsE)
        /*0110*/ 	.word	0x00000004


	//----- nvinfo : EIATTR_FRAME_SIZE
	.align		4
.L_56:
        /*0114*/ 	.byte	0x04, 0x11
        /*0116*/ 	.short	(.L_58 - .L_57)
	.align		4
.L_57:
        /*0118*/ 	.word	index@(_ZN7cutlass13device_kernelIN5flash11enable_sm90INS1_16FlashAttnFwdSm90INS1_25CollectiveMainloopFwdSm90ILi2EN4cute5tupleIJNS5_1CILi1EEES8_S8_EEENS6_IJNS7_ILi128EEENS7_ILi96EEENS7_ILi64EEEEEELi256ENS_6half_tEfNS_4arch4Sm90ELb0ELb1ELb0ELb0ELb1ELb0ELb0ELb1ELb0ELb1ELb0ELb0EEENS1_21CollectiveEpilogueFwdINS6_IJSA_NS7_ILi256EEESB_EEES9_SE_SG_Li256ELb0ELb1ELb0ELb0EEENS1_30DynamicPersistentTileSchedulerILi256ELi128ELb0ELb1ELb1EEEEEEEEEvNT_6ParamsE)
        /*011c*/ 	.word	0x00000000


	//----- nvinfo : EIATTR_REGCOUNT
	.align		4
.L_58:
        /*0120*/ 	.byte	0x04, 0x2f
        /*0122*/ 	.short	(.L_60 - .L_59)
	.align		4
.L_59:
        /*0124*/ 	.word	index@(_ZN7cutlass13device_kernelIN5flash11enable_sm90INS1_16FlashAttnFwdSm90INS1_25CollectiveMainloopFwdSm90ILi2EN4cute5tupleIJNS5_1CILi1EEES8_S8_EEENS6_IJNS7_ILi128EEENS7_ILi96EEENS7_ILi64EEEEEELi256ENS_6half_tEfNS_4arch4Sm90ELb0ELb0ELb0ELb1ELb1ELb1ELb1ELb1ELb0ELb1ELb0ELb0EEENS1_21CollectiveEpilogueFwdINS6_IJSA_NS7_ILi256EEESB_EEES9_SE_SG_Li256ELb1ELb1ELb0ELb0EEENS1_36VarlenDynamicPersistentTileSchedulerILi128ELi96ELi256ELi128ELb0ELb1ELb1ELb0ELb1ELb1EEEEEEEEEvNT_6ParamsE)
        /*0128*/ 	.word	0x00000004


	//----- nvinfo : EIATTR_FRAME_SIZE
	.align		4
.L_60:
        /*012c*/ 	.byte	0x04, 0x11
        /*012e*/ 	.short	(.L_62 - .L_61)
	.align		4
.L_61:
        /*0130*/ 	.word	index@(_ZN7cutlass13device_kernelIN5flash11enable_sm90INS1_16FlashAttnFwdSm90INS1_25CollectiveMainloopFwdSm90ILi2EN4cute5tupleIJNS5_1CILi1EEES8_S8_EEENS6_IJNS7_ILi128EEENS7_ILi96EEENS7_ILi64EEEEEELi256ENS_6half_tEfNS_4arch4Sm90ELb0ELb0ELb0ELb1ELb1ELb1ELb1ELb1ELb0ELb1ELb0ELb0EEENS1_21CollectiveEpilogueFwdINS6_IJSA_NS7_ILi256EEESB_EEES9_SE_SG_Li256ELb1ELb1ELb0ELb0EEENS1_36VarlenDynamicPersistentTileSchedulerILi128ELi96ELi256ELi128ELb0ELb1ELb1ELb0ELb1ELb1EEEEEEEEEvNT_6ParamsE)
        /*0134*/ 	.word	0x00000000


	//----- nvinfo : EIATTR_REGCOUNT
	.align		4
.L_62:
        /*0138*/ 	.byte	0x04, 0x2f
        /*013a*/ 	.short	(.L_64 - .L_63)
	.align		4
.L_63:
        /*013c*/ 	.word	index@(_ZN7cutlass13device_kernelIN5flash11enable_sm90INS1_16FlashAttnFwdSm90INS1_25CollectiveMainloopFwdSm90ILi2EN4cute5tupleIJNS5_1CILi1EEES8_S8_EEENS6_IJNS7_ILi128EEENS7_ILi96EEENS7_ILi64EEEEEELi256ENS_6half_tEfNS_4arch4Sm90ELb0ELb0ELb0ELb1ELb1ELb0ELb1ELb1ELb0ELb1ELb0ELb0EEENS1_21CollectiveEpilogueFwdINS6_IJSA_NS7_ILi256EEESB_EEES9_SE_SG_Li256ELb1ELb1ELb0ELb0EEENS1_36VarlenDynamicPersistentTileSchedulerILi128ELi96ELi256ELi128ELb0ELb1ELb1ELb0ELb1ELb1EEEEEEEEEvNT_6ParamsE)
        /*0140*/ 	.word	0x00000004


	//----- nvinfo : EIATTR_FRAME_SIZE
	.align		4
.L_64:
        /*0144*/ 	.byte	0x04, 0x11
        /*0146*/ 	.short	(.L_66 - .L_65)
	.align		4
.L_65:
        /*0148*/ 	.word	index@(_ZN7cutlass13device_kernelIN5flash11enable_sm90INS1_16FlashAttnFwdSm90INS1_25CollectiveMainloopFwdSm90ILi2EN4cute5tupleIJNS5_1CILi1EEES8_S8_EEENS6_IJNS7_ILi128EEENS7_ILi96EEENS7_ILi64EEEEEELi256ENS_6half_tEfNS_4arch4Sm90ELb0ELb0ELb0ELb1ELb1ELb0ELb1ELb1ELb0ELb1ELb0ELb0EEENS1_21CollectiveEpilogueFwdINS6_IJSA_NS7_ILi256EEESB_EEES9_SE_SG_Li256ELb1ELb1ELb0ELb0EEENS1_36VarlenDynamicPersistentTileSchedulerILi128ELi96ELi256ELi128ELb0ELb1ELb1ELb0ELb1ELb1EEEEEEEEEvNT_6ParamsE)
        /*014c*/ 	.word	0x00000000


	//----- nvinfo : EIATTR_REGCOUNT
	.align		4
.L_66:
        /*0150*/ 	.byte	0x04, 0x2f
        /*0152*/ 	.short	(.L_68 - .L_67)
	.align		4
.L_67:
        /*0154*/ 	.word	index@(_ZN7cutlass13device_kernelIN5flash11enable_sm90INS1_16FlashAttnFwdSm90INS1_25CollectiveMainloopFwdSm90ILi2EN4cute5tupleIJNS5_1CILi1EEES8_S8_EEENS6_IJNS7_ILi128EEENS7_ILi96EEENS7_ILi64EEEEEELi256ENS_6half_tEfNS_4arch4Sm90ELb0ELb0ELb0ELb1ELb1ELb1ELb0ELb1ELb0ELb1ELb0ELb0EEENS1_21CollectiveEpilogueFwdINS6_IJSA_NS7_ILi256EEESB_EEES9_SE_SG_Li256ELb1ELb1ELb0ELb0EEENS1_36VarlenDynamicPersistentTileSchedulerILi128ELi96ELi256ELi128ELb0ELb1ELb1ELb0ELb1ELb1EEEEEEEEEvNT_6ParamsE)
        /*0158*/ 	.word	0x00000004


	//----- nvinfo : EIATTR_FRAME_SIZE
	.align		4
.L_68:
        /*015c*/ 	.byte	0x04, 0x11
        /*015e*/ 	.short	(.L_70 - .L_69)
	.align		4
.L_69:
        /*0160*/ 	.word	index@(_ZN7cutlass13device_kernelIN5flash11enable_sm90INS1_16FlashAttnFwdSm90INS1_25CollectiveMainloopFwdSm90ILi2EN4cute5tupleIJNS5_1CILi1EEES8_S8_EEENS6_IJNS7_ILi128EEENS7_ILi96EEENS7_ILi64EEEEEELi256ENS_6half_tEfNS_4arch4Sm90ELb0ELb0ELb0ELb1ELb1ELb1ELb0ELb1ELb0ELb1ELb0ELb0EEENS1_21CollectiveEpilogueFwdINS6_IJSA_NS7_ILi256EEESB_EEES9_SE_SG_Li256ELb1ELb1ELb0ELb0EEENS1_36VarlenDynamicPersistentTileSchedulerILi128ELi96ELi256ELi128ELb0ELb1ELb1ELb0ELb1ELb1EEEEEEEEEvNT_6ParamsE)
        /*0164*/ 	.word	0x00000000


	//----- nvinfo : EIATTR_REGCOUNT
	.align		4
.L_70:
        /*0168*/ 	.byte	0x04, 0x2f
        /*016a*/ 	.short	(.L_72 - .L_71)
	.align		4
.L_71:
        /*016c*/ 	.word	index@(_ZN7cutlass13device_kernelIN5flash11enable_sm90INS1_16FlashAttnFwdSm90INS1_25CollectiveMainloopFwdSm90ILi2EN4cute5tupleIJNS5_1CILi1EEES8_S8_EEENS6_IJNS7_ILi128EEENS7_ILi96EEENS7_ILi64EEEEEELi256ENS_6half_tEfNS_4arch4Sm90ELb0ELb0ELb0ELb1ELb1ELb0ELb0ELb1ELb0ELb1ELb0ELb0EEENS1_21CollectiveEpilogueFwdINS6_IJSA_NS7_ILi256EEESB_EEES9_SE_SG_Li256ELb1ELb1ELb0ELb0EEENS1_36VarlenDynamicPersistentTileSchedulerILi128ELi96ELi256ELi128ELb0ELb1ELb1ELb0ELb1ELb1EEEEEEEEEvNT_6ParamsE)
        /*0170*/ 	.word	0x00000004


	//----- nvinfo : EIATTR_FRAME_SIZE
	.align		4
.L_72:
        /*0174*/ 	.byte	0x04, 0x11
        /*0176*/ 	.short	(.L_74 - .L_73)
	.align		4
.L_73:
        /*0178*/ 	.word	index@(_ZN7cutlass13device_kernelIN5flash11enable_sm90INS1_16FlashAttnFwdSm90INS1_25CollectiveMainloopFwdSm90ILi2EN4cute5tupleIJNS5_1CILi1EEES8_S8_EEENS6_IJNS7_ILi128EEENS7_ILi96EEENS7_ILi64EEEEEELi256ENS_6half_tEfNS_4arch4Sm90ELb0ELb0ELb0ELb1ELb1ELb0ELb0ELb1ELb0ELb1ELb0ELb0EEENS1_21CollectiveEpilogueFwdINS6_IJSA_NS7_ILi256EEESB_EEES9_SE_SG_Li256ELb1ELb1ELb0ELb0EEENS1_36VarlenDynamicPersistentTileSchedulerILi128ELi96ELi256ELi128ELb0ELb1ELb1ELb0ELb1ELb1EEEEEEEEEvNT_6ParamsE)
        /*017c*/ 	.word	0x00000000


	//----- nvinfo : EIATTR_REGCOUNT
	.align		4
.L_74:
        /*0180*/ 	.byte	0x04, 0x2f
        /*0182*/ 	.short	(.L_76 - .L_75)
	.align		4
.L_75:
        /*0184*/ 	.word	index@(_ZN7cutlass13device_kernelIN5flash11enable_sm90INS1_16FlashAttnFwdSm90INS1_25CollectiveMainloopFwdSm90ILi2EN4cute5tupleIJNS5_1CILi1EEES8_S8_EEENS6_IJNS7_ILi128EEENS7_ILi96EEENS7_ILi64EEEEEELi256ENS_6half_tEfNS_4arch4Sm90ELb0ELb0ELb0ELb0ELb1ELb0ELb1ELb1ELb0ELb1ELb0ELb0EEENS1_21CollectiveEpilogueFwdINS6_IJSA_NS7_ILi256EEESB_EEES9_SE_SG_Li256ELb0ELb1ELb0ELb0EEENS1_29StaticPersistentTileSchedulerILb0EEEEEEEEEvNT_6ParamsE)
        /*0188*/ 	.word	0x00000004


	//----- nvinfo : EIATTR_FRAME_SIZE
	.align		4
.L_76:
        /*018c*/ 	.byte	0x04, 0x11
        /*018e*/ 	.short	(.L_78 - .L_77)
	.align		4
.L_77:
        /*0190*/ 	.word	index@(_ZN7cutlass13device_kernelIN5flash11enable_sm90INS1_16FlashAttnFwdSm90INS1_25CollectiveMainloopFwdSm90ILi2EN4cute5tupleIJNS5_1CILi1EEES8_S8_EEENS6_IJNS7_ILi128EEENS7_ILi96EEENS7_ILi64EEEEEELi256ENS_6half_tEfNS_4arch4Sm90ELb0ELb0ELb0ELb0ELb1ELb0ELb1ELb1ELb0ELb1ELb0ELb0EEENS1_21CollectiveEpilogueFwdINS6_IJSA_NS7_ILi256EEESB_EEES9_SE_SG_Li256ELb0ELb1ELb0ELb0EEENS1_29StaticPersistentTileSchedulerILb0EEEEEEEEEvNT_6ParamsE)
        /*0194*/ 	.word	0x00000000


	//----- nvinfo : EIATTR_REGCOUNT
	.align		4
.L_78:
        /*0198*/ 	.byte	0x04, 0x2f
        /*019a*/ 	.short	(.L_80 - .L_79)
	.align		4
.L_79:
        /*019c*/ 	.word	index@(_ZN7cutlass13device_kernelIN5flash11enable_sm90INS1_16FlashAttnFwdSm90INS1_25CollectiveMainloopFwdSm90ILi2EN4cute5tupleIJNS5_1CILi1EEES8_S8_EEENS6_IJNS7_ILi128EEENS7_ILi96EEENS7_ILi64EEEEEELi256ENS_6half_tEfNS_4arch4Sm90ELb0ELb0ELb0ELb0ELb1ELb0ELb0ELb1ELb0ELb1ELb0ELb0EEENS1_21CollectiveEpilogueFwdINS6_IJSA_NS7_ILi256EEESB_EEES9_SE_SG_Li256ELb0ELb1ELb0ELb0EEENS1_29StaticPersistentTileSchedulerILb0EEEEEEEEEvNT_6ParamsE)
        /*01a0*/ 	.word	0x00000004


	//----- nvinfo : EIATTR_FRAME_SIZE
	.align		4
.L_80:
        /*01a4*/ 	.byte	0x04, 0x11
        /*01a6*/ 	.short	(.L_82 - .L_81)
	.align		4
.L_81:
        /*01a8*/ 	.word	index@(_ZN7cutlass13device_kernelIN5flash11enable_sm90INS1_16FlashAttnFwdSm90INS1_25CollectiveMainloopFwdSm90ILi2EN4cute5tupleIJNS5_1CILi1EEES8_S8_EEENS6_IJNS7_ILi128EEENS7_ILi96EEENS7_ILi64EEEEEELi256ENS_6half_tEfNS_4arch4Sm90ELb0ELb0ELb0ELb0ELb1ELb0ELb0ELb1ELb0ELb1ELb0ELb0EEENS1_21CollectiveEpilogueFwdINS6_IJSA_NS7_ILi256EEESB_EEES9_SE_SG_Li256ELb0ELb1ELb0ELb0EEENS1_29StaticPersistentTileSchedulerILb0EEEEEEEEEvNT_6ParamsE)
        /*01ac*/ 	.word	0x00000000


	//----- nvinfo : EIATTR_REGCOUNT
	.align		4
.L_82:
        /*01b0*/ 	.byte	0x04, 0x2f
        /*01b2*/ 	.short	(.L_84 - .L_83)
	.align		4
.L_83:
        /*01b4*/ 	.word	index@(_ZN7cutlass13device_kernelIN5flash11enable_sm90INS1_16FlashAttnFwdSm90INS1_25CollectiveMainloopFwdSm90ILi2EN4cute5tupleIJNS5_1CILi1EEES8_S8_EEENS6_IJNS7_ILi64EEESA_SA_EEELi512ENS_6half_tEfNS_4arch4Sm90ELb1ELb0ELb0ELb1ELb1ELb1ELb1ELb0ELb0ELb1ELb0ELb0EEENS1_21CollectiveEpilogueFwdINS6_IJSA_NS7_ILi512EEESA_EEES9_SC_SE_Li256ELb1ELb1ELb0ELb0EEENS1_36VarlenDynamicPersistentTileSchedulerILi64ELi64ELi256ELi128ELb0ELb1ELb1ELb1ELb1ELb1EEEEEEEEEvNT_6ParamsE)
        /*01b8*/ 	.word	0x00000004


	//----- nvinfo : EIATTR_FRAME_SIZE
	.align		4
.L_84:
        /*01bc*/ 	.byte	0x04, 0x11
        /*01be*/ 	.short	(.L_86 - .L_85)
	.align		4
.L_85:
        /*01c0*/ 	.word	index@(_ZN7cutlass13device_kernelIN5flash11enable_sm90INS1_16FlashAttnFwdSm90INS1_25CollectiveMainloopFwdSm90ILi2EN4cute5tupleIJNS5_1CILi1EEES8_S8_EEENS6_IJNS7_ILi64EEESA_SA_EEELi512ENS_6half_tEfNS_4arch4Sm90ELb1ELb0ELb0ELb1ELb1ELb1ELb1ELb0ELb0ELb1ELb0ELb0EEENS1_21CollectiveEpilogueFwdINS6_IJSA_NS7_ILi512EEESA_EEES9_SC_SE_Li256ELb1ELb1ELb0ELb0EEENS1_36VarlenDynamicPersistentTileSchedulerILi64ELi64ELi256ELi128ELb0ELb1ELb1ELb1ELb1ELb1EEEEEEEEEvNT_6ParamsE)
        /*01c4*/ 	.word	0x00000000


	//----- nvinfo : EIATTR_REGCOUNT
	.align		4
.L_86:
        /*01c8*/ 	.byte	0x04, 0x2f
        /*01ca*/ 	.short	(.L_88 - .L_87)
	.align		4
.L_87:
        /*01cc*/ 	.word	index@(_ZN7cutlass13device_kernelIN5flash11enable_sm90INS1_16FlashAttnFwdSm90INS1_25CollectiveMainloopFwdSm90ILi2EN4cute5tupleIJNS5_1CILi1EEES8_S8_EEENS6_IJNS7_ILi64EEESA_SA_EEELi512ENS_6half_tEfNS_4arch4Sm90ELb1ELb0ELb0ELb1ELb1ELb0ELb1ELb0ELb0ELb1ELb0ELb0EEENS1_21CollectiveEpilogueFwdINS6_IJSA_NS7_ILi512EEESA_EEES9_SC_SE_Li256ELb1ELb1ELb0ELb0EEENS1_36VarlenDynamicPersistentTileSchedulerILi64ELi64ELi256ELi128ELb0ELb1ELb1ELb1ELb1ELb1EEEEEEEEEvNT_6ParamsE)
        /*01d0*/ 	.word	0x00000004


	//----- nvinfo : EIATTR_FRAME_SIZE
	.align		4
.L_88:
        /*01d4*/ 	.byte	0x04, 0x11
        /*01d6*/ 	.short	(.L_90 - .L_89)
	.align		4
.L_89:
        /*01d8*/ 	.word	index@(_ZN7cutlass13device_kernelIN5flash11enable_sm90INS1_16FlashAttnFwdSm90INS1_25CollectiveMainloopFwdSm90ILi2EN4cute5tupleIJNS5_1CILi1EEES8_S8_EEENS6_IJNS7_ILi64EEESA_SA_EEELi512ENS_6half_tEfNS_4arch4Sm90ELb1ELb0ELb0ELb1ELb1ELb0ELb1ELb0ELb0ELb1ELb0ELb0EEENS1_21CollectiveEpilogueFwdINS6_IJSA_NS7_ILi512EEESA_EEES9_SC_SE_Li256ELb1ELb1ELb0ELb0EEENS1_36VarlenDynamicPersistentTileSchedulerILi64ELi64ELi256ELi128ELb0ELb1ELb1ELb1ELb1ELb1EEEEEEEEEvNT_6ParamsE)
        /*01dc*/ 	.word	0x00000000


	//----- nvinfo : EIATTR_REGCOUNT
	.align		4
.L_90:
        /*01e0*/ 	.byte	0x04, 0x2f
        /*01e2*/ 	.short	(.L_92 - .L_91)
	.align		4
.L_91:
        /*01e4*/ 	.word	index@(_ZN7cutlass13device_kernelIN5flash11enable_sm90INS1_16FlashAttnFwdSm90INS1_25CollectiveMainloopFwdSm90ILi2EN4cute5tupleIJNS5_1CILi1EEES8_S8_EEENS6_IJNS7_ILi64EEESA_SA_EEELi512ENS_6half_tEfNS_4arch4Sm90ELb1ELb0ELb0ELb1ELb1ELb1ELb0ELb0ELb0ELb1ELb0ELb0EEENS1_21CollectiveEpilogueFwdINS6_IJSA_NS7_ILi512EEESA_EEES9_SC_SE_Li256ELb1ELb1ELb0ELb0EEENS1_36VarlenDynamicPersistentTileSchedulerILi64ELi64ELi256ELi128ELb0ELb1ELb1ELb1ELb1ELb1EEEEEEEEEvNT_6ParamsE)
        /*01e8*/ 	.word	0x00000004


	//----- nvinfo : EIATTR_FRAME_SIZE
	.align		4
.L_92:
        /*01ec*/ 	.byte	0x04, 0x11
        /*01ee*/ 	.short	(.L_94 - .L_93)
	.align		4
.L_93:
        /*01f0*/ 	.word	index@(_ZN7cutlass13device_kernelIN5flash11enable_sm90INS1_16FlashAttnFwdSm90INS1_25CollectiveMainloopFwdSm90ILi2EN4cute5tupleIJNS5_1CILi1EEES8_S8_EEENS6_IJNS7_ILi64EEESA_SA_EEELi512ENS_6half_tEfNS_4arch4Sm90ELb1ELb0ELb0ELb1ELb1ELb1ELb0ELb0ELb0ELb1ELb0ELb0EEENS1_21CollectiveEpilogueFwdINS6_IJSA_NS7_ILi512EEESA_EEES9_SC_SE_Li256ELb1ELb1ELb0ELb0EEENS1_36VarlenDynamicPersistentTileSchedulerILi64ELi64ELi256ELi128ELb0ELb1ELb1ELb1ELb1ELb1EEEEEEEEEvNT_6ParamsE)
        /*01f4*/ 	.word	0x00000000


	//----- nvinfo : EIATTR_REGCOUNT
	.align		4
.L_94:
        /*01f8*/ 	.byte	0x04, 0x2f
        /*01fa*/ 	.short	(.L_96 - .L_95)
	.align		4
.L_95:
        /*01fc*/ 	.word	index@(_ZN7cutlass13device_kernelIN5flash11enable_sm90INS1_16FlashAttnFwdSm90INS1_25CollectiveMainloopFwdSm90ILi2EN4cute5tupleIJNS5_1CILi1EEES8_S8_EEENS6_IJNS7_ILi64EEESA_SA_EEELi512ENS_6half_tEfNS_4arch4Sm90ELb1ELb0ELb0ELb1ELb1ELb0ELb0ELb0ELb0ELb1ELb0ELb0EEENS1_21CollectiveEpilogueFwdINS6_IJSA_NS7_ILi512EEESA_EEES9_SC_SE_Li256ELb1ELb1ELb0ELb0EEENS1_36VarlenDynamicPersistentTileSchedulerILi64ELi64ELi256ELi128ELb0ELb1ELb1ELb1ELb1ELb1EEEEEEEEEvNT_6ParamsE)
        /*0200*/ 	.word	0x00000004


	//----- nvinfo : EIATTR_FRAME_SIZE
	.align		4
.L_96:
        /*0204*/ 	.byte	0x04, 0x11
        /*0206*/ 	.short	(.L_98 - .L_97)
	.align		4
.L_97:
        /*0208*/ 	.word	index@(_ZN7cutlass13device_kernelIN5flash11enable_sm90INS1_16FlashAttnFwdSm90INS1_25CollectiveMainloopFwdSm90ILi2EN4cute5tupleIJNS5_1CILi1EEES8_S8_EEENS6_IJNS7_ILi64EEESA_SA_EEELi512ENS_6half_tEfNS_4arch4Sm90ELb1ELb0ELb0ELb1ELb1ELb0ELb0ELb0ELb0ELb1ELb0ELb0EEENS1_21CollectiveEpilogueFwdINS6_IJSA_NS7_ILi512EEESA_EEES9_SC_SE_Li256ELb1ELb1ELb0ELb0EEENS1_36VarlenDynamicPersistentTileSchedulerILi64ELi64ELi256ELi128ELb0ELb1ELb1ELb1ELb1ELb1EEEEEEEEEvNT_6ParamsE)
        /*020c*/ 	.word	0x00000000


	//----- nvinfo : EIATTR_REGCOUNT
	.align		4
.L_98:
        /*0210*/ 	.byte	0x04, 0x2f
        /*0212*/ 	.short	(.L_100 - .L_99)
	.align		4
.L_99:
        /*0214*/ 	.word	index@(_ZN7cutlass13device_kernelIN5flash11enable_sm90INS1_16FlashAttnFwdSm90INS1_25CollectiveMainloopFwdSm90ILi2EN4cute5tupleIJNS5_1CILi1EEES8_S8_EEENS6_IJNS7_ILi64EEESA_SA_EEELi512ENS_6half_tEfNS_4arch4Sm90ELb1ELb0ELb0ELb0ELb1ELb0ELb1ELb0ELb0ELb1ELb0ELb0EEENS1_21CollectiveEpilogueFwdINS6_IJSA_NS7_ILi512EEESA_EEES9_SC_SE_Li256ELb0ELb1ELb0ELb0EEENS1_30DynamicPersistentTileSchedulerILi256ELi128ELb0ELb1ELb1EEEEEEEEEvNT_6ParamsE)
        /*0218*/ 	.word	0x00000004


	//----- nvinfo : EIATTR_FRAME_SIZE
	.align		4
.L_100:
        /*021c*/ 	.byte	0x04, 0x11
        /*021e*/ 	.short	(.L_102 - .L_101)
	.align		4
.L_101:
        /*0220*/ 	.word	index@(_ZN7cutlass13device_kernelIN5flash11enable_sm90INS1_16FlashAttnFwdSm90INS1_25CollectiveMainloopFwdSm90ILi2EN4cute5tupleIJNS5_1CILi1EEES8_S8_EEENS6_IJNS7_ILi64EEESA_SA_EEELi512ENS_6half_tEfNS_4arch4Sm90ELb1ELb0ELb0ELb0ELb1ELb0ELb1ELb0ELb0ELb1ELb0ELb0EEENS1_21CollectiveEpilogueFwdINS6_IJSA_NS7_ILi512EEESA_EEES9_SC_SE_Li256ELb0ELb1ELb0ELb0EEENS1_30DynamicPersistentTileSchedulerILi256ELi128ELb0ELb1ELb1EEEEEEEEEvNT_6ParamsE)
        /*0224*/ 	.word	0x00000000


	//----- nvinfo : EIATTR_REGCOUNT
	.align		4
.L_102:
        /*0228*/ 	.byte	0x04, 0x2f
        /*022a*/ 	.short	(.L_104 - .L_103)
	.align		4
.L_103:
        /*022c*/ 	.word	index@(_ZN7cutlass13device_kernelIN5flash11enable_sm90INS1_16FlashAttnFwdSm90INS1_25CollectiveMainloopFwdSm90ILi2EN4cute5tupleIJNS5_1CILi1EEES8_S8_EEENS6_IJNS7_ILi64EEESA_SA_EEELi512ENS_6half_tEfNS_4arch4Sm90ELb1ELb0ELb0ELb0ELb1ELb0ELb0ELb0ELb0ELb1ELb0ELb0EEENS1_21CollectiveEpilogueFwdINS6_IJSA_NS7_ILi512EEESA_EEES9_SC_SE_Li256ELb0ELb1ELb0ELb0EEENS1_30DynamicPersistentTileSchedulerILi256ELi128ELb0ELb1ELb1EEEEEEEEEvNT_6ParamsE)
        /*0230*/ 	.word	0x00000004


	//----- nvinfo : EIATTR_FRAME_SIZE
	.align		4
.L_104:
        /*0234*/ 	.byte	0x04, 0x11
        /*0236*/ 	.short	(.L_106 - .L_105)
	.align		4
.L_105:
        /*0238*/ 	.word	index@(_ZN7cutlass13device_kernelIN5flash11enable_sm90INS1_16FlashAttnFwdSm90INS1_25CollectiveMainloopFwdSm90ILi2EN4cute5tupleIJNS5_1CILi1EEES8_S8_EEENS6_IJNS7_ILi64EEESA_SA_EEELi512ENS_6half_tEfNS_4arch4Sm90ELb1ELb0ELb0ELb0ELb1ELb0ELb0ELb0ELb0ELb1ELb0ELb0EEENS1_21CollectiveEpilogueFwdINS6_IJSA_NS7_ILi512EEESA_EEES9_SC_SE_Li256ELb0ELb1ELb0ELb0EEENS1_30DynamicPersistentTileSchedulerILi256ELi128ELb0ELb1ELb1EEEEEEEEEvNT_6ParamsE)
        /*023c*/ 	.word	0x00000000


	//----- nvinfo : EIATTR_REGCOUNT
	.align		4
.L_106:
        /*0240*/ 	.byte	0x04, 0x2f
        /*0242*/ 	.short	(.L_108 - .L_107)
	.align		4
.L_107:
        /*0244*/ 	.word	index@(_ZN7cutlass13device_kernelIN5flash11enable_sm90INS1_16FlashAttnFwdSm90INS1_25CollectiveMainloopFwdSm90ILi2EN4cute5tupleIJNS5_1CILi1EEES8_S8_EEENS6_IJNS7_ILi64EEESA_SA_EEELi512ENS_6half_tEfNS_4arch4Sm90ELb0ELb1ELb0ELb1ELb1ELb1ELb1ELb0ELb0ELb1ELb0ELb0EEENS1_21CollectiveEpilogueFwdINS6_IJSA_NS7_ILi512EEESA_EEES9_SC_SE_Li256ELb1ELb1ELb0ELb0EEENS1_36VarlenDynamicPersistentTileSchedulerILi64ELi64ELi256ELi128ELb0ELb1ELb1ELb1ELb0ELb1EEEEEEEEEvNT_6ParamsE)
        /*0248*/ 	.word	0x00000004


	//----- nvinfo : EIATTR_FRAME_SIZE
	.align		4
.L_108:
        /*024c*/ 	.byte	0x04, 0x11
        /*024e*/ 	.short	(.L_110 - .L_109)
	.align		4
.L_109:
        /*0250*/ 	.word	index@(_ZN7cutlass13device_kernelIN5flash11enable_sm90INS1_16FlashAttnFwdSm90INS1_25CollectiveMainloopFwdSm90ILi2EN4cute5tupleIJNS5_1CILi1EEES8_S8_EEENS6_IJNS7_ILi64EEESA_SA_EEELi512ENS_6half_tEfNS_4arch4Sm90ELb0ELb1ELb0ELb1ELb1ELb1ELb1ELb0ELb0ELb1ELb0ELb0EEENS1_21CollectiveEpilogueFwdINS6_IJSA_NS7_ILi512EEESA_EEES9_SC_SE_Li256ELb1ELb1ELb0ELb0EEENS1_36VarlenDynamicPersistentTileSchedulerILi64ELi64ELi256ELi128ELb0ELb1ELb1ELb1ELb0ELb1EEEEEEEEEvNT_6ParamsE)
        /*0254*/ 	.word	0x00000000


	//----- nvinfo : EIATTR_REGCOUNT
	.align		4
.L_110:
        /*0258*/ 	.byte	0x04, 0x2f
        /*025a*/ 	.short	(.L_112 - .L_111)
	.align		4
.L_111:
        /*025c*/ 	.word	index@(_ZN7cutlass13device_kernelIN5flash11enable_sm90INS1_16FlashAttnFwdSm90INS1_25CollectiveMainloopFwdSm90ILi2EN4cute5tupleIJNS5_1CILi1EEES8_S8_EEENS6_IJNS7_ILi64EEESA_SA_EEELi512ENS_6half_tEfNS_4arch4Sm90ELb0ELb1ELb0ELb1ELb1ELb0ELb1ELb0ELb0ELb1ELb0ELb0EEENS1_21CollectiveEpilogueFwdINS6_IJSA_NS7_ILi512EEESA_EEES9_SC_SE_Li256ELb1ELb1ELb0ELb0EEENS1_36VarlenDynamicPersistentTileSchedulerILi64ELi64ELi256ELi128ELb0ELb1ELb1ELb1ELb0ELb1EEEEEEEEEvNT_6ParamsE)
        /*0260*/ 	.word	0x00000004


	//----- nvinfo : EIATTR_FRAME_SIZE
	.align		4
.L_112:
        /*0264*/ 	.byte	0x04, 0x11
        /*0266*/ 	.short	(.L_114 - .L_113)
	.align		4
.L_113:
        /*0268*/ 	.word	index@(_ZN7cutlass13device_kernelIN5flash11enable_sm90INS1_16FlashAttnFwdSm90INS1_25CollectiveMainloopFwdSm90ILi2EN4cute5tupleIJNS5_1CILi1EEES8_S8_EEENS6_IJNS7_ILi64EEESA_SA_EEELi512ENS_6half_tEfNS_4arch4Sm90ELb0ELb1ELb0ELb1ELb1ELb0ELb1ELb0ELb0ELb1ELb0ELb0EEENS1_21CollectiveEpilogueFwdINS6_IJSA_NS7_ILi512EEESA_EEES9_SC_SE_Li256ELb1ELb1ELb0ELb0EEENS1_36VarlenDynamicPersistentTileSchedulerILi64ELi64ELi256ELi128ELb0ELb1ELb1ELb1ELb0ELb1EEEEEEEEEvNT_6ParamsE)
        /*026c*/ 	.word	0x00000000


	//----- nvinfo : EIATTR_REGCOUNT
	.align		4
.L_114:
        /*0270*/ 	.byte	0x04, 0x2f
        /*0272*/ 	.short	(.L_116 - .L_115)
	.align		4
.L_115:
        /*0274*/ 	.word	index@(_ZN7cutlass13device_kernelIN5flash11enable_sm90INS1_16FlashAttnFwdSm90INS1_25CollectiveMainloopFwdSm90ILi2EN4cute5tupleIJNS5_1CILi1EEES8_S8_EEENS6_IJNS7_ILi64EEESA_SA_EEELi512ENS_6half_tEfNS_4arch4Sm90ELb0ELb1ELb0ELb1ELb1ELb1ELb0ELb0ELb0ELb1ELb0ELb0EEENS1_21CollectiveEpilogueFwdINS6_IJSA_NS7_ILi512EEESA_EEES9_SC_SE_Li256ELb1ELb1ELb0ELb0EEENS1_36VarlenDynamicPersistentTileSchedulerILi64ELi64ELi256ELi128ELb0ELb1ELb1ELb1ELb0ELb1EEEEEEEEEvNT_6ParamsE)
        /*0278*/ 	.word	0x00000004


	//----- nvinfo : EIATTR_FRAME_SIZE
	.align		4
.L_116:
        /*027c*/ 	.byte	0x04, 0x11
        /*027e*/ 	.short	(.L_118 - .L_117)
	.align		4
.L_117:
        /*0280*/ 	.word	index@(_ZN7cutlass13device_kernelIN5flash11enable_sm90INS1_16FlashAttnFwdSm90INS1_25CollectiveMainloopFwdSm90ILi2EN4cute5tupleIJNS5_1CILi1EEES8_S8_EEENS6_IJNS7_ILi64EEESA_SA_EEELi512ENS_6half_tEfNS_4arch4Sm90ELb0ELb1ELb0ELb1ELb1ELb1ELb0ELb0ELb0ELb1ELb0ELb0EEENS1_21CollectiveEpilogueFwdINS6_IJSA_NS7_ILi512EEESA_EEES9_SC_SE_Li256ELb1ELb1ELb0ELb0EEENS1_36VarlenDynamicPersistentTileSchedulerILi64ELi64ELi256ELi128ELb0ELb1ELb1ELb1ELb0ELb1EEEEEEEEEvNT_6ParamsE)
        /*0284*/ 	.word	0x00000000


	//----- nvinfo : EIATTR_REGCOUNT
	.align		4
.L_118:
        /*0288*/ 	.byte	0x04, 0x2f
        /*028a*/ 	.short	(.L_120 - .L_119)
	.align		4
.L_119:
        /*028c*/ 	.word	index@(_ZN7cutlass13device_kernelIN5flash11enable_sm90INS1_16FlashAttnFwdSm90INS1_25CollectiveMainloopFwdSm90ILi2EN4cute5tupleIJNS5_1CILi1EEES8_S8_EEENS6_IJNS7_ILi64EEESA_SA_EEELi512ENS_6half_tEfNS_4arch4Sm90ELb0ELb1ELb0ELb1ELb1ELb0ELb0ELb0ELb0ELb1ELb0ELb0EEENS1_21CollectiveEpilogueFwdINS6_IJSA_NS7_ILi512EEESA_EEES9_SC_SE_Li256ELb1ELb1ELb0ELb0EEENS1_36VarlenDynamicPersistentTileSchedulerILi64ELi64ELi256ELi128ELb0ELb1ELb1ELb1ELb0ELb1EEEEEEEEEvNT_6ParamsE)
        /*0290*/ 	.word	0x00000004


	//----- nvinfo : EIATTR_FRAME_SIZE
	.align		4
.L_120:
        /*0294*/ 	.byte	0x04, 0x11
        /*0296*/ 	.short	(.L_122 - .L_121)
	.align		4
.L_121:
        /*0298*/ 	.word	index@(_ZN7cutlass13device_kernelIN5flash11enable_sm90INS1_16FlashAttnFwdSm90INS1_25CollectiveMainloopFwdSm90ILi2EN4cute5tupleIJNS5_1CILi1EEES8_S8_EEENS6_IJNS7_ILi64EEESA_SA_EEELi512ENS_6half_tEfNS_4arch4Sm90ELb0ELb1ELb0ELb1ELb1ELb0ELb0ELb0ELb0ELb1ELb0ELb0EEENS1_21CollectiveEpilogueFwdINS6_IJSA_NS7_ILi512EEESA_EEES9_SC_SE_Li256ELb1ELb1ELb0ELb0EEENS1_36VarlenDynamicPersistentTileSchedulerILi64ELi64ELi256ELi128ELb0ELb1ELb1ELb1ELb0ELb1EEEEEEEEEvNT_6ParamsE)
        /*029c*/ 	.word	0x00000000


	//----- nvinfo : EIATTR_REGCOUNT
	.align		4
.L_122:
        /*02a0*/ 	.byte	0x04, 0x2f
        /*02a2*/ 	.short	(.L_124 - .L_123)
	.align		4
.L_123:
        /*02a4*/ 	.word	index@(_ZN7cutlass13device_kernelIN5flash11enable_sm90INS1_16FlashAttnFwdSm90INS1_25CollectiveMainloopFwdSm90ILi2EN4cute5tupleIJNS5_1CILi1EEES8_S8_EEENS6_IJNS7_ILi64EEESA_SA_EEELi512ENS_6half_tEfNS_4arch4Sm90ELb0ELb1ELb0ELb0ELb1ELb0ELb1ELb0ELb0ELb1ELb0ELb0EEENS1_21CollectiveEpilogueFwdINS6_IJSA_NS7_ILi512EEESA_EEES9_SC_SE_Li256ELb0ELb1ELb0ELb0EEENS1_30DynamicPersistentTileSchedulerILi256ELi128ELb0ELb1ELb1EEEEEEEEEvNT_6ParamsE)
        /*02a8*/ 	.word	0x00000004


	//----- nvinfo : EIATTR_FRAME_SIZE
	.align		4
.L_124:
        /*02ac*/ 	.byte	0x04, 0x11
        /*02ae*/ 	.short	(.L_126 - .L_125)
	.align		4
.L_125:
        /*02b0*/ 	.word	index@(_ZN7cutlass13device_kernelIN5flash11enable_sm90INS1_16FlashAttnFwdSm90INS1_25CollectiveMainloopFwdSm90ILi2EN4cute5tupleIJNS5_1CILi1EEES8_S8_EEENS6_IJNS7_ILi64EEESA_SA_EEELi512ENS_6half_tEfNS_4arch4Sm90ELb0ELb1ELb0ELb0ELb1ELb0ELb1ELb0ELb0ELb1ELb0ELb0EEENS1_21CollectiveEpilogueFwdINS6_IJSA_NS7_ILi512EEESA_EEES9_SC_SE_Li256ELb0ELb1ELb0ELb0EEENS1_30DynamicPersistentTileSchedulerILi256ELi128ELb0ELb1ELb1EEEEEEEEEvNT_6ParamsE)
        /*02b4*/ 	.word	0x00000000


	//----- nvinfo : EIATTR_REGCOUNT
	.align		4
.L_126:
        /*02b8*/ 	.byte	0x04, 0x2f
        /*02ba*/ 	.short	(.L_128 - .L_127)
	.align		4
.L_127:
        /*02bc*/ 	.word	index@(_ZN7cutlass13device_kernelIN5flash11enable_sm90INS1_16FlashAttnFwdSm90INS1_25CollectiveMainloopFwdSm90ILi2EN4cute5tupleIJNS5_1CILi1EEES8_S8_EEENS6_IJNS7_ILi64EEESA_SA_EEELi512ENS_6half_tEfNS_4arch4Sm90ELb0ELb1ELb0ELb0ELb1ELb0ELb0ELb0ELb0ELb1ELb0ELb0EEENS1_21CollectiveEpilogueFwdINS6_IJSA_NS7_ILi512EEESA_EEES9_SC_SE_Li256ELb0ELb1ELb0ELb0EEENS1_30DynamicPersistentTileSchedulerILi256ELi128ELb0ELb1ELb1EEEEEEEEEvNT_6ParamsE)
        /*02c0*/ 	.word	0x00000004


	//----- nvinfo : EIATTR_FRAME_SIZE
	.align		4
.L_128:
        /*02c4*/ 	.byte	0x04, 0x11
        /*02c6*/ 	.short	(.L_130 - .L_129)
	.align		4
.L_129:
        /*02c8*/ 	.word	index@(_ZN7cutlass13device_kernelIN5flash11enable_sm90INS1_16FlashAttnFwdSm90INS1_25CollectiveMainloopFwdSm90ILi2EN4cute5tupleIJNS5_1CILi1EEES8_S8_EEENS6_IJNS7_ILi64EEESA_SA_EEELi512ENS_6half_tEfNS_4arch4Sm90ELb0ELb1ELb0ELb0ELb1ELb0ELb0ELb0ELb0ELb1ELb0ELb0EEENS1_21CollectiveEpilogueFwdINS6_IJSA_NS7_ILi512EEESA_EEES9_SC_SE_Li256ELb0ELb1ELb0ELb0EEENS1_30DynamicPersistentTileSchedulerILi256ELi128ELb0ELb1ELb1EEEEEEEEEvNT_6ParamsE)
        /*02cc*/ 	.word	0x00000000


	//----- nvinfo : EIATTR_REGCOUNT
	.align		4
.L_130:
        /*02d0*/ 	.byte	0x04, 0x2f
        /*02d2*/ 	.short	(.L_132 - .L_131)
	.align		4
.L_131:
        /*02d4*/ 	.word	index@(_ZN7cutlass13device_kernelIN5flash11enable_sm90INS1_16FlashAttnFwdSm90INS1_25CollectiveMainloopFwdSm90ILi2EN4cute5tupleIJNS5_1CILi1EEES8_S8_EEENS6_IJNS7_ILi64EEESA_SA_EEELi512ENS_6half_tEfNS_4arch4Sm90ELb0ELb0ELb0ELb1ELb1ELb1ELb1ELb0ELb0ELb1ELb0ELb0EEENS1_21CollectiveEpilogueFwdINS6_IJSA_NS7_ILi512EEESA_EEES9_SC_SE_Li256ELb1ELb1ELb0ELb0EEENS1_36VarlenDynamicPersistentTileSchedulerILi64ELi64ELi256ELi128ELb0ELb1ELb1ELb0ELb1ELb1EEEEEEEEEvNT_6ParamsE)
        /*02d8*/ 	.word	0x00000004


	//----- nvinfo : EIATTR_FRAME_SIZE
	.align		4
.L_132:
        /*02dc*/ 	.byte	0x04, 0x11
        /*02de*/ 	.short	(.L_134 - .L_133)
	.align		4
.L_133:
        /*02e0*/ 	.word	index@(_ZN7cutlass13device_kernelIN5flash11enable_sm90INS1_16FlashAttnFwdSm90INS1_25CollectiveMainloopFwdSm90ILi2EN4cute5tupleIJNS5_1CILi1EEES8_S8_EEENS6_IJNS7_ILi64EEESA_SA_EEELi512ENS_6half_tEfNS_4arch4Sm90ELb0ELb0ELb0ELb1ELb1ELb1ELb1ELb0ELb0ELb1ELb0ELb0EEENS1_21CollectiveEpilogueFwdINS6_IJSA_NS7_ILi512EEESA_EEES9_SC_SE_Li256ELb1ELb1ELb0ELb0EEENS1_36VarlenDynamicPersistentTileSchedulerILi64ELi64ELi256ELi128ELb0ELb1ELb1ELb0ELb1ELb1EEEEEEEEEvNT_6ParamsE)
        /*02e4*/ 	.word	0x00000000


	//----- nvinfo : EIATTR_REGCOUNT
	.align		4
.L_134:
        /*02e8*/ 	.byte	0x04, 0x2f
        /*02ea*/ 	.short	(.L_136 - .L_135)
	.align		4
.L_135:
        /*02ec*/ 	.word	index@(_ZN7cutlass13device_kernelIN5flash11enable_sm90INS1_16FlashAttnFwdSm90INS1_25CollectiveMainloopFwdSm90ILi2EN4cute5tupleIJNS5_1CILi1EEES8_S8_EEENS6_IJNS7_ILi64EEESA_SA_EEELi512ENS_6half_tEfNS_4arch4Sm90ELb0ELb0ELb0ELb1ELb1ELb0ELb1ELb0ELb0ELb1ELb0ELb0EEENS1_21CollectiveEpilogueFwdINS6_IJSA_NS7_ILi512EEESA_EEES9_SC_SE_Li256ELb1ELb1ELb0ELb0EEENS1_36VarlenDynamicPersistentTileSchedulerILi64ELi64ELi256ELi128ELb0ELb1ELb1ELb0ELb1ELb1EEEEEEEEEvNT_6ParamsE)
        /*02f0*/ 	.word	0x00000004


	//----- nvinfo : EIATTR_FRAME_SIZE
	.align		4
.L_136:
        /*02f4*/ 	.byte	0x04, 0x11
        /*02f6*/ 	.short	(.L_138 - .L_137)
	.align		4
.L_137:
        /*02f8*/ 	.word	index@(_ZN7cutlass13device_kernelIN5flash11enable_sm90INS1_16FlashAttnFwdSm90INS1_25CollectiveMainloopFwdSm90ILi2EN4cute5tupleIJNS5_1CILi1EEES8_S8_EEENS6_IJNS7_ILi64EEESA_SA_EEELi512ENS_6half_tEfNS_4arch4Sm90ELb0ELb0ELb0ELb1ELb1ELb0ELb1ELb0ELb0ELb1ELb0ELb0EEENS1_21CollectiveEpilogueFwdINS6_IJSA_NS7_ILi512EEESA_EEES9_SC_SE_Li256ELb1ELb1ELb0ELb0EEENS1_36VarlenDynamicPersistentTileSchedulerILi64ELi64ELi256ELi128ELb0ELb1ELb1ELb0ELb1ELb1EEEEEEEEEvNT_6ParamsE)
        /*02fc*/ 	.word	0x00000000


	//----- nvinfo : EIATTR_REGCOUNT
	.align		4
.L_138:
        /*0300*/ 	.byte	0x04, 0x2f
        /*0302*/ 	.short	(.L_140 - .L_139)
	.align		4
.L_139:
        /*0304*/ 	.word	index@(_ZN7cutlass13device_kernelIN5flash11enable_sm90INS1_16FlashAttnFwdSm90INS1_25CollectiveMainloopFwdSm90ILi2EN4cute5tupleIJNS5_1CILi1EEES8_S8_EEENS6_IJNS7_ILi64EEESA_SA_EEELi512ENS_6half_tEfNS_4arch4Sm90ELb0ELb0ELb0ELb1ELb1ELb1ELb0ELb0ELb0ELb1ELb0ELb0EEENS1_21CollectiveEpilogueFwdINS6_IJSA_NS7_ILi512EEESA_EEES9_SC_SE_Li256ELb1ELb1ELb0ELb0EEENS1_36VarlenDynamicPersistentTileSchedulerILi64ELi64ELi256ELi128ELb0ELb1ELb1ELb0ELb1ELb1EEEEEEEEEvNT_6ParamsE)
        /*0308*/ 	.word	0x00000004


	//----- nvinfo : EIATTR_FRAME_SIZE
	.align		4
.L_140:
        /*030c*/ 	.byte	0x04, 0x11
        /*030e*/ 	.short	(.L_142 - .L_141)
	.align		4
.L_141:
        /*0310*/ 	.word	index@(_ZN7cutlass13device_kernelIN5flash11enable_sm90INS1_16FlashAttnFwdSm90INS1_25CollectiveMainloopFwdSm90ILi2EN4cute5tupleIJNS5_1CILi1EEES8_S8_EEENS6_IJNS7_ILi64EEESA_SA_EEELi512ENS_6half_tEfNS_4arch4Sm90ELb0ELb0ELb0ELb1ELb1ELb1ELb0ELb0ELb0ELb1ELb0ELb0EEENS1_21CollectiveEpilogueFwdINS6_IJSA_NS7_ILi512EEESA_EEES9_SC_SE_Li256ELb1ELb1ELb0ELb0EEENS1_36VarlenDynamicPersistentTileSchedulerILi64ELi64ELi256ELi128ELb0ELb1ELb1ELb0ELb1ELb1EEEEEEEEEvNT_6ParamsE)
        /*0314*/ 	.word	0x00000000


	//----- nvinfo : EIATTR_REGCOUNT
	.align		4
.L_142:
        /*0318*/ 	.byte	0x04, 0x2f
        /*031a*/ 	.short	(.L_144 - .L_143)
	.align		4
.L_143:
        /*031c*/ 	.word	index@(_ZN7cutlass13device_kernelIN5flash11enable_sm90INS1_16FlashAttnFwdSm90INS1_25CollectiveMainloopFwdSm90ILi2EN4cute5tupleIJNS5_1CILi1EEES8_S8_EEENS6_IJNS7_ILi64EEESA_SA_EEELi512ENS_6half_tEfNS_4arch4Sm90ELb0ELb0ELb0ELb1ELb1ELb0ELb0ELb0ELb0ELb1ELb0ELb0EEENS1_21CollectiveEpilogueFwdINS6_IJSA_NS7_ILi512EEESA_EEES9_SC_SE_Li256ELb1ELb1ELb0ELb0EEENS1_36VarlenDynamicPersistentTileSchedulerILi64ELi64ELi256ELi128ELb0ELb1ELb1ELb0ELb1ELb1EEEEEEEEEvNT_6ParamsE)
        /*0320*/ 	.word	0x00000004


	//----- nvinfo : EIATTR_FRAME_SIZE
	.align		4
.L_144:
        /*0324*/ 	.byte	0x04, 0x11
        /*0326*/ 	.short	(.L_146 - .L_145)
	.align		4
.L_145:
        /*0328*/ 	.word	index@(_ZN7cutlass13device_kernelIN5flash11enable_sm90INS1_16FlashAttnFwdSm90INS1_25CollectiveMainloopFwdSm90ILi2EN4cute5tupleIJNS5_1CILi1EEES8_S8_EEENS6_IJNS7_ILi64EEESA_SA_EEELi512ENS_6half_tEfNS_4arch4Sm90ELb0ELb0ELb0ELb1ELb1ELb0ELb0ELb0ELb0ELb1ELb0ELb0EEENS1_21CollectiveEpilogueFwdINS6_IJSA_NS7_ILi512EEESA_EEES9_SC_SE_Li256ELb1ELb1ELb0ELb0EEENS1_36VarlenDynamicPersistentTileSchedulerILi64ELi64ELi256ELi128ELb0ELb1ELb1ELb0ELb1ELb1EEEEEEEEEvNT_6ParamsE)
        /*032c*/ 	.word	0x00000000


	//----- nvinfo : EIATTR_REGCOUNT
	.align		4
.L_146:
        /*0330*/ 	.byte	0x04, 0x2f
        /*0332*/ 	.short	(.L_148 - .L_147)
	.align		4
.L_147:
        /*0334*/ 	.word	index@(_ZN7cutlass13device_kernelIN5flash11enable_sm90INS1_16FlashAttnFwdSm90INS1_25CollectiveMainloopFwdSm90ILi2EN4cute5tupleIJNS5_1CILi1EEES8_S8_EEENS6_IJNS7_ILi64EEESA_SA_EEELi512ENS_6half_tEfNS_4arch4Sm90ELb0ELb0ELb0ELb0ELb1ELb0ELb1ELb0ELb0ELb1ELb0ELb0EEENS1_21CollectiveEpilogueFwdINS6_IJSA_NS7_ILi512EEESA_EEES9_SC_SE_Li256ELb0ELb1ELb0ELb0EEENS1_29StaticPersistentTileSchedulerILb0EEEEEEEEEvNT_6ParamsE)
        /*0338*/ 	.word	0x00000004


	//----- nvinfo : EIATTR_FRAME_SIZE
	.align		4
.L_148:
        /*033c*/ 	.byte	0x04, 0x11
        /*033e*/ 	.short	(.L_150 - .L_149)
	.align		4
.L_149:
        /*0340*/ 	.word	index@(_ZN7cutlass13device_kernelIN5flash11enable_sm90INS1_16FlashAttnFwdSm90INS1_25CollectiveMainloopFwdSm90ILi2EN4cute5tupleIJNS5_1CILi1EEES8_S8_EEENS6_IJNS7_ILi64EEESA_SA_EEELi512ENS_6half_tEfNS_4arch4Sm90ELb0ELb0ELb0ELb0ELb1ELb0ELb1ELb0ELb0ELb1ELb0ELb0EEENS1_21CollectiveEpilogueFwdINS6_IJSA_NS7_ILi512EEESA_EEES9_SC_SE_Li256ELb0ELb1ELb0ELb0EEENS1_29StaticPersistentTileSchedulerILb0EEEEEEEEEvNT_6ParamsE)
        /*0344*/ 	.word	0x00000000


	//----- nvinfo : EIATTR_REGCOUNT
	.align		4
.L_150:
        /*0348*/ 	.byte	0x04, 0x2f
        /*034a*/ 	.short	(.L_152 - .L_151)
	.align		4
.L_151:
        /*034c*/ 	.word	index@(_ZN7cutlass13device_kernelIN5flash11enable_sm90INS1_16FlashAttnFwdSm90INS1_25CollectiveMainloopFwdSm90ILi2EN4cute5tupleIJNS5_1CILi1EEES8_S8_EEENS6_IJNS7_ILi64EEESA_SA_EEELi512ENS_6half_tEfNS_4arch4Sm90ELb0ELb0ELb0ELb0ELb1ELb0ELb0ELb0ELb0ELb1ELb0ELb0EEENS1_21CollectiveEpilogueFwdINS6_IJSA_NS7_ILi512EEESA_EEES9_SC_SE_Li256ELb0ELb1ELb0ELb0EEENS1_29StaticPersistentTileSchedulerILb0EEEEEEEEEvNT_6ParamsE)
        /*0350*/ 	.word	0x00000004


	//----- nvinfo : EIATTR_FRAME_SIZE
	.align		4
.L_152:
        /*0354*/ 	.byte	0x04, 0x11
        /*0356*/ 	.short	(.L_154 - .L_153)
	.align		4
.L_153:
        /*0358*/ 	.word	index@(_ZN7cutlass13device_kernelIN5flash11enable_sm90INS1_16FlashAttnFwdSm90INS1_25CollectiveMainloopFwdSm90ILi2EN4cute5tupleIJNS5_1CILi1EEES8_S8_EEENS6_IJNS7_ILi64EEESA_SA_EEELi512ENS_6half_tEfNS_4arch4Sm90ELb0ELb0ELb0ELb0ELb1ELb0ELb0ELb0ELb0ELb1ELb0ELb0EEENS1_21CollectiveEpilogueFwdINS6_IJSA_NS7_ILi512EEESA_EEES9_SC_SE_Li256ELb0ELb1ELb0ELb0EEENS1_29StaticPersistentTileSchedulerILb0EEEEEEEEEvNT_6ParamsE)
        /*035c*/ 	.word	0x00000000


	//----- nvinfo : EIATTR_REGCOUNT
	.align		4
.L_154:
        /*0360*/ 	.byte	0x04, 0x2f
        /*0362*/ 	.short	(.L_156 - .L_155)
	.align		4
.L_155:
        /*0364*/ 	.word	index@(_ZN7cutlass13device_kernelIN5flash11enable_sm90INS1_16FlashAttnFwdSm90INS1_25CollectiveMainloopFwdSm90ILi2EN4cute5tupleIJNS5_1CILi1EEES8_S8_EEENS6_IJNS7_ILi128EEENS7_ILi96EEENS7_ILi192EEEEEELi128ENS_6half_tEfNS_4arch4Sm90ELb1ELb0ELb0ELb1ELb1ELb1ELb0ELb1ELb1ELb1ELb0ELb0EEENS1_21CollectiveEpilogueFwdINS6_IJSA_SA_SB_EEES9_SE_SG_Li256ELb1ELb1ELb0ELb0EEENS1_36VarlenDynamicPersistentTileSchedulerILi128ELi96ELi256ELi128ELb0ELb1ELb1ELb1ELb1ELb1EEEEEEEEEvNT_6ParamsE)
        /*0368*/ 	.word	0x00000004


	//----- nvinfo : EIATTR_FRAME_SIZE
	.align		4
.L_156:
        /*036c*/ 	.byte	0x04, 0x11
        /*036e*/ 	.short	(.L_158 - .L_157)
	.align		4
.L_157:
        /*0370*/ 	.word	index@(_ZN7cutlass13device_kernelIN5flash11enable_sm90INS1_16FlashAttnFwdSm90INS1_25CollectiveMainloopFwdSm90ILi2EN4cute5tupleIJNS5_1CILi1EEES8_S8_EEENS6_IJNS7_ILi128EEENS7_ILi96EEENS7_ILi192EEEEEELi128ENS_6half_tEfNS_4arch4Sm90ELb1ELb0ELb0ELb1ELb1ELb1ELb0ELb1ELb1ELb1ELb0ELb0EEENS1_21CollectiveEpilogueFwdINS6_IJSA_SA_SB_EEES9_SE_SG_Li256ELb1ELb1ELb0ELb0EEENS1_36VarlenDynamicPersistentTileSchedulerILi128ELi96ELi256ELi128ELb0ELb1ELb1ELb1ELb1ELb1EEEEEEEEEvNT_6ParamsE)
        /*0374*/ 	.word	0x00000000


	//----- nvinfo : EIATTR_REGCOUNT
	.align		4
.L_158:
        /*0378*/ 	.byte	0x04, 0x2f
        /*037a*/ 	.short	(.L_160 - .L_159)
	.align		4
.L_159:
        /*037c*/ 	.word	index@(_ZN7cutlass13device_kernelIN5flash11enable_sm90INS1_16FlashAttnFwdSm90INS1_25CollectiveMainloopFwdSm90ILi2EN4cute5tupleIJNS5_1CILi1EEES8_S8_EEENS6_IJNS7_ILi128EEENS7_ILi96EEENS7_ILi192EEEEEELi128ENS_6half_tEfNS_4arch4Sm90ELb1ELb0ELb0ELb1ELb1ELb0ELb0ELb1ELb1ELb1ELb0ELb0EEENS1_21CollectiveEpilogueFwdINS6_IJSA_SA_SB_EEES9_SE_SG_Li256ELb1ELb1ELb0ELb0EEENS1_36VarlenDynamicPersistentTileSchedulerILi128ELi96ELi256ELi128ELb0ELb1ELb1ELb1ELb1ELb1EEEEEEEEEvNT_6ParamsE)
        /*0380*/ 	.word	0x00000004


	//----- nvinfo : EIATTR_FRAME_SIZE
	.align		4
.L_160:
        /*0384*/ 	.byte	0x04, 0x11
        /*0386*/ 	.short	(.L_162 - .L_161)
	.align		4
.L_161:
        /*0388*/ 	.word	index@(_ZN7cutlass13device_kernelIN5flash11enable_sm90INS1_16FlashAttnFwdSm90INS1_25CollectiveMainloopFwdSm90ILi2EN4cute5tupleIJNS5_1CILi1EEES8_S8_EEENS6_IJNS7_ILi128EEENS7_ILi96EEENS7_ILi192EEEEEELi128ENS_6half_tEfNS_4arch4Sm90ELb1ELb0ELb0ELb1ELb1ELb0ELb0ELb1ELb1ELb1ELb0ELb0EEENS1_21CollectiveEpilogueFwdINS6_IJSA_SA_SB_EEES9_SE_SG_Li256ELb1ELb1ELb0ELb0EEENS1_36VarlenDynamicPersistentTileSchedulerILi128ELi96ELi256ELi128ELb0ELb1ELb1ELb1ELb1ELb1EEEEEEEEEvNT_6ParamsE)
        /*038c*/ 	.word	0x00000000


	//----- nvinfo : EIATTR_REGCOUNT
	.align		4
.L_162:
        /*0390*/ 	.byte	0x04, 0x2f
        /*0392*/ 	.short	(.L_164 - .L_163)
	.align		4
.L_163:
        /*0394*/ 	.word	index@(_ZN7cutlass13device_kernelIN5flash11enable_sm90INS1_16FlashAttnFwdSm90INS1_25CollectiveMainloopFwdSm90ILi2EN4cute5tupleIJNS5_1CILi1EEES8_S8_EEENS6_IJNS7_ILi128EEENS7_ILi96EEENS7_ILi192EEEEEELi128ENS_6half_tEfNS_4arch4Sm90ELb1ELb0ELb0ELb0ELb1ELb0ELb0ELb1ELb1ELb1ELb0ELb0EEENS1_21CollectiveEpilogueFwdINS6_IJSA_SA_SB_EEES9_SE_SG_Li256ELb0ELb1ELb0ELb0EEENS1_30DynamicPersistentTileSchedulerILi256ELi128ELb0ELb1ELb1EEEEEEEEEvNT_6ParamsE)
        /*0398*/ 	.word	0x00000004


	//----- nvinfo : EIATTR_FRAME_SIZE
	.align		4
.L_164:
        /*039c*/ 	.byte	0x04, 0x11
        /*039e*/ 	.short	(.L_166 - .L_165)
	.align		4
.L_165:
        /*03a0*/ 	.word	index@(_ZN7cutlass13device_kernelIN5flash11enable_sm90INS1_16FlashAttnFwdSm90INS1_25CollectiveMainloopFwdSm90ILi2EN4cute5tupleIJNS5_1CILi1EEES8_S8_EEENS6_IJNS7_ILi128EEENS7_ILi96EEENS7_ILi192EEEEEELi128ENS_6half_tEfNS_4arch4Sm90ELb1ELb0ELb0ELb0ELb1ELb0ELb0ELb1ELb1ELb1ELb0ELb0EEENS1_21CollectiveEpilogueFwdINS6_IJSA_SA_SB_EEES9_SE_SG_Li256ELb0ELb1ELb0ELb0EEENS1_30DynamicPersistentTileSchedulerILi256ELi128ELb0ELb1ELb1EEEEEEEEEvNT_6ParamsE)
        /*03a4*/ 	.word	0x00000000


	//----- nvinfo : EIATTR_REGCOUNT
	.align		4
.L_166:
        /*03a8*/ 	.byte	0x04, 0x2f
        /*03aa*/ 	.short	(.L_168 - .L_167)
	.align		4
.L_167:
        /*03ac*/ 	.word	index@(_ZN7cutlass13device_kernelIN5flash11enable_sm90INS1_16FlashAttnFwdSm90INS1_25CollectiveMainloopFwdSm90ILi2EN4cute5tupleIJNS5_1CILi1EEES8_S8_EEENS6_IJNS7_ILi128EEENS7_ILi96EEENS7_ILi192EEEEEELi128ENS_6half_tEfNS_4arch4Sm90ELb0ELb1ELb0ELb1ELb1ELb1ELb0ELb1ELb1ELb1ELb0ELb0EEENS1_21CollectiveEpilogueFwdINS6_IJSA_SA_SB_EEES9_SE_SG_Li256ELb1ELb1ELb0ELb0EEENS1_36VarlenDynamicPersistentTileSchedulerILi128ELi96ELi256ELi128ELb0ELb1ELb1ELb1ELb0ELb1EEEEEEEEEvNT_6ParamsE)
        /*03b0*/ 	.word	0x00000004


	//----- nvinfo : EIATTR_FRAME_SIZE
	.align		4
.L_168:
        /*03b4*/ 	.byte	0x04, 0x11
        /*03b6*/ 	.short	(.L_170 - .L_169)
	.align		4
.L_169:
        /*03b8*/ 	.word	index@(_ZN7cutlass13device_kernelIN5flash11enable_sm90INS1_16FlashAttnFwdSm90INS1_25CollectiveMainloopFwdSm90ILi2EN4cute5tupleIJNS5_1CILi1EEES8_S8_EEENS6_IJNS7_ILi128EEENS7_ILi96EEENS7_ILi192EEEEEELi128ENS_6half_tEfNS_4arch4Sm90ELb0ELb1ELb0ELb1ELb1ELb1ELb0ELb1ELb1ELb1ELb0ELb0EEENS1_21CollectiveEpilogueFwdINS6_IJSA_SA_SB_EEES9_SE_SG_Li256ELb1ELb1ELb0ELb0EEENS1_36VarlenDynamicPersistentTileSchedulerILi128ELi96ELi256ELi128ELb0ELb1ELb1ELb1ELb0ELb1EEEEEEEEEvNT_6ParamsE)
        /*03bc*/ 	.word	0x00000000


	//----- nvinfo : EIATTR_REGCOUNT
	.align		4
.L_170:
        /*03c0*/ 	.byte	0x04, 0x2f
        /*03c2*/ 	.short	(.L_172 - .L_171)
	.align		4
.L_171:
        /*03c4*/ 	.word	index@(_ZN7cutlass13device_kernelIN5flash11enable_sm90INS1_16FlashAttnFwdSm90INS1_25CollectiveMainloopFwdSm90ILi2EN4cute5tupleIJNS5_1CILi1EEES8_S8_EEENS6_IJNS7_ILi128EEENS7_ILi96EEENS7_ILi192EEEEEELi128ENS_6half_tEfNS_4arch4Sm90ELb0ELb1ELb0ELb1ELb1ELb0ELb0ELb1ELb1ELb1ELb0ELb0EEENS1_21CollectiveEpilogueFwdINS6_IJSA_SA_SB_EEES9_SE_SG_Li256ELb1ELb1ELb0ELb0EEENS1_36VarlenDynamicPersistentTileSchedulerILi128ELi96ELi256ELi128ELb0ELb1ELb1ELb1ELb0ELb1EEEEEEEEEvNT_6ParamsE)
        /*03c8*/ 	.word	0x00000004


	//----- nvinfo : EIATTR_FRAME_SIZE
	.align		4
.L_172:
        /*03cc*/ 	.byte	0x04, 0x11
        /*03ce*/ 	.short	(.L_174 - .L_173)
	.align		4
.L_173:
        /*03d0*/ 	.word	index@(_ZN7cutlass13device_kernelIN5flash11enable_sm90INS1_16FlashAttnFwdSm90INS1_25CollectiveMainloopFwdSm90ILi2EN4cute5tupleIJNS5_1CILi1EEES8_S8_EEENS6_IJNS7_ILi128EEENS7_ILi96EEENS7_ILi192EEEEEELi128ENS_6half_tEfNS_4arch4Sm90ELb0ELb1ELb0ELb1ELb1ELb0ELb0ELb1ELb1ELb1ELb0ELb0EEENS1_21CollectiveEpilogueFwdINS6_IJSA_SA_SB_EEES9_SE_SG_Li256ELb1ELb1ELb0ELb0EEENS1_36VarlenDynamicPersistentTileSchedulerILi128ELi96ELi256ELi128ELb0ELb1ELb1ELb1ELb0ELb1EEEEEEEEEvNT_6ParamsE)
        /*03d4*/ 	.word	0x00000000


	//----- nvinfo : EIATTR_REGCOUNT
	.align		4
.L_174:
        /*03d8*/ 	.byte	0x04, 0x2f
        /*03da*/ 	.short	(.L_176 - .L_175)
	.align		4
.L_175:
        /*03dc*/ 	.word	index@(_ZN7cutlass13device_kernelIN5flash11enable_sm90INS1_16FlashAttnFwdSm90INS1_25CollectiveMainloopFwdSm90ILi2EN4cute5tupleIJNS5_1CILi1EEES8_S8_EEENS6_IJNS7_ILi128EEENS7_ILi96EEENS7_ILi192EEEEEELi128ENS_6half_tEfNS_4arch4Sm90ELb0ELb1ELb0ELb0ELb1ELb0ELb0ELb1ELb1ELb1ELb0ELb0EEENS1_21CollectiveEpilogueFwdINS6_IJSA_SA_SB_EEES9_SE_SG_Li256ELb0ELb1ELb0ELb0EEENS1_30DynamicPersistentTileSchedulerILi256ELi128ELb0ELb1ELb1EEEEEEEEEvNT_6ParamsE)
        /*03e0*/ 	.word	0x00000004


	//----- nvinfo : EIATTR_FRAME_SIZE
	.align		4
.L_176:
        /*03e4*/ 	.byte	0x04, 0x11
        /*03e6*/ 	.short	(.L_178 - .L_177)
	.align		4
.L_177:
        /*03e8*/ 	.word	index@(_ZN7cutlass13device_kernelIN5flash11enable_sm90INS1_16FlashAttnFwdSm90INS1_25CollectiveMainloopFwdSm90ILi2EN4cute5tupleIJNS5_1CILi1EEES8_S8_EEENS6_IJNS7_ILi128EEENS7_ILi96EEENS7_ILi192EEEEEELi128ENS_6half_tEfNS_4arch4Sm90ELb0ELb1ELb0ELb0ELb1ELb0ELb0ELb1ELb1ELb1ELb0ELb0EEENS1_21CollectiveEpilogueFwdINS6_IJSA_SA_SB_EEES9_SE_SG_Li256ELb0ELb1ELb0ELb0EEENS1_30DynamicPersistentTileSchedulerILi256ELi128ELb0ELb1ELb1EEEEEEEEEvNT_6ParamsE)
        /*03ec*/ 	.word	0x00000000


	//----- nvinfo : EIATTR_REGCOUNT
	.align		4
.L_178:
        /*03f0*/ 	.byte	0x04, 0x2f
        /*03f2*/ 	.short	(.L_180 - .L_179)
	.align		4
.L_179:
        /*03f4*/ 	.word	index@(_ZN7cutlass13device_kernelIN5flash11enable_sm90INS1_16FlashAttnFwdSm90INS1_25CollectiveMainloopFwdSm90ILi2EN4cute5tupleIJNS5_1CILi1EEES8_S8_EEENS6_IJNS7_ILi128EEENS7_ILi96EEENS7_ILi192EEEEEELi128ENS_6half_tEfNS_4arch4Sm90ELb0ELb0ELb0ELb1ELb1ELb1ELb0ELb1ELb1ELb1ELb0ELb0EEENS1_21CollectiveEpilogueFwdINS6_IJSA_SA_SB_EEES9_SE_SG_Li256ELb1ELb1ELb0ELb0EEENS1_36VarlenDynamicPersistentTileSchedulerILi128ELi96ELi256ELi128ELb0ELb1ELb1ELb0ELb1ELb1EEEEEEEEEvNT_6ParamsE)
        /*03f8*/ 	.word	0x00000004


	//----- nvinfo : EIATTR_FRAME_SIZE
	.align		4
.L_180:
        /*03fc*/ 	.byte	0x04, 0x11
        /*03fe*/ 	.short	(.L_182 - .L_181)
	.align		4
.L_181:
        /*0400*/ 	.word	index@(_ZN7cutlass13device_kernelIN5flash11enable_sm90INS1_16FlashAttnFwdSm90INS1_25CollectiveMainloopFwdSm90ILi2EN4cute5tupleIJNS5_1CILi1EEES8_S8_EEENS6_IJNS7_ILi128EEENS7_ILi96EEENS7_ILi192EEEEEELi128ENS_6half_tEfNS_4arch4Sm90ELb0ELb0ELb0ELb1ELb1ELb1ELb0ELb1ELb1ELb1ELb0ELb0EEENS1_21CollectiveEpilogueFwdINS6_IJSA_SA_SB_EEES9_SE_SG_Li256ELb1ELb1ELb0ELb0EEENS1_36VarlenDynamicPersistentTileSchedulerILi128ELi96ELi256ELi128ELb0ELb1ELb1ELb0ELb1ELb1EEEEEEEEEvNT_6ParamsE)
        /*0404*/ 	.word	0x00000000


	//----- nvinfo : EIATTR_REGCOUNT
	.align		4
.L_182:
        /*0408*/ 	.byte	0x04, 0x2f
        /*040a*/ 	.short	(.L_184 - .L_183)
	.align		4
.L_183:
        /*040c*/ 	.word	index@(_ZN7cutlass13device_kernelIN5flash11enable_sm90INS1_16FlashAttnFwdSm90INS1_25CollectiveMainloopFwdSm90ILi2EN4cute5tupleIJNS5_1CILi1EEES8_S8_EEENS6_IJNS7_ILi128EEENS7_ILi96EEENS7_ILi192EEEEEELi128ENS_6half_tEfNS_4arch4Sm90ELb0ELb0ELb0ELb1ELb1ELb0ELb0ELb1ELb1ELb1ELb0ELb0EEENS1_21CollectiveEpilogueFwdINS6_IJSA_SA_SB_EEES9_SE_SG_Li256ELb1ELb1ELb0ELb0EEENS1_36VarlenDynamicPersistentTileSchedulerILi128ELi96ELi256ELi128ELb0ELb1ELb1ELb0ELb1ELb1EEEEEEEEEvNT_6ParamsE)
        /*0410*/ 	.word	0x00000004


	//----- nvinfo : EIATTR_FRAME_SIZE
	.align		4
.L_184:
        /*0414*/ 	.byte	0x04, 0x11
        /*0416*/ 	.short	(.L_186 - .L_185)
	.align		4
.L_185:
        /*0418*/ 	.word	index@(_ZN7cutlass13device_kernelIN5flash11enable_sm90INS1_16FlashAttnFwdSm90INS1_25CollectiveMainloopFwdSm90ILi2EN4cute5tupleIJNS5_1CILi1EEES8_S8_EEENS6_IJNS7_ILi128EEENS7_ILi96EEENS7_ILi192EEEEEELi128ENS_6half_tEfNS_4arch4Sm90ELb0ELb0ELb0ELb1ELb1ELb0ELb0ELb1ELb1ELb1ELb0ELb0EEENS1_21CollectiveEpilogueFwdINS6_IJSA_SA_SB_EEES9_SE_SG_Li256ELb1ELb1ELb0ELb0EEENS1_36VarlenDynamicPersistentTileSchedulerILi128ELi96ELi256ELi128ELb0ELb1ELb1ELb0ELb1ELb1EEEEEEEEEvNT_6ParamsE)
        /*041c*/ 	.word	0x00000000


	//----- nvinfo : EIATTR_REGCOUNT
	.align		4
.L_186:
        /*0420*/ 	.byte	0x04, 0x2f
        /*0422*/ 	.short	(.L_188 - .L_187)
	.align		4
.L_187:
        /*0424*/ 	.word	index@(_ZN7cutlass13device_kernelIN5flash11enable_sm90INS1_16FlashAttnFwdSm90INS1_25CollectiveMainloopFwdSm90ILi2EN4cute5tupleIJNS5_1CILi1EEES8_S8_EEENS6_IJNS7_ILi128EEENS7_ILi96EEENS7_ILi192EEEEEELi128ENS_6half_tEfNS_4arch4Sm90ELb0ELb0ELb0ELb0ELb1ELb0ELb0ELb1ELb1ELb1ELb0ELb0EEENS1_21CollectiveEpilogueFwdINS6_IJSA_SA_SB_EEES9_SE_SG_Li256ELb0ELb1ELb0ELb0EEENS1_29StaticPersistentTileSchedulerILb0EEEEEEEEEvNT_6ParamsE)
        /*0428*/ 	.word	0x00000004


	//----- nvinfo : EIATTR_FRAME_SIZE
	.align		4
.L_188:
        /*042c*/ 	.byte	0x04, 0x11
        /*042e*/ 	.short	(.L_190 - .L_189)
	.align		4
.L_189:
        /*0430*/ 	.word	index@(_ZN7cutlass13device_kernelIN5flash11enable_sm90INS1_16FlashAttnFwdSm90INS1_25CollectiveMainloopFwdSm90ILi2EN4cute5tupleIJNS5_1CILi1EEES8_S8_EEENS6_IJNS7_ILi128EEENS7_ILi96EEENS7_ILi192EEEEEELi128ENS_6half_tEfNS_4arch4Sm90ELb0ELb0ELb0ELb0ELb1ELb0ELb0ELb1ELb1ELb1ELb0ELb0EEENS1_21CollectiveEpilogueFwdINS6_IJSA_SA_SB_EEES9_SE_SG_Li256ELb0ELb1ELb0ELb0EEENS1_29StaticPersistentTileSchedulerILb0EEEEEEEEEvNT_6ParamsE)
        /*0434*/ 	.word	0x00000000


	//----- nvinfo : EIATTR_MIN_STACK_SIZE
	.align		4
.L_190:
        /*0438*/ 	.byte	0x04, 0x12
        /*043a*/ 	.short	(.L_192 - .L_191)
	.align		4
.L_191:
        /*043c*/ 	.word	index@(_ZN7cutlass13device_kernelIN5flash11enable_sm90INS1_16FlashAttnFwdSm90INS1_25CollectiveMainloopFwdSm90ILi2EN4cute5tupleIJNS5_1CILi1EEES8_S8_EEENS6_IJNS7_ILi128EEENS7_ILi96EEENS7_ILi192EEEEEELi128ENS_6half_tEfNS_4arch4Sm90ELb0ELb0ELb0ELb0ELb1ELb0ELb0ELb1ELb1ELb1ELb0ELb0EEENS1_21CollectiveEpilogueFwdINS6_IJSA_SA_SB_EEES9_SE_SG_Li256ELb0ELb1ELb0ELb0EEENS1_29StaticPersistentTileSchedulerILb0EEEEEEEEEvNT_6ParamsE)
        /*0440*/ 	.word	0x00000000


	//----- nvinfo : EIATTR_MIN_STACK_SIZE
	.align		4
.L_192:
        /*0444*/ 	.byte	0x04, 0x12
        /*0446*/ 	.short	(.L_194 - .L_193)
	.align		4
.L_193:
        /*0448*/ 	.word	index@(_ZN7cutlass13device_kernelIN5flash11enable_sm90INS1_16FlashAttnFwdSm90INS1_25CollectiveMainloopFwdSm90ILi2EN4cute5tupleIJNS5_1CILi1EEES8_S8_EEENS6_IJNS7_ILi128EEENS7_ILi96EEENS7_ILi192EEEEEELi128ENS_6half_tEfNS_4arch4Sm90ELb0ELb0ELb0ELb1ELb1ELb0ELb0ELb1ELb1ELb1ELb0ELb0EEENS1_21CollectiveEpilogueFwdINS6_IJSA_SA_SB_EEES9_SE_SG_Li256ELb1ELb1ELb0ELb0EEENS1_36VarlenDynamicPersistentTileSchedulerILi128ELi96ELi256ELi128ELb0ELb1ELb1ELb0ELb1ELb1EEEEEEEEEvNT_6ParamsE)
        /*044c*/ 	.word	0x00000000


	//----- nvinfo : EIATTR_MIN_STACK_SIZE
	.align		4
.L_194:
        /*0450*/ 	.byte	0x04, 0x12
        /*0452*/ 	.short	(.L_196 - .L_195)
	.align		4
.L_195:
        /*0454*/ 	.word	index@(_ZN7cutlass13device_kernelIN5flash11enable_sm90INS1_16FlashAttnFwdSm90INS1_25CollectiveMainloopFwdSm90ILi2EN4cute5tupleIJNS5_1CILi1EEES8_S8_EEENS6_IJNS7_ILi128EEENS7_ILi96EEENS7_ILi192EEEEEELi128ENS_6half_tEfNS_4arch4Sm90ELb0ELb0ELb0ELb1ELb1ELb1ELb0ELb1ELb1ELb1ELb0ELb0EEENS1_21CollectiveEpilogueFwdINS6_IJSA_SA_SB_EEES9_SE_SG_Li256ELb1ELb1ELb0ELb0EEENS1_36VarlenDynamicPersistentTileSchedulerILi128ELi96ELi256ELi128ELb0ELb1ELb1ELb0ELb1ELb1EEEEEEEEEvNT_6ParamsE)
        /*0458*/ 	.word	0x00000000


	//----- nvinfo : EIATTR_MIN_STACK_SIZE
	.align		4
.L_196:
        /*045c*/ 	.byte	0x04, 0x12
        /*045e*/ 	.short	(.L_198 - .L_197)
	.align		4
.L_197:
        /*0460*/ 	.word	index@(_ZN7cutlass13device_kernelIN5flash11enable_sm90INS1_16FlashAttnFwdSm90INS1_25CollectiveMainloopFwdSm90ILi2EN4cute5tupleIJNS5_1CILi1EEES8_S8_EEENS6_IJNS7_ILi128EEENS7_ILi96EEENS7_ILi192EEEEEELi128ENS_6half_tEfNS_4arch4Sm90ELb0ELb1ELb0ELb0ELb1ELb0ELb0ELb1ELb1ELb1ELb0ELb0EEENS1_21CollectiveEpilogueFwdINS6_IJSA_SA_SB_EEES9_SE_SG_Li256ELb0ELb1ELb0ELb0EEENS1_30DynamicPersistentTileSchedulerILi256ELi128ELb0ELb1ELb1EEEEEEEEEvNT_6ParamsE)
        /*0464*/ 	.word	0x00000000


	//----- nvinfo : EIATTR_MIN_STACK_SIZE
	.align		4
.L_198:
        /*0468*/ 	.byte	0x04, 0x12
        /*046a*/ 	.short	(.L_200 - .L_199)
	.align		4
.L_199:
        /*046c*/ 	.word	index@(_ZN7cutlass13device_kernelIN5flash11enable_sm90INS1_16FlashAttnFwdSm90INS1_25CollectiveMainloopFwdSm90ILi2EN4cute5tupleIJNS5_1CILi1EEES8_S8_EEENS6_IJNS7_ILi128EEENS7_ILi96EEENS7_ILi192EEEEEELi128ENS_6half_tEfNS_4arch4Sm90ELb0ELb1ELb0ELb1ELb1ELb0ELb0ELb1ELb1ELb1ELb0ELb0EEENS1_21CollectiveEpilogueFwdINS6_IJSA_SA_SB_EEES9_SE_SG_Li256ELb1ELb1ELb0ELb0EEENS1_36VarlenDynamicPersistentTileSchedulerILi128ELi96ELi256ELi128ELb0ELb1ELb1ELb1ELb0ELb1EEEEEEEEEvNT_6ParamsE)
        /*0470*/ 	.word	0x00000000


	//----- nvinfo : EIATTR_MIN_STACK_SIZE
	.align		4
.L_200:
        /*0474*/ 	.byte	0x04, 0x12
        /*0476*/ 	.short	(.L_202 - .L_201)
	.align		4
.L_201:
        /*0478*/ 	.word	index@(_ZN7cutlass13device_kernelIN5flash11enable_sm90INS1_16FlashAttnFwdSm90INS1_25CollectiveMainloopFwdSm90ILi2EN4cute5tupleIJNS5_1CILi1EEES8_S8_EEENS6_IJNS7_ILi128EEENS7_ILi96EEENS7_ILi192EEEEEELi128ENS_6half_tEfNS_4arch4Sm90ELb0ELb1ELb0ELb1ELb1ELb1ELb0ELb1ELb1ELb1ELb0ELb0EEENS1_21CollectiveEpilogueFwdINS6_IJSA_SA_SB_EEES9_SE_SG_Li256ELb1ELb1ELb0ELb0EEENS1_36VarlenDynamicPersistentTileSchedulerILi128ELi96ELi256ELi128ELb0ELb1ELb1ELb1ELb0ELb1EEEEEEEEEvNT_6ParamsE)
        /*047c*/ 	.word	0x00000000


	//----- nvinfo : EIATTR_MIN_STACK_SIZE
	.align		4
.L_202:
        /*0480*/ 	.byte	0x04, 0x12
        /*0482*/ 	.short	(.L_204 - .L_203)
	.align		4
.L_203:
        /*0484*/ 	.word	index@(_ZN7cutlass13device_kernelIN5flash11enable_sm90INS1_16FlashAttnFwdSm90INS1_25CollectiveMainloopFwdSm90ILi2EN4cute5tupleIJNS5_1CILi1EEES8_S8_EEENS6_IJNS7_ILi128EEENS7_ILi96EEENS7_ILi192EEEEEELi128ENS_6half_tEfNS_4arch4Sm90ELb1ELb0ELb0ELb0ELb1ELb0ELb0ELb1ELb1ELb1ELb0ELb0EEENS1_21CollectiveEpilogueFwdINS6_IJSA_SA_SB_EEES9_SE_SG_Li256ELb0ELb1ELb0ELb0EEENS1_30DynamicPersistentTileSchedulerILi256ELi128ELb0ELb1ELb1EEEEEEEEEvNT_6ParamsE)
        /*0488*/ 	.word	0x00000000


	//----- nvinfo : EIATTR_MIN_STACK_SIZE
	.align		4
.L_204:
        /*048c*/ 	.byte	0x04, 0x12
        /*048e*/ 	.short	(.L_206 - .L_205)
	.align		4
.L_205:
        /*0490*/ 	.word	index@(_ZN7cutlass13device_kernelIN5flash11enable_sm90INS1_16FlashAttnFwdSm90INS1_25CollectiveMainloopFwdSm90ILi2EN4cute5tupleIJNS5_1CILi1EEES8_S8_EEENS6_IJNS7_ILi128EEENS7_ILi96EEENS7_ILi192EEEEEELi128ENS_6half_tEfNS_4arch4Sm90ELb1ELb0ELb0ELb1ELb1ELb0ELb0ELb1ELb1ELb1ELb0ELb0EEENS1_21CollectiveEpilogueFwdINS6_IJSA_SA_SB_EEES9_SE_SG_Li256ELb1ELb1ELb0ELb0EEENS1_36VarlenDynamicPersistentTileSchedulerILi128ELi96ELi256ELi128ELb0ELb1ELb1ELb1ELb1ELb1EEEEEEEEEvNT_6ParamsE)
        /*0494*/ 	.word	0x00000000


	//----- nvinfo : EIATTR_MIN_STACK_SIZE
	.align		4
.L_206:
        /*0498*/ 	.byte	0x04, 0x12
        /*049a*/ 	.short	(.L_208 - .L_207)
	.align		4
.L_207:
        /*049c*/ 	.word	index@(_ZN7cutlass13device_kernelIN5flash11enable_sm90INS1_16FlashAttnFwdSm90INS1_25CollectiveMainloopFwdSm90ILi2EN4cute5tupleIJNS5_1CILi1EEES8_S8_EEENS6_IJNS7_ILi128EEENS7_ILi96EEENS7_ILi192EEEEEELi128ENS_6half_tEfNS_4arch4Sm90ELb1ELb0ELb0ELb1ELb1ELb1ELb0ELb1ELb1ELb1ELb0ELb0EEENS1_21CollectiveEpilogueFwdINS6_IJSA_SA_SB_EEES9_SE_SG_Li256ELb1ELb1ELb0ELb0EEENS1_36VarlenDynamicPersistentTileSchedulerILi128ELi96ELi256ELi128ELb0ELb1ELb1ELb1ELb1ELb1EEEEEEEEEvNT_6ParamsE)
        /*04a0*/ 	.word	0x00000000


	//----- nvinfo : EIATTR_MIN_STACK_SIZE
	.align		4
.L_208:
        /*04a4*/ 	.byte	0x04, 0x12
        /*04a6*/ 	.short	(.L_210 - .L_209)
	.align		4
.L_209:
        /*04a8*/ 	.word	index@(_ZN7cutlass13device_kernelIN5flash11enable_sm90INS1_16FlashAttnFwdSm90INS1_25CollectiveMainloopFwdSm90ILi2EN4cute5tupleIJNS5_1CILi1EEES8_S8_EEENS6_IJNS7_ILi64EEESA_SA_EEELi512ENS_6half_tEfNS_4arch4Sm90ELb0ELb0ELb0ELb0ELb1ELb0ELb0ELb0ELb0ELb1ELb0ELb0EEENS1_21CollectiveEpilogueFwdINS6_IJSA_NS7_ILi512EEESA_EEES9_SC_SE_Li256ELb0ELb1ELb0ELb0EEENS1_29StaticPersistentTileSchedulerILb0EEEEEEEEEvNT_6ParamsE)
        /*04ac*/ 	.word	0x00000000


	//----- nvinfo : EIATTR_MIN_STACK_SIZE
	.align		4
.L_210:
        /*04b0*/ 	.byte	0x04, 0x12
        /*04b2*/ 	.short	(.L_212 - .L_211)
	.align		4
.L_211:
        /*04b4*/ 	.word	index@(_ZN7cutlass13device_kernelIN5flash11enable_sm90INS1_16FlashAttnFwdSm90INS1_25CollectiveMainloopFwdSm90ILi2EN4cute5tupleIJNS5_1CILi1EEES8_S8_EEENS6_IJNS7_ILi64EEESA_SA_EEELi512ENS_6half_tEfNS_4arch4Sm90ELb0ELb0ELb0ELb0ELb1ELb0ELb1ELb0ELb0ELb1ELb0ELb0EEENS1_21CollectiveEpilogueFwdINS6_IJSA_NS7_ILi512EEESA_EEES9_SC_SE_Li256ELb0ELb1ELb0ELb0EEENS1_29StaticPersistentTileSchedulerILb0EEEEEEEEEvNT_6ParamsE)
        /*04b8*/ 	.word	0x00000000


	//----- nvinfo : EIATTR_MIN_STACK_SIZE
	.align		4
.L_212:
        /*04bc*/ 	.byte	0x04, 0x12
        /*04be*/ 	.short	(.L_214 - .L_213)
	.align		4
.L_213:
        /*04c0*/ 	.word	index@(_ZN7cutlass13device_kernelIN5flash11enable_sm90INS1_16FlashAttnFwdSm90INS1_25CollectiveMainloopFwdSm90ILi2EN4cute5tupleIJNS5_1CILi1EEES8_S8_EEENS6_IJNS7_ILi64EEESA_SA_EEELi512ENS_6half_tEfNS_4arch4Sm90ELb0ELb0ELb0ELb1ELb1ELb0ELb0ELb0ELb0ELb1ELb0ELb0EEENS1_21CollectiveEpilogueFwdINS6_IJSA_NS7_ILi512EEESA_EEES9_SC_SE_Li256ELb1ELb1ELb0ELb0EEENS1_36VarlenDynamicPersistentTileSchedulerILi64ELi64ELi256ELi128ELb0ELb1ELb1ELb0ELb1ELb1EEEEEEEEEvNT_6ParamsE)
        /*04c4*/ 	.word	0x00000000


	//----- nvinfo : EIATTR_MIN_STACK_SIZE
	.align		4
.L_214:
        /*04c8*/ 	.byte	0x04, 0x12
        /*04ca*/ 	.short	(.L_216 - .L_215)
	.align		4
.L_215:
        /*04cc*/ 	.word	index@(_ZN7cutlass13device_kernelIN5flash11enable_sm90INS1_16FlashAttnFwdSm90INS1_25CollectiveMainloopFwdSm90ILi2EN4cute5tupleIJNS5_1CILi1EEES8_S8_EEENS6_IJNS7_ILi64EEESA_SA_EEELi512ENS_6half_tEfNS_4arch4Sm90ELb0ELb0ELb0ELb1ELb1ELb1ELb0ELb0ELb0ELb1ELb0ELb0EEENS1_21CollectiveEpilogueFwdINS6_IJSA_NS7_ILi512EEESA_EEES9_SC_SE_Li256ELb1ELb1ELb0ELb0EEENS1_36VarlenDynamicPersistentTileSchedulerILi64ELi64ELi256ELi128ELb0ELb1ELb1ELb0ELb1ELb1EEEEEEEEEvNT_6ParamsE)
        /*04d0*/ 	.word	0x00000000


	//----- nvinfo : EIATTR_MIN_STACK_SIZE
	.align		4
.L_216:
        /*04d4*/ 	.byte	0x04, 0x12
        /*04d6*/ 	.short	(.L_218 - .L_217)
	.align		4
.L_217:
        /*04d8*/ 	.word	index@(_ZN7cutlass13device_kernelIN5flash11enable_sm90INS1_16FlashAttnFwdSm90INS1_25CollectiveMainloopFwdSm90ILi2EN4cute5tupleIJNS5_1CILi1EEES8_S8_EEENS6_IJNS7_ILi64EEESA_SA_EEELi512ENS_6half_tEfNS_4arch4Sm90ELb0ELb0ELb0ELb1ELb1ELb0ELb1ELb0ELb0ELb1ELb0ELb0EEENS1_21CollectiveEpilogueFwdINS6_IJSA_NS7_ILi512EEESA_EEES9_SC_SE_Li256ELb1ELb1ELb0ELb0EEENS1_36VarlenDynamicPersistentTileSchedulerILi64ELi64ELi256ELi128ELb0ELb1ELb1ELb0ELb1ELb1EEEEEEEEEvNT_6ParamsE)
        /*04dc*/ 	.word	0x00000000


	//----- nvinfo : EIATTR_MIN_STACK_SIZE
	.align		4
.L_218:
        /*04e0*/ 	.byte	0x04, 0x12
        /*04e2*/ 	.short	(.L_220 - .L_219)
	.align		4
.L_219:
        /*04e4*/ 	.word	index@(_ZN7cutlass13device_kernelIN5flash11enable_sm90INS1_16FlashAttnFwdSm90INS1_25CollectiveMainloopFwdSm90ILi2EN4cute5tupleIJNS5_1CILi1EEES8_S8_EEENS6_IJNS7_ILi64EEESA_SA_EEELi512ENS_6half_tEfNS_4arch4Sm90ELb0ELb0ELb0ELb1ELb1ELb1ELb1ELb0ELb0ELb1ELb0ELb0EEENS1_21CollectiveEpilogueFwdINS6_IJSA_NS7_ILi512EEESA_EEES9_SC_SE_Li256ELb1ELb1ELb0ELb0EEENS1_36VarlenDynamicPersistentTileSchedulerILi64ELi64ELi256ELi128ELb0ELb1ELb1ELb0ELb1ELb1EEEEEEEEEvNT_6ParamsE)
        /*04e8*/ 	.word	0x00000000


	//----- nvinfo : EIATTR_MIN_STACK_SIZE
	.align		4
.L_220:
        /*04ec*/ 	.byte	0x04, 0x12
        /*04ee*/ 	.short	(.L_222 - .L_221)
	.align		4
.L_221:
        /*04f0*/ 	.word	index@(_ZN7cutlass13device_kernelIN5flash11enable_sm90INS1_16FlashAttnFwdSm90INS1_25CollectiveMainloopFwdSm90ILi2EN4cute5tupleIJNS5_1CILi1EEES8_S8_EEENS6_IJNS7_ILi64EEESA_SA_EEELi512ENS_6half_tEfNS_4arch4Sm90ELb0ELb1ELb0ELb0ELb1ELb0ELb0ELb0ELb0ELb1ELb0ELb0EEENS1_21CollectiveEpilogueFwdINS6_IJSA_NS7_ILi512EEESA_EEES9_SC_SE_Li256ELb0ELb1ELb0ELb0EEENS1_30DynamicPersistentTileSchedulerILi256ELi128ELb0ELb1ELb1EEEEEEEEEvNT_6ParamsE)
        /*04f4*/ 	.word	0x00000000


	//----- nvinfo : EIATTR_MIN_STACK_SIZE
	.align		4
.L_222:
        /*04f8*/ 	.byte	0x04, 0x12
        /*04fa*/ 	.short	(.L_224 - .L_223)
	.align		4
.L_223:
        /*04fc*/ 	.word	index@(_ZN7cutlass13device_kernelIN5flash11enable_sm90INS1_16FlashAttnFwdSm90INS1_25CollectiveMainloopFwdSm90ILi2EN4cute5tupleIJNS5_1CILi1EEES8_S8_EEENS6_IJNS7_ILi64EEESA_SA_EEELi512ENS_6half_tEfNS_4arch4Sm90ELb0ELb1ELb0ELb0ELb1ELb0ELb1ELb0ELb0ELb1ELb0ELb0EEENS1_21CollectiveEpilogueFwdINS6_IJSA_NS7_ILi512EEESA_EEES9_SC_SE_Li256ELb0ELb1ELb0ELb0EEENS1_30DynamicPersistentTileSchedulerILi256ELi128ELb0ELb1ELb1EEEEEEEEEvNT_6ParamsE)
        /*0500*/ 	.word	0x00000000


	//----- nvinfo : EIATTR_MIN_STACK_SIZE
	.align		4
.L_224:
        /*0504*/ 	.byte	0x04, 0x12
        /*0506*/ 	.short	(.L_226 - .L_225)
	.align		4
.L_225:
        /*0508*/ 	.word	index@(_ZN7cutlass13device_kernelIN5flash11enable_sm90INS1_16FlashAttnFwdSm90INS1_25CollectiveMainloopFwdSm90ILi2EN4cute5tupleIJNS5_1CILi1EEES8_S8_EEENS6_IJNS7_ILi64EEESA_SA_EEELi512ENS_6half_tEfNS_4arch4Sm90ELb0ELb1ELb0ELb1ELb1ELb0ELb0ELb0ELb0ELb1ELb0ELb0EEENS1_21CollectiveEpilogueFwdINS6_IJSA_NS7_ILi512EEESA_EEES9_SC_SE_Li256ELb1ELb1ELb0ELb0EEENS1_36VarlenDynamicPersistentTileSchedulerILi64ELi64ELi256ELi128ELb0ELb1ELb1ELb1ELb0ELb1EEEEEEEEEvNT_6ParamsE)
        /*050c*/ 	.word	0x00000000


	//----- nvinfo : EIATTR_MIN_STACK_SIZE
	.align		4
.L_226:
        /*0510*/ 	.byte	0x04, 0x12
        /*0512*/ 	.short	(.L_228 - .L_227)
	.align		4
.L_227:
        /*0514*/ 	.word	index@(_ZN7cutlass13device_kernelIN5flash11enable_sm90INS1_16FlashAttnFwdSm90INS1_25CollectiveMainloopFwdSm90ILi2EN4cute5tupleIJNS5_1CILi1EEES8_S8_EEENS6_IJNS7_ILi64EEESA_SA_EEELi512ENS_6half_tEfNS_4arch4Sm90ELb0ELb1ELb0ELb1ELb1ELb1ELb0ELb0ELb0ELb1ELb0ELb0EEENS1_21CollectiveEpilogueFwdINS6_IJSA_NS7_ILi512EEESA_EEES9_SC_SE_Li256ELb1ELb1ELb0ELb0EEENS1_36VarlenDynamicPersistentTileSchedulerILi64ELi64ELi256ELi128ELb0ELb1ELb1ELb1ELb0ELb1EEEEEEEEEvNT_6ParamsE)
        /*0518*/ 	.word	0x00000000


	//----- nvinfo : EIATTR_MIN_STACK_SIZE
	.align		4
.L_228:
        /*051c*/ 	.byte	0x04, 0x12
        /*051e*/ 	.short	(.L_230 - .L_229)
	.align		4
.L_229:
        /*0520*/ 	.word	index@(_ZN7cutlass13device_kernelIN5flash11enable_sm90INS1_16FlashAttnFwdSm90INS1_25CollectiveMainloopFwdSm90ILi2EN4cute5tupleIJNS5_1CILi1EEES8_S8_EEENS6_IJNS7_ILi64EEESA_SA_EEELi512ENS_6half_tEfNS_4arch4Sm90ELb0ELb1ELb0ELb1ELb1ELb0ELb1ELb0ELb0ELb1ELb0ELb0EEENS1_21CollectiveEpilogueFwdINS6_IJSA_NS7_ILi512EEESA_EEES9_SC_SE_Li256ELb1ELb1ELb0ELb0EEENS1_36VarlenDynamicPersistentTileSchedulerILi64ELi64ELi256ELi128ELb0ELb1ELb1ELb1ELb0ELb1EEEEEEEEEvNT_6ParamsE)
        /*0524*/ 	.word	0x00000000


	//----- nvinfo : EIATTR_MIN_STACK_SIZE
	.align		4
.L_230:
        /*0528*/ 	.byte	0x04, 0x12
        /*052a*/ 	.short	(.L_232 - .L_231)
	.align		4
.L_231:
        /*052c*/ 	.word	index@(_ZN7cutlass13device_kernelIN5flash11enable_sm90INS1_16FlashAttnFwdSm90INS1_25CollectiveMainloopFwdSm90ILi2EN4cute5tupleIJNS5_1CILi1EEES8_S8_EEENS6_IJNS7_ILi64EEESA_SA_EEELi512ENS_6half_tEfNS_4arch4Sm90ELb0ELb1ELb0ELb1ELb1ELb1ELb1ELb0ELb0ELb1ELb0ELb0EEENS1_21CollectiveEpilogueFwdINS6_IJSA_NS7_ILi512EEESA_EEES9_SC_SE_Li256ELb1ELb1ELb0ELb0EEENS1_36VarlenDynamicPersistentTileSchedulerILi64ELi64ELi256ELi128ELb0ELb1ELb1ELb1ELb0ELb1EEEEEEEEEvNT_6ParamsE)
        /*0530*/ 	.word	0x00000000


	//----- nvinfo : EIATTR_MIN_STACK_SIZE
	.align		4
.L_232:
        /*0534*/ 	.byte	0x04, 0x12
        /*0536*/ 	.short	(.L_234 - .L_233)
	.align		4
.L_233:
        /*0538*/ 	.word	index@(_ZN7cutlass13device_kernelIN5flash11enable_sm90INS1_16FlashAttnFwdSm90INS1_25CollectiveMainloopFwdSm90ILi2EN4cute5tupleIJNS5_1CILi1EEES8_S8_EEENS6_IJNS7_ILi64EEESA_SA_EEELi512ENS_6half_tEfNS_4arch4Sm90ELb1ELb0ELb0ELb0ELb1ELb0ELb0ELb0ELb0ELb1ELb0ELb0EEENS1_21CollectiveEpilogueFwdINS6_IJSA_NS7_ILi512EEESA_EEES9_SC_SE_Li256ELb0ELb1ELb0ELb0EEENS1_30DynamicPersistentTileSchedulerILi256ELi128ELb0ELb1ELb1EEEEEEEEEvNT_6ParamsE)
        /*053c*/ 	.word	0x00000000


	//----- nvinfo : EIATTR_MIN_STACK_SIZE
	.align		4
.L_234:
        /*0540*/ 	.byte	0x04, 0x12
        /*0542*/ 	.short	(.L_236 - .L_235)
	.align		4
.L_235:
        /*0544*/ 	.word	index@(_ZN7cutlass13device_kernelIN5flash11enable_sm90INS1_16FlashAttnFwdSm90INS1_25CollectiveMainloopFwdSm90ILi2EN4cute5tupleIJNS5_1CILi1EEES8_S8_EEENS6_IJNS7_ILi64EEESA_SA_EEELi512ENS_6half_tEfNS_4arch4Sm90ELb1ELb0ELb0ELb0ELb1ELb0ELb1ELb0ELb0ELb1ELb0ELb0EEENS1_21CollectiveEpilogueFwdINS6_IJSA_NS7_ILi512EEESA_EEES9_SC_SE_Li256ELb0ELb1ELb0ELb0EEENS1_30DynamicPersistentTileSchedulerILi256ELi128ELb0ELb1ELb1EEEEEEEEEvNT_6ParamsE)
        /*0548*/ 	.word	0x00000000


	//----- nvinfo : EIATTR_MIN_STACK_SIZE
	.align		4
.L_236:
        /*054c*/ 	.byte	0x04, 0x12
        /*054e*/ 	.short	(.L_238 - .L_237)
	.align		4
.L_237:
        /*0550*/ 	.word	index@(_ZN7cutlass13device_kernelIN5flash11enable_sm90INS1_16FlashAttnFwdSm90INS1_25CollectiveMainloopFwdSm90ILi2EN4cute5tupleIJNS5_1CILi1EEES8_S8_EEENS6_IJNS7_ILi64EEESA_SA_EEELi512ENS_6half_tEfNS_4arch4Sm90ELb1ELb0ELb0ELb1ELb1ELb0ELb0ELb0ELb0ELb1ELb0ELb0EEENS1_21CollectiveEpilogueFwdINS6_IJSA_NS7_ILi512EEESA_EEES9_SC_SE_Li256ELb1ELb1ELb0ELb0EEENS1_36VarlenDynamicPersistentTileSchedulerILi64ELi64ELi256ELi128ELb0ELb1ELb1ELb1ELb1ELb1EEEEEEEEEvNT_6ParamsE)
        /*0554*/ 	.word	0x00000000


	//----- nvinfo : EIATTR_MIN_STACK_SIZE
	.align		4
.L_238:
        /*0558*/ 	.byte	0x04, 0x12
        /*055a*/ 	.short	(.L_240 - .L_239)
	.align		4
.L_239:
        /*055c*/ 	.word	index@(_ZN7cutlass13device_kernelIN5flash11enable_sm90INS1_16FlashAttnFwdSm90INS1_25CollectiveMainloopFwdSm90ILi2EN4cute5tupleIJNS5_1CILi1EEES8_S8_EEENS6_IJNS7_ILi64EEESA_SA_EEELi512ENS_6half_tEfNS_4arch4Sm90ELb1ELb0ELb0ELb1ELb1ELb1ELb0ELb0ELb0ELb1ELb0ELb0EEENS1_21CollectiveEpilogueFwdINS6_IJSA_NS7_ILi512EEESA_EEES9_SC_SE_Li256ELb1ELb1ELb0ELb0EEENS1_36VarlenDynamicPersistentTileSchedulerILi64ELi64ELi256ELi128ELb0ELb1ELb1ELb1ELb1ELb1EEEEEEEEEvNT_6ParamsE)
        /*0560*/ 	.word	0x00000000


	//----- nvinfo : EIATTR_MIN_STACK_SIZE
	.align		4
.L_240:
        /*0564*/ 	.byte	0x04, 0x12
        /*0566*/ 	.short	(.L_242 - .L_241)
	.align		4
.L_241:
        /*0568*/ 	.word	index@(_ZN7cutlass13device_kernelIN5flash11enable_sm90INS1_16FlashAttnFwdSm90INS1_25CollectiveMainloopFwdSm90ILi2EN4cute5tupleIJNS5_1CILi1EEES8_S8_EEENS6_IJNS7_ILi64EEESA_SA_EEELi512ENS_6half_tEfNS_4arch4Sm90ELb1ELb0ELb0ELb1ELb1ELb0ELb1ELb0ELb0ELb1ELb0ELb0EEENS1_21CollectiveEpilogueFwdINS6_IJSA_NS7_ILi512EEESA_EEES9_SC_SE_Li256ELb1ELb1ELb0ELb0EEENS1_36VarlenDynamicPersistentTileSchedulerILi64ELi64ELi256ELi128ELb0ELb1ELb1ELb1ELb1ELb1EEEEEEEEEvNT_6ParamsE)
        /*056c*/ 	.word	0x00000000


	//----- nvinfo : EIATTR_MIN_STACK_SIZE
	.align		4
.L_242:
        /*0570*/ 	.byte	0x04, 0x12
        /*0572*/ 	.short	(.L_244 - .L_243)
	.align		4
.L_243:
        /*0574*/ 	.word	index@(_ZN7cutlass13device_kernelIN5flash11enable_sm90INS1_16FlashAttnFwdSm90INS1_25CollectiveMainloopFwdSm90ILi2EN4cute5tupleIJNS5_1CILi1EEES8_S8_EEENS6_IJNS7_ILi64EEESA_SA_EEELi512ENS_6half_tEfNS_4arch4Sm90ELb1ELb0ELb0ELb1ELb1ELb1ELb1ELb0ELb0ELb1ELb0ELb0EEENS1_21CollectiveEpilogueFwdINS6_IJSA_NS7_ILi512EEESA_EEES9_SC_SE_Li256ELb1ELb1ELb0ELb0EEENS1_36VarlenDynamicPersistentTileSchedulerILi64ELi64ELi256ELi128ELb0ELb1ELb1ELb1ELb1ELb1EEEEEEEEEvNT_6ParamsE)
        /*0578*/ 	.word	0x00000000


	//----- nvinfo : EIATTR_MIN_STACK_SIZE
	.align		4
.L_244:
        /*057c*/ 	.byte	0x04, 0x12
        /*057e*/ 	.short	(.L_246 - .L_245)
	.align		4
.L_245:
        /*0580*/ 	.word	index@(_ZN7cutlass13device_kernelIN5flash11enable_sm90INS1_16FlashAttnFwdSm90INS1_25CollectiveMainloopFwdSm90ILi2EN4cute5tupleIJNS5_1CILi1EEES8_S8_EEENS6_IJNS7_ILi128EEENS7_ILi96EEENS7_ILi64EEEEEELi256ENS_6half_tEfNS_4arch4Sm90ELb0ELb0ELb0ELb0ELb1ELb0ELb0ELb1ELb0ELb1ELb0ELb0EEENS1_21CollectiveEpilogueFwdINS6_IJSA_NS7_ILi256EEESB_EEES9_SE_SG_Li256ELb0ELb1ELb0ELb0EEENS1_29StaticPersistentTileSchedulerILb0EEEEEEEEEvNT_6ParamsE)
        /*0584*/ 	.word	0x00000000


	//----- nvinfo : EIATTR_MIN_STACK_SIZE
	.align		4
.L_246:
        /*0588*/ 	.byte	0x04, 0x12
        /*058a*/ 	.short	(.L_248 - .L_247)
	.align		4
.L_247:
        /*058c*/ 	.word	index@(_ZN7cutlass13device_kernelIN5flash11enable_sm90INS1_16FlashAttnFwdSm90INS1_25CollectiveMainloopFwdSm90ILi2EN4cute5tupleIJNS5_1CILi1EEES8_S8_EEENS6_IJNS7_ILi128EEENS7_ILi96EEENS7_ILi64EEEEEELi256ENS_6half_tEfNS_4arch4Sm90ELb0ELb0ELb0ELb0ELb1ELb0ELb1ELb1ELb0ELb1ELb0ELb0EEENS1_21CollectiveEpilogueFwdINS6_IJSA_NS7_ILi256EEESB_EEES9_SE_SG_Li256ELb0ELb1ELb0ELb0EEENS1_29StaticPersistentTileSchedulerILb0EEEEEEEEEvNT_6ParamsE)
        /*0590*/ 	.word	0x00000000


	//----- nvinfo : EIATTR_MIN_STACK_SIZE
	.align		4
.L_248:
        /*0594*/ 	.byte	0x04, 0x12
        /*0596*/ 	.short	(.L_250 - .L_249)
	.align		4
.L_249:
        /*0598*/ 	.word	index@(_ZN7cutlass13device_kernelIN5flash11enable_sm90INS1_16FlashAttnFwdSm90INS1_25CollectiveMainloopFwdSm90ILi2EN4cute5tupleIJNS5_1CILi1EEES8_S8_EEENS6_IJNS7_ILi128EEENS7_ILi96EEENS7_ILi64EEEEEELi256ENS_6half_tEfNS_4arch4Sm90ELb0ELb0ELb0ELb1ELb1ELb0ELb0ELb1ELb0ELb1ELb0ELb0EEENS1_21CollectiveEpilogueFwdINS6_IJSA_NS7_ILi256EEESB_EEES9_SE_SG_Li256ELb1ELb1ELb0ELb0EEENS1_36VarlenDynamicPersistentTileSchedulerILi128ELi96ELi256ELi128ELb0ELb1ELb1ELb0ELb1ELb1EEEEEEEEEvNT_6ParamsE)
        /*059c*/ 	.word	0x00000000


	//----- nvinfo : EIATTR_MIN_STACK_SIZE
	.align		4
.L_250:
        /*05a0*/ 	.byte	0x04, 0x12
        /*05a2*/ 	.short	(.L_252 - .L_251)
	.align		4
.L_251:
        /*05a4*/ 	.word	index@(_ZN7cutlass13device_kernelIN5flash11enable_sm90INS1_16FlashAttnFwdSm90INS1_25CollectiveMainloopFwdSm90ILi2EN4cute5tupleIJNS5_1CILi1EEES8_S8_EEENS6_IJNS7_ILi128EEENS7_ILi96EEENS7_ILi64EEEEEELi256ENS_6half_tEfNS_4arch4Sm90ELb0ELb0ELb0ELb1ELb1ELb1ELb0ELb1ELb0ELb1ELb0ELb0EEENS1_21CollectiveEpilogueFwdINS6_IJSA_NS7_ILi256EEESB_EEES9_SE_SG_Li256ELb1ELb1ELb0ELb0EEENS1_36VarlenDynamicPersistentTileSchedulerILi128ELi96ELi256ELi128ELb0ELb1ELb1ELb0ELb1ELb1EEEEEEEEEvNT_6ParamsE)
        /*05a8*/ 	.word	0x00000000


	//----- nvinfo : EIATTR_MIN_STACK_SIZE
	.align		4
.L_252:
        /*05ac*/ 	.byte	0x04, 0x12
        /*05ae*/ 	.short	(.L_254 - .L_253)
	.align		4
.L_253:
        /*05b0*/ 	.word	index@(_ZN7cutlass13device_kernelIN5flash11enable_sm90INS1_16FlashAttnFwdSm90INS1_25CollectiveMainloopFwdSm90ILi2EN4cute5tupleIJNS5_1CILi1EEES8_S8_EEENS6_IJNS7_ILi128EEENS7_ILi96EEENS7_ILi64EEEEEELi256ENS_6half_tEfNS_4arch4Sm90ELb0ELb0ELb0ELb1ELb1ELb0ELb1ELb1ELb0ELb1ELb0ELb0EEENS1_21CollectiveEpilogueFwdINS6_IJSA_NS7_ILi256EEESB_EEES9_SE_SG_Li256ELb1ELb1ELb0ELb0EEENS1_36VarlenDynamicPersistentTileSchedulerILi128ELi96ELi256ELi128ELb0ELb1ELb1ELb0ELb1ELb1EEEEEEEEEvNT_6ParamsE)
        /*05b4*/ 	.word	0x00000000


	//----- nvinfo : EIATTR_MIN_STACK_SIZE
	.align		4
.L_254:
        /*05b8*/ 	.byte	0x04, 0x12
        /*05ba*/ 	.short	(.L_256 - .L_255)
	.align		4
.L_255:
        /*05bc*/ 	.word	index@(_ZN7cutlass13device_kernelIN5flash11enable_sm90INS1_16FlashAttnFwdSm90INS1_25CollectiveMainloopFwdSm90ILi2EN4cute5tupleIJNS5_1CILi1EEES8_S8_EEENS6_IJNS7_ILi128EEENS7_ILi96EEENS7_ILi64EEEEEELi256ENS_6half_tEfNS_4arch4Sm90ELb0ELb0ELb0ELb1ELb1ELb1ELb1ELb1ELb0ELb1ELb0ELb0EEENS1_21CollectiveEpilogueFwdINS6_IJSA_NS7_ILi256EEESB_EEES9_SE_SG_Li256ELb1ELb1ELb0ELb0EEENS1_36VarlenDynamicPersistentTileSchedulerILi128ELi96ELi256ELi128ELb0ELb1ELb1ELb0ELb1ELb1EEEEEEEEEvNT_6ParamsE)
        /*05c0*/ 	.word	0x00000000


	//----- nvinfo : EIATTR_MIN_STACK_SIZE
	.align		4
.L_256:
        /*05c4*/ 	.byte	0x04, 0x12
        /*05c6*/ 	.short	(.L_258 - .L_257)
	.align		4
.L_257:
        /*05c8*/ 	.word	index@(_ZN7cutlass13device_kernelIN5flash11enable_sm90INS1_16FlashAttnFwdSm90INS1_25CollectiveMainloopFwdSm90ILi2EN4cute5tupleIJNS5_1CILi1EEES8_S8_EEENS6_IJNS7_ILi128EEENS7_ILi96EEENS7_ILi64EEEEEELi256ENS_6half_tEfNS_4arch4Sm90ELb0ELb1ELb0ELb0ELb1ELb0ELb0ELb1ELb0ELb1ELb0ELb0EEENS1_21CollectiveEpilogueFwdINS6_IJSA_NS7_ILi256EEESB_EEES9_SE_SG_Li256ELb0ELb1ELb0ELb0EEENS1_30DynamicPersistentTileSchedulerILi256ELi128ELb0ELb1ELb1EEEEEEEEEvNT_6ParamsE)
        /*05cc*/ 	.word	0x00000000


	//----- nvinfo : EIATTR_MIN_STACK_SIZE
	.align		4
.L_258:
        /*05d0*/ 	.byte	0x04, 0x12
        /*05d2*/ 	.short	(.L_260 - .L_259)
	.align		4
.L_259:
        /*05d4*/ 	.word	index@(_ZN7cutlass13device_kernelIN5flash11enable_sm90INS1_16FlashAttnFwdSm90INS1_25CollectiveMainloopFwdSm90ILi2EN4cute5tupleIJNS5_1CILi1EEES8_S8_EEENS6_IJNS7_ILi128EEENS7_ILi96EEENS7_ILi64EEEEEELi256ENS_6half_tEfNS_4arch4Sm90ELb0ELb1ELb0ELb0ELb1ELb0ELb1ELb1ELb0ELb1ELb0ELb0EEENS1_21CollectiveEpilogueFwdINS6_IJSA_NS7_ILi256EEESB_EEES9_SE_SG_Li256ELb0ELb1ELb0ELb0EEENS1_30DynamicPersistentTileSchedulerILi256ELi128ELb0ELb1ELb1EEEEEEEEEvNT_6ParamsE)
        /*05d8*/ 	.word	0x00000000


	//----- nvinfo : EIATTR_MIN_STACK_SIZE
	.align		4
.L_260:
        /*05dc*/ 	.byte	0x04, 0x12
        /*05de*/ 	.short	(.L_262 - .L_261)
	.align		4
.L_261:
        /*05e0*/ 	.word	index@(_ZN7cutlass13device_kernelIN5flash11enable_sm90INS1_16FlashAttnFwdSm90INS1_25CollectiveMainloopFwdSm90ILi2EN4cute5tupleIJNS5_1CILi1EEES8_S8_EEENS6_IJNS7_ILi128EEENS7_ILi96EEENS7_ILi64EEEEEELi256ENS_6half_tEfNS_4arch4Sm90ELb0ELb1ELb0ELb1ELb1ELb0ELb0ELb1ELb0ELb1ELb0ELb0EEENS1_21CollectiveEpilogueFwdINS6_IJSA_NS7_ILi256EEESB_EEES9_SE_SG_Li256ELb1ELb1ELb0ELb0EEENS1_36VarlenDynamicPersistentTileSchedulerILi128ELi96ELi256ELi128ELb0ELb1ELb1ELb1ELb0ELb1EEEEEEEEEvNT_6ParamsE)
        /*05e4*/ 	.word	0x00000000


	//----- nvinfo : EIATTR_MIN_STACK_SIZE
	.align		4
.L_262:
        /*05e8*/ 	.byte	0x04, 0x12
        /*05ea*/ 	.short	(.L_264 - .L_263)
	.align		4
.L_263:
        /*05ec*/ 	.word	index@(_ZN7cutlass13device_kernelIN5flash11enable_sm90INS1_16FlashAttnFwdSm90INS1_25CollectiveMainloopFwdSm90ILi2EN4cute5tupleIJNS5_1CILi1EEES8_S8_EEENS6_IJNS7_ILi128EEENS7_ILi96EEENS7_ILi64EEEEEELi256ENS_6half_tEfNS_4arch4Sm90ELb0ELb1ELb0ELb1ELb1ELb1ELb0ELb1ELb0ELb1ELb0ELb0EEENS1_21CollectiveEpilogueFwdINS6_IJSA_NS7_ILi256EEESB_EEES9_SE_SG_Li256ELb1ELb1ELb0ELb0EEENS1_36VarlenDynamicPersistentTileSchedulerILi128ELi96ELi256ELi128ELb0ELb1ELb1ELb1ELb0ELb1EEEEEEEEEvNT_6ParamsE)
        /*05f0*/ 	.word	0x00000000


	//----- nvinfo : EIATTR_MIN_STACK_SIZE
	.align		4
.L_264:
        /*05f4*/ 	.byte	0x04, 0x12
        /*05f6*/ 	.short	(.L_266 - .L_265)
	.align		4
.L_265:
        /*05f8*/ 	.word	index@(_ZN7cutlass13device_kernelIN5flash11enable_sm90INS1_16FlashAttnFwdSm90INS1_25CollectiveMainloopFwdSm90ILi2EN4cute5tupleIJNS5_1CILi1EEES8_S8_EEENS6_IJNS7_ILi128EEENS7_ILi96EEENS7_ILi64EEEEEELi256ENS_6half_tEfNS_4arch4Sm90ELb0ELb1ELb0ELb1ELb1ELb0ELb1ELb1ELb0ELb1ELb0ELb0EEENS1_21CollectiveEpilogueFwdINS6_IJSA_NS7_ILi256EEESB_EEES9_SE_SG_Li256ELb1ELb1ELb0ELb0EEENS1_36VarlenDynamicPersistentTileSchedulerILi128ELi96ELi256ELi128ELb0ELb1ELb1ELb1ELb0ELb1EEEEEEEEEvNT_6ParamsE)
        /*05fc*/ 	.word	0x00000000


	//----- nvinfo : EIATTR_MIN_STACK_SIZE
	.align		4
.L_266:
        /*0600*/ 	.byte	0x04, 0x12
        /*0602*/ 	.short	(.L_268 - .L_267)
	.align		4
.L_267:
        /*0604*/ 	.word	index@(_ZN7cutlass13device_kernelIN5flash11enable_sm90INS1_16FlashAttnFwdSm90INS1_25CollectiveMainloopFwdSm90ILi2EN4cute5tupleIJNS5_1CILi1EEES8_S8_EEENS6_IJNS7_ILi128EEENS7_ILi96EEENS7_ILi64EEEEEELi256ENS_6half_tEfNS_4arch4Sm90ELb0ELb1ELb0ELb1ELb1ELb1ELb1ELb1ELb0ELb1ELb0ELb0EEENS1_21CollectiveEpilogueFwdINS6_IJSA_NS7_ILi256EEESB_EEES9_SE_SG_Li256ELb1ELb1ELb0ELb0EEENS1_36VarlenDynamicPersistentTileSchedulerILi128ELi96ELi256ELi128ELb0ELb1ELb1ELb1ELb0ELb1EEEEEEEEEvNT_6ParamsE)
        /*0608*/ 	.word	0x00000000


	//----- nvinfo : EIATTR_MIN_STACK_SIZE
	.align		4
.L_268:
        /*060c*/ 	.byte	0x04, 0x12
        /*060e*/ 	.short	(.L_270 - .L_269)
	.align		4
.L_269:
        /*0610*/ 	.word	index@(_ZN7cutlass13device_kernelIN5flash11enable_sm90INS1_16FlashAttnFwdSm90INS1_25CollectiveMainloopFwdSm90ILi2EN4cute5tupleIJNS5_1CILi1EEES8_S8_EEENS6_IJNS7_ILi128EEENS7_ILi96EEENS7_ILi64EEEEEELi256ENS_6half_tEfNS_4arch4Sm90ELb1ELb0ELb0ELb0ELb1ELb0ELb0ELb1ELb0ELb1ELb0ELb0EEENS1_21CollectiveEpilogueFwdINS6_IJSA_NS7_ILi256EEESB_EEES9_SE_SG_Li256ELb0ELb1ELb0ELb0EEENS1_30DynamicPersistentTileSchedulerILi256ELi128ELb0ELb1ELb1EEEEEEEEEvNT_6ParamsE)
        /*0614*/ 	.word	0x00000000


	//----- nvinfo : EIATTR_MIN_STACK_SIZE
	.align		4
.L_270:
        /*0618*/ 	.byte	0x04, 0x12
        /*061a*/ 	.short	(.L_272 - .L_271)
	.align		4
.L_271:
        /*061c*/ 	.word	index@(_ZN7cutlass13device_kernelIN5flash11enable_sm90INS1_16FlashAttnFwdSm90INS1_25CollectiveMainloopFwdSm90ILi2EN4cute5tupleIJNS5_1CILi1EEES8_S8_EEENS6_IJNS7_ILi128EEENS7_ILi96EEENS7_ILi64EEEEEELi256ENS_6half_tEfNS_4arch4Sm90ELb1ELb0ELb0ELb0ELb1ELb0ELb1ELb1ELb0ELb1ELb0ELb0EEENS1_21CollectiveEpilogueFwdINS6_IJSA_NS7_ILi256EEESB_EEES9_SE_SG_Li256ELb0ELb1ELb0ELb0EEENS1_30DynamicPersistentTileSchedulerILi256ELi128ELb0ELb1ELb1EEEEEEEEEvNT_6ParamsE)
        /*0620*/ 	.word	0x00000000


	//----- nvinfo : EIATTR_MIN_STACK_SIZE
	.align		4
.L_272:
        /*0624*/ 	.byte	0x04, 0x12
        /*0626*/ 	.short	(.L_274 - .L_273)
	.align		4
.L_273:
        /*0628*/ 	.word	index@(_ZN7cutlass13device_kernelIN5flash11enable_sm90INS1_16FlashAttnFwdSm90INS1_25CollectiveMainloopFwdSm90ILi2EN4cute5tupleIJNS5_1CILi1EEES8_S8_EEENS6_IJNS7_ILi128EEENS7_ILi96EEENS7_ILi64EEEEEELi256ENS_6half_tEfNS_4arch4Sm90ELb1ELb0ELb0ELb1ELb1ELb0ELb0ELb1ELb0ELb1ELb0ELb0EEENS1_21CollectiveEpilogueFwdINS6_IJSA_NS7_ILi256EEESB_EEES9_SE_SG_Li256ELb1ELb1ELb0ELb0EEENS1_36VarlenDynamicPersistentTileSchedulerILi128ELi96ELi256ELi128ELb0ELb1ELb1ELb1ELb1ELb1EEEEEEEEEvNT_6ParamsE)
        /*062c*/ 	.word	0x00000000


	//----- nvinfo : EIATTR_MIN_STACK_SIZE
	.align		4
.L_274:
        /*0630*/ 	.byte	0x04, 0x12
        /*0632*/ 	.short	(.L_276 - .L_275)
	.align		4
.L_275:
        /*0634*/ 	.word	index@(_ZN7cutlass13device_kernelIN5flash11enable_sm90INS1_16FlashAttnFwdSm90INS1_25CollectiveMainloopFwdSm90ILi2EN4cute5tupleIJNS5_1CILi1EEES8_S8_EEENS6_IJNS7_ILi128EEENS7_ILi96EEENS7_ILi64EEEEEELi256ENS_6half_tEfNS_4arch4Sm90ELb1ELb0ELb0ELb1ELb1ELb1ELb0ELb1ELb0ELb1ELb0ELb0EEENS1_21CollectiveEpilogueFwdINS6_IJSA_NS7_ILi256EEESB_EEES9_SE_SG_Li256ELb1ELb1ELb0ELb0EEENS1_36VarlenDynamicPersistentTileSchedulerILi128ELi96ELi256ELi128ELb0ELb1ELb1ELb1ELb1ELb1EEEEEEEEEvNT_6ParamsE)
        /*0638*/ 	.word	0x00000000


	//----- nvinfo : EIATTR_MIN_STACK_SIZE
	.align		4
.L_276:
        /*063c*/ 	.byte	0x04, 0x12
        /*063e*/ 	.short	(.L_278 - .L_277)
	.align		4
.L_277:
        /*0640*/ 	.word	index@(_ZN7cutlass13device_kernelIN5flash11enable_sm90INS1_16FlashAttnFwdSm90INS1_25CollectiveMainloopFwdSm90ILi2EN4cute5tupleIJNS5_1CILi1EEES8_S8_EEENS6_IJNS7_ILi128EEENS7_ILi96EEENS7_ILi64EEEEEELi256ENS_6half_tEfNS_4arch4Sm90ELb1ELb0ELb0ELb1ELb1ELb0ELb1ELb1ELb0ELb1ELb0ELb0EEENS1_21CollectiveEpilogueFwdINS6_IJSA_NS7_ILi256EEESB_EEES9_SE_SG_Li256ELb1ELb1ELb0ELb0EEENS1_36VarlenDynamicPersistentTileSchedulerILi128ELi96ELi256ELi128ELb0ELb1ELb1ELb1ELb1ELb1EEEEEEEEEvNT_6ParamsE)
        /*0644*/ 	.word	0x00000000


	//----- nvinfo : EIATTR_MIN_STACK_SIZE
	.align		4
.L_278:
        /*0648*/ 	.byte	0x04, 0x12
        /*064a*/ 	.short	(.L_280 - .L_279)
	.align		4
.L_279:
        /*064c*/ 	.word	index@(_ZN7cutlass13device_kernelIN5flash11enable_sm90INS1_16FlashAttnFwdSm90INS1_25CollectiveMainloopFwdSm90ILi2EN4cute5tupleIJNS5_1CILi1EEES8_S8_EEENS6_IJNS7_ILi128EEENS7_ILi96EEENS7_ILi64EEEEEELi256ENS_6half_tEfNS_4arch4Sm90ELb1ELb0ELb0ELb1ELb1ELb1ELb1ELb1ELb0ELb1ELb0ELb0EEENS1_21CollectiveEpilogueFwdINS6_IJSA_NS7_ILi256EEESB_EEES9_SE_SG_Li256ELb1ELb1ELb0ELb0EEENS1_36VarlenDynamicPersistentTileSchedulerILi128ELi96ELi256ELi128ELb0ELb1ELb1ELb1ELb1ELb1EEEEEEEEEvNT_6ParamsE)
        /*0650*/ 	.word	0x00000000
.L_280:


//--------------------- .nv.compat                --------------------------
	.section	.nv.compat,"",@"SHT_CUDA_COMPAT_INFO"
	.align	4
        /*0000*/ 	.byte	0x02, 0x09, 0x01, 0x00, 0x02, 0x02, 0x01, 0x00, 0x02, 0x05, 0x05, 0x00, 0x03, 0x07, 0x01, 0x01
        /*0010*/ 	.byte	0x02, 0x03, 0x00, 0x00, 0x02, 0x06, 0x01, 0x00, 0x04, 0x0b, 0x08, 0x00, 0x00, 0x00, 0x00, 0x00
        /*0020*/ 	.byte	0x00, 0x00, 0x00, 0x00


//--------------------- .nv.info._ZN7cutlass13device_kernelIN5flash11enable_sm90INS1_16FlashAttnFwdSm90INS1_25CollectiveMainloopFwdSm90ILi2EN4cute5tupleIJNS5_1CILi1EEES8_S8_EEENS6_IJNS7_ILi128EEENS7_ILi96EEENS7_ILi192EEEEEELi128ENS_6half_tEfNS_4arch4Sm90ELb0ELb0ELb0ELb0ELb1ELb0ELb0ELb1ELb1ELb1ELb0ELb0EEENS1_21CollectiveEpilogueFwdINS6_IJSA_SA_SB_EEES9_SE_SG_Li256ELb0ELb1ELb0ELb0EEENS1_29StaticPersistentTileSchedulerILb0EEEEEEEEEvNT_6ParamsE --------------------------
	.section	.nv.info._ZN7cutlass13device_kernelIN5flash11enable_sm90INS1_16FlashAttnFwdSm90INS1_25CollectiveMainloopFwdSm90ILi2EN4cute5tupleIJNS5_1CILi1EEES8_S8_EEENS6_IJNS7_ILi128EEENS7_ILi96EEENS7_ILi192EEEEEELi128ENS_6half_tEfNS_4arch4Sm90ELb0ELb0ELb0ELb0ELb1ELb0ELb0ELb1ELb1ELb1ELb0ELb0EEENS1_21CollectiveEpilogueFwdINS6_IJSA_SA_SB_EEES9_SE_SG_Li256ELb0ELb1ELb0ELb0EEENS1_29StaticPersistentTileSchedulerILb0EEEEEEEEEvNT_6ParamsE,"",@"SHT_CUDA_INFO"
	.sectionflags	@""
	.align	4


	//----- nvinfo : EIATTR_CUDA_API_VERSION
	.align		4
        /*0000*/ 	.byte	0x04, 0x37
        /*0002*/ 	.short	(.L_282 - .L_281)
.L_281:
        /*0004*/ 	.word	0x00000082


	//----- nvinfo : EIATTR_KPARAM_INFO
	.align		4
.L_282:
        /*0008*/ 	.byte	0x04, 0x17
        /*000a*/ 	.short	(.L_284 - .L_283)
.L_283:
        /*000c*/ 	.word	0x00000000
        /*0010*/ 	.short	0x0000
        /*0012*/ 	.short	0x0000
        /*0014*/ 	.byte	0x00, 0xf0, 0x01, 0x28


	//----- nvinfo : EIATTR_SPARSE_MMA_MASK
	.align		4
.L_284:
        /*0018*/ 	.byte	0x03, 0x50
        /*001a*/ 	.short	0x0000


	//----- nvinfo : EIATTR_MAXREG_COUNT
	.align		4
        /*001c*/ 	.byte	0x03, 0x1b
        /*001e*/ 	.short	0x00a8


	//----- nvinfo : EIATTR_MERCURY_ISA_VERSION
	.align		4
        /*0020*/ 	.byte	0x03, 0x5f
        /*0022*/ 	.short	0x0101


	//----- nvinfo : EIATTR_VRC_CTA_INIT_COUNT
	.align		4
        /*0024*/ 	.byte	0x02, 0x4a
	.zero		1
	.zero		1


	//----- nvinfo : EIATTR_EXIT_INSTR_OFFSETS
	.align		4
        /*0028*/ 	.byte	0x04, 0x1c
        /*002a*/ 	.short	(.L_286 - .L_285)


	//   ....[0]....
.L_285:
        /*002c*/ 	.word	0x00000010


	//----- nvinfo : EIATTR_MAX_THREADS
	.align		4
.L_286:
        /*0030*/ 	.byte	0x04, 0x05
        /*0032*/ 	.short	(.L_288 - .L_287)
.L_287:
        /*0034*/ 	.word	0x00000180
        /*0038*/ 	.word	0x00000001
        /*003c*/ 	.word	0x00000001


	//----- nvinfo : EIATTR_CBANK_PARAM_SIZE
	.align		4
.L_288:
        /*0040*/ 	.byte	0x03, 0x19
        /*0042*/ 	.short	0x0a00


	//----- nvinfo : EIATTR_PARAM_CBANK
	.align		4
        /*0044*/ 	.byte	0x04, 0x0a
        /*0046*/ 	.short	(.L_290 - .L_289)
	.align		4
.L_289:
        /*0048*/ 	.word	index@(.nv.constant0._ZN7cutlass13device_kernelIN5flash11enable_sm90INS1_16FlashAttnFwdSm90INS1_25CollectiveMainloopFwdSm90ILi2EN4cute5tupleIJNS5_1CILi1EEES8_S8_EEENS6_IJNS7_ILi128EEENS7_ILi96EEENS7_ILi192EEEEEELi128ENS_6half_tEfNS_4arch4Sm90ELb0ELb0ELb0ELb0ELb1ELb0ELb0ELb1ELb1ELb1ELb0ELb0EEENS1_21CollectiveEpilogueFwdINS6_IJSA_SA_SB_EEES9_SE_SG_Li256ELb0ELb1ELb0ELb0EEENS1_29StaticPersistentTileSchedulerILb0EEEEEEEEEvNT_6ParamsE)
        /*004c*/ 	.short	0x0380
        /*004e*/ 	.short	0x0a00


	//----- nvinfo : EIATTR_SW_WAR
	.align		4
.L_290:
        /*0050*/ 	.byte	0x04, 0x36
        /*0052*/ 	.short	(.L_292 - .L_291)
.L_291:
        /*0054*/ 	.word	0x00000008
.L_292:


//--------------------- .nv.info._ZN7cutlass13device_kernelIN5flash11enable_sm90INS1_16FlashAttnFwdSm90INS1_25CollectiveMainloopFwdSm90ILi2EN4cute5tupleIJNS5_1CILi1EEES8_S8_EEENS6_IJNS7_ILi128EEENS7_ILi96EEENS7_ILi192EEEEEELi128ENS_6half_tEfNS_4arch4Sm90ELb0ELb0ELb0ELb1ELb1ELb0ELb0ELb1ELb1ELb1ELb0ELb0EEENS1_21CollectiveEpilogueFwdINS6_IJSA_SA_SB_EEES9_SE_SG_Li256ELb1ELb1ELb0ELb0EEENS1_36VarlenDynamicPersistentTileSchedulerILi128ELi96ELi256ELi128ELb0ELb1ELb1ELb0ELb1ELb1EEEEEEEEEvNT_6ParamsE --------------------------
	.section	.nv.info._ZN7cutlass13device_kernelIN5flash11enable_sm90INS1_16FlashAttnFwdSm90INS1_25CollectiveMainloopFwdSm90ILi2EN4cute5tupleIJNS5_1CILi1EEES8_S8_EEENS6_IJNS7_ILi128EEENS7_ILi96EEENS7_ILi192EEEEEELi128ENS_6half_tEfNS_4arch4Sm90ELb0ELb0ELb0ELb1ELb1ELb0ELb0ELb1ELb1ELb1ELb0ELb0EEENS1_21CollectiveEpilogueFwdINS6_IJSA_SA_SB_EEES9_SE_SG_Li256ELb1ELb1ELb0ELb0EEENS1_36VarlenDynamicPersistentTileSchedulerILi128ELi96ELi256ELi128ELb0ELb1ELb1ELb0ELb1ELb1EEEEEEEEEvNT_6ParamsE,"",@"SHT_CUDA_INFO"
	.sectionflags	@""
	.align	4


	//----- nvinfo : EIATTR_CUDA_API_VERSION
	.align		4
        /*0000*/ 	.byte	0x04, 0x37
        /*0002*/ 	.short	(.L_294 - .L_293)
.L_293:
        /*0004*/ 	.word	0x00000082


	//----- nvinfo : EIATTR_KPARAM_INFO
	.align		4
.L_294:
        /*0008*/ 	.byte	0x04, 0x17
        /*000a*/ 	.short	(.L_296 - .L_295)
.L_295:
        /*000c*/ 	.word	0x00000000
        /*0010*/ 	.short	0x0000
        /*0012*/ 	.short	0x0000
        /*0014*/ 	.byte	0x00, 0xf0, 0x01, 0x2a


	//----- nvinfo : EIATTR_SPARSE_MMA_MASK
	.align		4
.L_296:
        /*0018*/ 	.byte	0x03, 0x50
        /*001a*/ 	.short	0x0000


	//----- nvinfo : EIATTR_MAXREG_COUNT
	.align		4
        /*001c*/ 	.byte	0x03, 0x1b
        /*001e*/ 	.short	0x00a8


	//----- nvinfo : EIATTR_MERCURY_ISA_VERSION
	.align		4
        /*0020*/ 	.byte	0x03, 0x5f
        /*0022*/ 	.short	0x0101


	//----- nvinfo : EIATTR_VRC_CTA_INIT_COUNT
	.align		4
        /*0024*/ 	.byte	0x02, 0x4a
	.zero		1
	.zero		1


	//----- nvinfo : EIATTR_EXIT_INSTR_OFFSETS
	.align		4
        /*0028*/ 	.byte	0x04, 0x1c
        /*002a*/ 	.short	(.L_298 - .L_297)


	//   ....[0]....
.L_297:
        /*002c*/ 	.word	0x00000010


	//----- nvinfo : EIATTR_MAX_THREADS
	.align		4
.L_298:
        /*0030*/ 	.byte	0x04, 0x05
        /*0032*/ 	.short	(.L_300 - .L_299)
.L_299:
        /*0034*/ 	.word	0x00000180
        /*0038*/ 	.word	0x00000001
        /*003c*/ 	.word	0x00000001


	//----- nvinfo : EIATTR_CBANK_PARAM_SIZE
	.align		4
.L_300:
        /*0040*/ 	.byte	0x03, 0x19
        /*0042*/ 	.short	0x0a80


	//----- nvinfo : EIATTR_PARAM_CBANK
	.align		4
        /*0044*/ 	.byte	0x04, 0x0a
        /*0046*/ 	.short	(.L_302 - .L_301)
	.align		4
.L_301:
        /*0048*/ 	.word	index@(.nv.constant0._ZN7cutlass13device_kernelIN5flash11enable_sm90INS1_16FlashAttnFwdSm90INS1_25CollectiveMainloopFwdSm90ILi2EN4cute5tupleIJNS5_1CILi1EEES8_S8_EEENS6_IJNS7_ILi128EEENS7_ILi96EEENS7_ILi192EEEEEELi128ENS_6half_tEfNS_4arch4Sm90ELb0ELb0ELb0ELb1ELb1ELb0ELb0ELb1ELb1ELb1ELb0ELb0EEENS1_21CollectiveEpilogueFwdINS6_IJSA_SA_SB_EEES9_SE_SG_Li256ELb1ELb1ELb0ELb0EEENS1_36VarlenDynamicPersistentTileSchedulerILi128ELi96ELi256ELi128ELb0ELb1ELb1ELb0ELb1ELb1EEEEEEEEEvNT_6ParamsE)
        /*004c*/ 	.short	0x0380
        /*004e*/ 	.short	0x0a80


	//----- nvinfo : EIATTR_SW_WAR
	.align		4
.L_302:
        /*0050*/ 	.byte	0x04, 0x36
        /*0052*/ 	.short	(.L_304 - .L_303)
.L_303:
        /*0054*/ 	.word	0x00000008
.L_304:


//--------------------- .nv.info._ZN7cutlass13device_kernelIN5flash11enable_sm90INS1_16FlashAttnFwdSm90INS1_25CollectiveMainloopFwdSm90ILi2EN4cute5tupleIJNS5_1CILi1EEES8_S8_EEENS6_IJNS7_ILi128EEENS7_ILi96EEENS7_ILi192EEEEEELi128ENS_6half_tEfNS_4arch4Sm90ELb0ELb0ELb0ELb1ELb1ELb1ELb0ELb1ELb1ELb1ELb0ELb0EEENS1_21CollectiveEpilogueFwdINS6_IJSA_SA_SB_EEES9_SE_SG_Li256ELb1ELb1ELb0ELb0EEENS1_36VarlenDynamicPersistentTileSchedulerILi128ELi96ELi256ELi128ELb0ELb1ELb1ELb0ELb1ELb1EEEEEEEEEvNT_6ParamsE --------------------------
	.section	.nv.info._ZN7cutlass13device_kernelIN5flash11enable_sm90INS1_16FlashAttnFwdSm90INS1_25CollectiveMainloopFwdSm90ILi2EN4cute5tupleIJNS5_1CILi1EEES8_S8_EEENS6_IJNS7_ILi128EEENS7_ILi96EEENS7_ILi192EEEEEELi128ENS_6half_tEfNS_4arch4Sm90ELb0ELb0ELb0ELb1ELb1ELb1ELb0ELb1ELb1ELb1ELb0ELb0EEENS1_21CollectiveEpilogueFwdINS6_IJSA_SA_SB_EEES9_SE_SG_Li256ELb1ELb1ELb0ELb0EEENS1_36VarlenDynamicPersistentTileSchedulerILi128ELi96ELi256ELi128ELb0ELb1ELb1ELb0ELb1ELb1EEEEEEEEEvNT_6ParamsE,"",@"SHT_CUDA_INFO"
	.sectionflags	@""
	.align	4


	//----- nvinfo : EIATTR_CUDA_API_VERSION
	.align		4
        /*0000*/ 	.byte	0x04, 0x37
        /*0002*/ 	.short	(.L_306 - .L_305)
.L_305:
        /*0004*/ 	.word	0x00000082


	//----- nvinfo : EIATTR_KPARAM_INFO
	.align		4
.L_306:
        /*0008*/ 	.byte	0x04, 0x17
        /*000a*/ 	.short	(.L_308 - .L_307)
.L_307:
        /*000c*/ 	.word	0x00000000
        /*0010*/ 	.short	0x0000
        /*0012*/ 	.short	0x0000
        /*0014*/ 	.byte	0x00, 0xf0, 0x01, 0x2a


	//----- nvinfo : EIATTR_SPARSE_MMA_MASK
	.align		4
.L_308:
        /*0018*/ 	.byte	0x03, 0x50
        /*001a*/ 	.short	0x0000


	//----- nvinfo : EIATTR_MAXREG_COUNT
	.align		4
        /*001c*/ 	.byte	0x03, 0x1b
        /*001e*/ 	.short	0x00a8


	//----- nvinfo : EIATTR_MERCURY_ISA_VERSION
	.align		4
        /*0020*/ 	.byte	0x03, 0x5f
        /*0022*/ 	.short	0x0101


	//----- nvinfo : EIATTR_VRC_CTA_INIT_COUNT
	.align		4
        /*0024*/ 	.byte	0x02, 0x4a
	.zero		1
	.zero		1


	//----- nvinfo : EIATTR_EXIT_INSTR_OFFSETS
	.align		4
        /*0028*/ 	.byte	0x04, 0x1c
        /*002a*/ 	.short	(.L_310 - .L_309)


	//   ....[0]....
.L_309:
        /*002c*/ 	.word	0x00000010


	//----- nvinfo : EIATTR_MAX_THREADS
	.align		4
.L_310:
        /*0030*/ 	.byte	0x04, 0x05
        /*0032*/ 	.short	(.L_312 - .L_311)
.L_311:
        /*0034*/ 	.word	0x00000180
        /*0038*/ 	.word	0x00000001
        /*003c*/ 	.word	0x00000001


	//----- nvinfo : EIATTR_CBANK_PARAM_SIZE
	.align		4
.L_312:
        /*0040*/ 	.byte	0x03, 0x19
        /*0042*/ 	.short	0x0a80


	//----- nvinfo : EIATTR_PARAM_CBANK
	.align		4
        /*0044*/ 	.byte	0x04, 0x0a
        /*0046*/ 	.short	(.L_314 - .L_313)
	.align		4
.L_313:
        /*0048*/ 	.word	index@(.nv.constant0._ZN7cutlass13device_kernelIN5flash11enable_sm90INS1_16FlashAttnFwdSm90INS1_25CollectiveMainloopFwdSm90ILi2EN4cute5tupleIJNS5_1CILi1EEES8_S8_EEENS6_IJNS7_ILi128EEENS7_ILi96EEENS7_ILi192EEEEEELi128ENS_6half_tEfNS_4arch4Sm90ELb0ELb0ELb0ELb1ELb1ELb1ELb0ELb1ELb1ELb1ELb0ELb0EEENS1_21CollectiveEpilogueFwdINS6_IJSA_SA_SB_EEES9_SE_SG_Li256ELb1ELb1ELb0ELb0EEENS1_36VarlenDynamicPersistentTileSchedulerILi128ELi96ELi256ELi128ELb0ELb1ELb1ELb0ELb1ELb1EEEEEEEEEvNT_6ParamsE)
        /*004c*/ 	.short	0x0380
        /*004e*/ 	.short	0x0a80


	//----- nvinfo : EIATTR_SW_WAR
	.align		4
.L_314:
        /*0050*/ 	.byte	0x04, 0x36
        /*0052*/ 	.short	(.L_316 - .L_315)
.L_315:
        /*0054*/ 	.word	0x00000008
.L_316:


//--------------------- .nv.info._ZN7cutlass13device_kernelIN5flash11enable_sm90INS1_16FlashAttnFwdSm90INS1_25CollectiveMainloopFwdSm90ILi2EN4cute5tupleIJNS5_1CILi1EEES8_S8_EEENS6_IJNS7_ILi128EEENS7_ILi96EEENS7_ILi192EEEEEELi128ENS_6half_tEfNS_4arch4Sm90ELb0ELb1ELb0ELb0ELb1ELb0ELb0ELb1ELb1ELb1ELb0ELb0EEENS1_21CollectiveEpilogueFwdINS6_IJSA_SA_SB_EEES9_SE_SG_Li256ELb0ELb1ELb0ELb0EEENS1_30DynamicPersistentTileSchedulerILi256ELi128ELb0ELb1ELb1EEEEEEEEEvNT_6ParamsE --------------------------
	.section	.nv.info._ZN7cutlass13device_kernelIN5flash11enable_sm90INS1_16FlashAttnFwdSm90INS1_25CollectiveMainloopFwdSm90ILi2EN4cute5tupleIJNS5_1CILi1EEES8_S8_EEENS6_IJNS7_ILi128EEENS7_ILi96EEENS7_ILi192EEEEEELi128ENS_6half_tEfNS_4arch4Sm90ELb0ELb1ELb0ELb0ELb1ELb0ELb0ELb1ELb1ELb1ELb0ELb0EEENS1_21CollectiveEpilogueFwdINS6_IJSA_SA_SB_EEES9_SE_SG_Li256ELb0ELb1ELb0ELb0EEENS1_30DynamicPersistentTileSchedulerILi256ELi128ELb0ELb1ELb1EEEEEEEEEvNT_6ParamsE,"",@"SHT_CUDA_INFO"
	.sectionflags	@""
	.align	4


	//----- nvinfo : EIATTR_CUDA_API_VERSION
	.align		4
        /*0000*/ 	.byte	0x04, 0x37
        /*0002*/ 	.short	(.L_318 - .L_317)
.L_317:
        /*0004*/ 	.word	0x00000082


	//----- nvinfo : EIATTR_KPARAM_INFO
	.align		4
.L_318:
        /*0008*/ 	.byte	0x04, 0x17
        /*000a*/ 	.short	(.L_320 - .L_319)
.L_319:
        /*000c*/ 	.word	0x00000000
        /*0010*/ 	.short	0x0000
        /*0012*/ 	.short	0x0000
        /*0014*/ 	.byte	0x00, 0xf0, 0x01, 0x2a


	//----- nvinfo : EIATTR_SPARSE_MMA_MASK
	.align		4
.L_320:
        /*0018*/ 	.byte	0x03, 0x50
        /*001a*/ 	.short	0x0000


	//----- nvinfo : EIATTR_MAXREG_COUNT
	.align		4
        /*001c*/ 	.byte	0x03, 0x1b
        /*001e*/ 	.short	0x00a8


	//----- nvinfo : EIATTR_MERCURY_ISA_VERSION
	.align		4
        /*0020*/ 	.byte	0x03, 0x5f
        /*0022*/ 	.short	0x0101


	//----- nvinfo : EIATTR_VRC_CTA_INIT_COUNT
	.align		4
        /*0024*/ 	.byte	0x02, 0x4a
	.zero		1
	.zero		1


	//----- nvinfo : EIATTR_EXIT_INSTR_OFFSETS
	.align		4
        /*0028*/ 	.byte	0x04, 0x1c
        /*002a*/ 	.short	(.L_322 - .L_321)


	//   ....[0]....
.L_321:
        /*002c*/ 	.word	0x00000010


	//----- nvinfo : EIATTR_MAX_THREADS
	.align		4
.L_322:
        /*0030*/ 	.byte	0x04, 0x05
        /*0032*/ 	.short	(.L_324 - .L_323)
.L_323:
        /*0034*/ 	.word	0x00000180
        /*0038*/ 	.word	0x00000001
        /*003c*/ 	.word	0x00000001


	//----- nvinfo : EIATTR_CBANK_PARAM_SIZE
	.align		4
.L_324:
        /*0040*/ 	.byte	0x03, 0x19
        /*0042*/ 	.short	0x0a80


	//----- nvinfo : EIATTR_PARAM_CBANK
	.align		4
        /*0044*/ 	.byte	0x04, 0x0a
        /*0046*/ 	.short	(.L_326 - .L_325)
	.align		4
.L_325:
        /*0048*/ 	.word	index@(.nv.constant0._ZN7cutlass13device_kernelIN5flash11enable_sm90INS1_16FlashAttnFwdSm90INS1_25CollectiveMainloopFwdSm90ILi2EN4cute5tupleIJNS5_1CILi1EEES8_S8_EEENS6_IJNS7_ILi128EEENS7_ILi96EEENS7_ILi192EEEEEELi128ENS_6half_tEfNS_4arch4Sm90ELb0ELb1ELb0ELb0ELb1ELb0ELb0ELb1ELb1ELb1ELb0ELb0EEENS1_21CollectiveEpilogueFwdINS6_IJSA_SA_SB_EEES9_SE_SG_Li256ELb0ELb1ELb0ELb0EEENS1_30DynamicPersistentTileSchedulerILi256ELi128ELb0ELb1ELb1EEEEEEEEEvNT_6ParamsE)
        /*004c*/ 	.short	0x0380
        /*004e*/ 	.short	0x0a80


	//----- nvinfo : EIATTR_SW_WAR
	.align		4
.L_326:
        /*0050*/ 	.byte	0x04, 0x36
        /*0052*/ 	.short	(.L_328 - .L_327)
.L_327:
        /*0054*/ 	.word	0x00000008
.L_328:


//--------------------- .nv.info._ZN7cutlass13device_kernelIN5flash11enable_sm90INS1_16FlashAttnFwdSm90INS1_25CollectiveMainloopFwdSm90ILi2EN4cute5tupleIJNS5_1CILi1EEES8_S8_EEENS6_IJNS7_ILi128EEENS7_ILi96EEENS7_ILi192EEEEEELi128ENS_6half_tEfNS_4arch4Sm90ELb0ELb1ELb0ELb1ELb1ELb0ELb0ELb1ELb1ELb1ELb0ELb0EEENS1_21CollectiveEpilogueFwdINS6_IJSA_SA_SB_EEES9_SE_SG_Li256ELb1ELb1ELb0ELb0EEENS1_36VarlenDynamicPersistentTileSchedulerILi128ELi96ELi256ELi128ELb0ELb1ELb1ELb1ELb0ELb1EEEEEEEEEvNT_6ParamsE --------------------------
	.section	.nv.info._ZN7cutlass13device_kernelIN5flash11enable_sm90INS1_16FlashAttnFwdSm90INS1_25CollectiveMainloopFwdSm90ILi2EN4cute5tupleIJNS5_1CILi1EEES8_S8_EEENS6_IJNS7_ILi128EEENS7_ILi96EEENS7_ILi192EEEEEELi128ENS_6half_tEfNS_4arch4Sm90ELb0ELb1ELb0ELb1ELb1ELb0ELb0ELb1ELb1ELb1ELb0ELb0EEENS1_21CollectiveEpilogueFwdINS6_IJSA_SA_SB_EEES9_SE_SG_Li256ELb1ELb1ELb0ELb0EEENS1_36VarlenDynamicPersistentTileSchedulerILi128ELi96ELi256ELi128ELb0ELb1ELb1ELb1ELb0ELb1EEEEEEEEEvNT_6ParamsE,"",@"SHT_CUDA_INFO"
	.sectionflags	@""
	.align	4


	//----- nvinfo : EIATTR_CUDA_API_VERSION
	.align		4
        /*0000*/ 	.byte	0x04, 0x37
        /*0002*/ 	.short	(.L_330 - .L_329)
.L_329:
        /*0004*/ 	.word	0x00000082


	//----- nvinfo : EIATTR_KPARAM_INFO
	.align		4
.L_330:
        /*0008*/ 	.byte	0x04, 0x17
        /*000a*/ 	.short	(.L_332 - .L_331)
.L_331:
        /*000c*/ 	.word	0x00000000
        /*0010*/ 	.short	0x0000
        /*0012*/ 	.short	0x0000
        /*0014*/ 	.byte	0x00, 0xf0, 0x01, 0x2a


	//----- nvinfo : EIATTR_SPARSE_MMA_MASK
	.align		4
.L_332:
        /*0018*/ 	.byte	0x03, 0x50
        /*001a*/ 	.short	0x0000


	//----- nvinfo : EIATTR_MAXREG_COUNT
	.align		4
        /*001c*/ 	.byte	0x03, 0x1b
        /*001e*/ 	.short	0x00a8


	//----- nvinfo : EIATTR_MERCURY_ISA_VERSION
	.align		4
        /*0020*/ 	.byte	0x03, 0x5f
        /*0022*/ 	.short	0x0101


	//----- nvinfo : EIATTR_VRC_CTA_INIT_COUNT
	.align		4
        /*0024*/ 	.byte	0x02, 0x4a
	.zero		1
	.zero		1


	//----- nvinfo : EIATTR_EXIT_INSTR_OFFSETS
	.align		4
        /*0028*/ 	.byte	0x04, 0x1c
        /*002a*/ 	.short	(.L_334 - .L_333)


	//   ....[0]....
.L_333:
        /*002c*/ 	.word	0x00000010


	//----- nvinfo : EIATTR_MAX_THREADS
	.align		4
.L_334:
        /*0030*/ 	.byte	0x04, 0x05
        /*0032*/ 	.short	(.L_336 - .L_335)
.L_335:
        /*0034*/ 	.word	0x00000180
        /*0038*/ 	.word	0x00000001
        /*003c*/ 	.word	0x00000001


	//----- nvinfo : EIATTR_CBANK_PARAM_SIZE
	.align		4
.L_336:
        /*0040*/ 	.byte	0x03, 0x19
        /*0042*/ 	.short	0x0a80


	//----- nvinfo : EIATTR_PARAM_CBANK
	.align		4
        /*0044*/ 	.byte	0x04, 0x0a
        /*0046*/ 	.short	(.L_338 - .L_337)
	.align		4
.L_337:
        /*0048*/ 	.word	index@(.nv.constant0._ZN7cutlass13device_kernelIN5flash11enable_sm90INS1_16FlashAttnFwdSm90INS1_25CollectiveMainloopFwdSm90ILi2EN4cute5tupleIJNS5_1CILi1EEES8_S8_EEENS6_IJNS7_ILi128EEENS7_ILi96EEENS7_ILi192EEEEEELi128ENS_6half_tEfNS_4arch4Sm90ELb0ELb1ELb0ELb1ELb1ELb0ELb0ELb1ELb1ELb1ELb0ELb0EEENS1_21CollectiveEpilogueFwdINS6_IJSA_SA_SB_EEES9_SE_SG_Li256ELb1ELb1ELb0ELb0EEENS1_36VarlenDynamicPersistentTileSchedulerILi128ELi96ELi256ELi128ELb0ELb1ELb1ELb1ELb0ELb1EEEEEEEEEvNT_6ParamsE)
        /*004c*/ 	.short	0x0380
        /*004e*/ 	.short	0x0a80


	//----- nvinfo : EIATTR_SW_WAR
	.align		4
.L_338:
        /*0050*/ 	.byte	0x04, 0x36
        /*0052*/ 	.short	(.L_340 - .L_339)
.L_339:
        /*0054*/ 	.word	0x00000008
.L_340:


//--------------------- .nv.info._ZN7cutlass13device_kernelIN5flash11enable_sm90INS1_16FlashAttnFwdSm90INS1_25CollectiveMainloopFwdSm90ILi2EN4cute5tupleIJNS5_1CILi1EEES8_S8_EEENS6_IJNS7_ILi128EEENS7_ILi96EEENS7_ILi192EEEEEELi128ENS_6half_tEfNS_4arch4Sm90ELb0ELb1ELb0ELb1ELb1ELb1ELb0ELb1ELb1ELb1ELb0ELb0EEENS1_21CollectiveEpilogueFwdINS6_IJSA_SA_SB_EEES9_SE_SG_Li256ELb1ELb1ELb0ELb0EEENS1_36VarlenDynamicPersistentTileSchedulerILi128ELi96ELi256ELi128ELb0ELb1ELb1ELb1ELb0ELb1EEEEEEEEEvNT_6ParamsE --------------------------
	.section	.nv.info._ZN7cutlass13device_kernelIN5flash11enable_sm90INS1_16FlashAttnFwdSm90INS1_25CollectiveMainloopFwdSm90ILi2EN4cute5tupleIJNS5_1CILi1EEES8_S8_EEENS6_IJNS7_ILi128EEENS7_ILi96EEENS7_ILi192EEEEEELi128ENS_6half_tEfNS_4arch4Sm90ELb0ELb1ELb0ELb1ELb1ELb1ELb0ELb1ELb1ELb1ELb0ELb0EEENS1_21CollectiveEpilogueFwdINS6_IJSA_SA_SB_EEES9_SE_SG_Li256ELb1ELb1ELb0ELb0EEENS1_36VarlenDynamicPersistentTileSchedulerILi128ELi96ELi256ELi128ELb0ELb1ELb1ELb1ELb0ELb1EEEEEEEEEvNT_6ParamsE,"",@"SHT_CUDA_INFO"
	.sectionflags	@""
	.align	4


	//----- nvinfo : EIATTR_CUDA_API_VERSION
	.align		4
        /*0000*/ 	.byte	0x04, 0x37
        /*0002*/ 	.short	(.L_342 - .L_341)
.L_341:
        /*0004*/ 	.word	0x00000082


	//----- nvinfo : EIATTR_KPARAM_INFO
	.align		4
.L_342:
        /*0008*/ 	.byte	0x04, 0x17
        /*000a*/ 	.short	(.L_344 - .L_343)
.L_343:
        /*000c*/ 	.word	0x00000000
        /*0010*/ 	.short	0x0000
        /*0012*/ 	.short	0x0000
        /*0014*/ 	.byte	0x00, 0xf0, 0x01, 0x2a


	//----- nvinfo : EIATTR_SPARSE_MMA_MASK
	.align		4
.L_344:
        /*0018*/ 	.byte	0x03, 0x50
        /*001a*/ 	.short	0x0000


	//----- nvinfo : EIATTR_MAXREG_COUNT
	.align		4
        /*001c*/ 	.byte	0x03, 0x1b
        /*001e*/ 	.short	0x00a8


	//----- nvinfo : EIATTR_MERCURY_ISA_VERSION
	.align		4
        /*0020*/ 	.byte	0x03, 0x5f
        /*0022*/ 	.short	0x0101


	//----- nvinfo : EIATTR_VRC_CTA_INIT_COUNT
	.align		4
        /*0024*/ 	.byte	0x02, 0x4a
	.zero		1
	.zero		1


	//----- nvinfo : EIATTR_EXIT_INSTR_OFFSETS
	.align		4
        /*0028*/ 	.byte	0x04, 0x1c
        /*002a*/ 	.short	(.L_346 - .L_345)


	//   ....[0]....
.L_345:
        /*002c*/ 	.word	0x00000010


	//----- nvinfo : EIATTR_MAX_THREADS
	.align		4
.L_346:
        /*0030*/ 	.byte	0x04, 0x05
        /*0032*/ 	.short	(.L_348 - .L_347)
.L_347:
        /*0034*/ 	.word	0x00000180
        /*0038*/ 	.word	0x00000001
        /*003c*/ 	.word	0x00000001


	//----- nvinfo : EIATTR_CBANK_PARAM_SIZE
	.align		4
.L_348:
        /*0040*/ 	.byte	0x03, 0x19
        /*0042*/ 	.short	0x0a80


	//----- nvinfo : EIATTR_PARAM_CBANK
	.align		4
        /*0044*/ 	.byte	0x04, 0x0a
        /*0046*/ 	.short	(.L_350 - .L_349)
	.align		4
.L_349:
        /*0048*/ 	.word	index@(.nv.constant0._ZN7cutlass13device_kernelIN5flash11enable_sm90INS1_16FlashAttnFwdSm90INS1_25CollectiveMainloopFwdSm90ILi2EN4cute5tupleIJNS5_1CILi1EEES8_S8_EEENS6_IJNS7_ILi128EEENS7_ILi96EEENS7_ILi192EEEEEELi128ENS_6half_tEfNS_4arch4Sm90ELb0ELb1ELb0ELb1ELb1ELb1ELb0ELb1ELb1ELb1ELb0ELb0EEENS1_21CollectiveEpilogueFwdINS6_IJSA_SA_SB_EEES9_SE_SG_Li256ELb1ELb1ELb0ELb0EEENS1_36VarlenDynamicPersistentTileSchedulerILi128ELi96ELi256ELi128ELb0ELb1ELb1ELb1ELb0ELb1EEEEEEEEEvNT_6ParamsE)
        /*004c*/ 	.short	0x0380
        /*004e*/ 	.short	0x0a80


	//----- nvinfo : EIATTR_SW_WAR
	.align		4
.L_350:
        /*0050*/ 	.byte	0x04, 0x36
        /*0052*/ 	.short	(.L_352 - .L_351)
.L_351:
        /*0054*/ 	.word	0x00000008
.L_352:


//--------------------- .nv.info._ZN7cutlass13device_kernelIN5flash11enable_sm90INS1_16FlashAttnFwdSm90INS1_25CollectiveMainloopFwdSm90ILi2EN4cute5tupleIJNS5_1CILi1EEES8_S8_EEENS6_IJNS7_ILi128EEENS7_ILi96EEENS7_ILi192EEEEEELi128ENS_6half_tEfNS_4arch4Sm90ELb1ELb0ELb0ELb0ELb1ELb0ELb0ELb1ELb1ELb1ELb0ELb0EEENS1_21CollectiveEpilogueFwdINS6_IJSA_SA_SB_EEES9_SE_SG_Li256ELb0ELb1ELb0ELb0EEENS1_30DynamicPersistentTileSchedulerILi256ELi128ELb0ELb1ELb1EEEEEEEEEvNT_6ParamsE --------------------------
	.section	.nv.info._ZN7cutlass13device_kernelIN5flash11enable_sm90INS1_16FlashAttnFwdSm90INS1_25CollectiveMainloopFwdSm90ILi2EN4cute5tupleIJNS5_1CILi1EEES8_S8_EEENS6_IJNS7_ILi128EEENS7_ILi96EEENS7_ILi192EEEEEELi128ENS_6half_tEfNS_4arch4Sm90ELb1ELb0ELb0ELb0ELb1ELb0ELb0ELb1ELb1ELb1ELb0ELb0EEENS1_21CollectiveEpilogueFwdINS6_IJSA_SA_SB_EEES9_SE_SG_Li256ELb0ELb1ELb0ELb0EEENS1_30DynamicPersistentTileSchedulerILi256ELi128ELb0ELb1ELb1EEEEEEEEEvNT_6ParamsE,"",@"SHT_CUDA_INFO"
	.sectionflags	@""
	.align	4


	//----- nvinfo : EIATTR_CUDA_API_VERSION
	.align		4
        /*0000*/ 	.byte	0x04, 0x37
        /*0002*/ 	.short	(.L_354 - .L_353)
.L_353:
        /*0004*/ 	.word	0x00000082


	//----- nvinfo : EIATTR_KPARAM_INFO
	.align		4
.L_354:
        /*0008*/ 	.byte	0x04, 0x17
        /*000a*/ 	.short	(.L_356 - .L_355)
.L_355:
        /*000c*/ 	.word	0x00000000
        /*0010*/ 	.short	0x0000
        /*0012*/ 	.short	0x0000
        /*0014*/ 	.byte	0x00, 0xf0, 0x01, 0x2a


	//----- nvinfo : EIATTR_SPARSE_MMA_MASK
	.align		4
.L_356:
        /*0018*/ 	.byte	0x03, 0x50
        /*001a*/ 	.short	0x0000


	//----- nvinfo : EIATTR_MAXREG_COUNT
	.align		4
        /*001c*/ 	.byte	0x03, 0x1b
        /*001e*/ 	.short	0x00a8


	//----- nvinfo : EIATTR_MERCURY_ISA_VERSION
	.align		4
        /*0020*/ 	.byte	0x03, 0x5f
        /*0022*/ 	.short	0x0101


	//----- nvinfo : EIATTR_VRC_CTA_INIT_COUNT
	.align		4
        /*0024*/ 	.byte	0x02, 0x4a
	.zero		1
	.zero		1


	//----- nvinfo : EIATTR_EXIT_INSTR_OFFSETS
	.align		4
        /*0028*/ 	.byte	0x04, 0x1c
        /*002a*/ 	.short	(.L_358 - .L_357)


	//   ....[0]....
.L_357:
        /*002c*/ 	.word	0x00000010


	//----- nvinfo : EIATTR_MAX_THREADS
	.align		4
.L_358:
        /*0030*/ 	.byte	0x04, 0x05
        /*0032*/ 	.short	(.L_360 - .L_359)
.L_359:
        /*0034*/ 	.word	0x00000180
        /*0038*/ 	.word	0x00000001
        /*003c*/ 	.word	0x00000001


	//----- nvinfo : EIATTR_CBANK_PARAM_SIZE
	.align		4
.L_360:
        /*0040*/ 	.byte	0x03, 0x19
        /*0042*/ 	.short	0x0a80


	//----- nvinfo : EIATTR_PARAM_CBANK
	.align		4
        /*0044*/ 	.byte	0x04, 0x0a
        /*0046*/ 	.short	(.L_362 - .L_361)
	.align		4
.L_361:
        /*0048*/ 	.word	index@(.nv.constant0._ZN7cutlass13device_kernelIN5flash11enable_sm90INS1_16FlashAttnFwdSm90INS1_25CollectiveMainloopFwdSm90ILi2EN4cute5tupleIJNS5_1CILi1EEES8_S8_EEENS6_IJNS7_ILi128EEENS7_ILi96EEENS7_ILi192EEEEEELi128ENS_6half_tEfNS_4arch4Sm90ELb1ELb0ELb0ELb0ELb1ELb0ELb0ELb1ELb1ELb1ELb0ELb0EEENS1_21CollectiveEpilogueFwdINS6_IJSA_SA_SB_EEES9_SE_SG_Li256ELb0ELb1ELb0ELb0EEENS1_30DynamicPersistentTileSchedulerILi256ELi128ELb0ELb1ELb1EEEEEEEEEvNT_6ParamsE)
        /*004c*/ 	.short	0x0380
        /*004e*/ 	.short	0x0a80


	//----- nvinfo : EIATTR_SW_WAR
	.align		4
.L_362:
        /*0050*/ 	.byte	0x04, 0x36
        /*0052*/ 	.short	(.L_364 - .L_363)
.L_363:
        /*0054*/ 	.word	0x00000008
.L_364:


//--------------------- .nv.info._ZN7cutlass13device_kernelIN5flash11enable_sm90INS1_16FlashAttnFwdSm90INS1_25CollectiveMainloopFwdSm90ILi2EN4cute5tupleIJNS5_1CILi1EEES8_S8_EEENS6_IJNS7_ILi128EEENS7_ILi96EEENS7_ILi192EEEEEELi128ENS_6half_tEfNS_4arch4Sm90ELb1ELb0ELb0ELb1ELb1ELb0ELb0ELb1ELb1ELb1ELb0ELb0EEENS1_21CollectiveEpilogueFwdINS6_IJSA_SA_SB_EEES9_SE_SG_Li256ELb1ELb1ELb0ELb0EEENS1_36VarlenDynamicPersistentTileSchedulerILi128ELi96ELi256ELi128ELb0ELb1ELb1ELb1ELb1ELb1EEEEEEEEEvNT_6ParamsE --------------------------
	.section	.nv.info._ZN7cutlass13device_kernelIN5flash11enable_sm90INS1_16FlashAttnFwdSm90INS1_25CollectiveMainloopFwdSm90ILi2EN4cute5tupleIJNS5_1CILi1EEES8_S8_EEENS6_IJNS7_ILi128EEENS7_ILi96EEENS7_ILi192EEEEEELi128ENS_6half_tEfNS_4arch4Sm90ELb1ELb0ELb0ELb1ELb1ELb0ELb0ELb1ELb1ELb1ELb0ELb0EEENS1_21CollectiveEpilogueFwdINS6_IJSA_SA_SB_EEES9_SE_SG_Li256ELb1ELb1ELb0ELb0EEENS1_36VarlenDynamicPersistentTileSchedulerILi128ELi96ELi256ELi128ELb0ELb1ELb1ELb1ELb1ELb1EEEEEEEEEvNT_6ParamsE,"",@"SHT_CUDA_INFO"
	.sectionflags	@""
	.align	4


	//----- nvinfo : EIATTR_CUDA_API_VERSION
	.align		4
        /*0000*/ 	.byte	0x04, 0x37
        /*0002*/ 	.short	(.L_366 - .L_365)
.L_365:
        /*0004*/ 	.word	0x00000082


	//----- nvinfo : EIATTR_KPARAM_INFO
	.align		4
.L_366:
        /*0008*/ 	.byte	0x04, 0x17
        /*000a*/ 	.short	(.L_368 - .L_367)
.L_367:
        /*000c*/ 	.word	0x00000000
        /*0010*/ 	.short	0x0000
        /*0012*/ 	.short	0x0000
        /*0014*/ 	.byte	0x00, 0xf0, 0x01, 0x2a


	//----- nvinfo : EIATTR_SPARSE_MMA_MASK
	.align		4
.L_368:
        /*0018*/ 	.byte	0x03, 0x50
        /*001a*/ 	.short	0x0000


	//----- nvinfo : EIATTR_MAXREG_COUNT
	.align		4
        /*001c*/ 	.byte	0x03, 0x1b
        /*001e*/ 	.short	0x00a8


	//----- nvinfo : EIATTR_MERCURY_ISA_VERSION
	.align		4
        /*0020*/ 	.byte	0x03, 0x5f
        /*0022*/ 	.short	0x0101


	//----- nvinfo : EIATTR_VRC_CTA_INIT_COUNT
	.align		4
        /*0024*/ 	.byte	0x02, 0x4a
	.zero		1
	.zero		1


	//----- nvinfo : EIATTR_EXIT_INSTR_OFFSETS
	.align		4
        /*0028*/ 	.byte	0x04, 0x1c
        /*002a*/ 	.short	(.L_370 - .L_369)


	//   ....[0]....
.L_369:
        /*002c*/ 	.word	0x00000010


	//----- nvinfo : EIATTR_MAX_THREADS
	.align		4
.L_370:
        /*0030*/ 	.byte	0x04, 0x05
        /*0032*/ 	.short	(.L_372 - .L_371)
.L_371:
        /*0034*/ 	.word	0x00000180
        /*0038*/ 	.word	0x00000001
        /*003c*/ 	.word	0x00000001


	//----- nvinfo : EIATTR_CBANK_PARAM_SIZE
	.align		4
.L_372:
        /*0040*/ 	.byte	0x03, 0x19
        /*0042*/ 	.short	0x0a80


	//----- nvinfo : EIATTR_PARAM_CBANK
	.align		4
        /*0044*/ 	.byte	0x04, 0x0a
        /*0046*/ 	.short	(.L_374 - .L_373)
	.align		4
.L_373:
        /*0048*/ 	.word	index@(.nv.constant0._ZN7cutlass13device_kernelIN5flash11enable_sm90INS1_16FlashAttnFwdSm90INS1_25CollectiveMainloopFwdSm90ILi2EN4cute5tupleIJNS5_1CILi1EEES8_S8_EEENS6_IJNS7_ILi128EEENS7_ILi96EEENS7_ILi192EEEEEELi128ENS_6half_tEfNS_4arch4Sm90ELb1ELb0ELb0ELb1ELb1ELb0ELb0ELb1ELb1ELb1ELb0ELb0EEENS1_21CollectiveEpilogueFwdINS6_IJSA_SA_SB_EEES9_SE_SG_Li256ELb1ELb1ELb0ELb0EEENS1_36VarlenDynamicPersistentTileSchedulerILi128ELi96ELi256ELi128ELb0ELb1ELb1ELb1ELb1ELb1EEEEEEEEEvNT_6ParamsE)
        /*004c*/ 	.short	0x0380
        /*004e*/ 	.short	0x0a80


	//----- nvinfo : EIATTR_SW_WAR
	.align		4
.L_374:
        /*0050*/ 	.byte	0x04, 0x36
        /*0052*/ 	.short	(.L_376 - .L_375)
.L_375:
        /*0054*/ 	.word	0x00000008
.L_376:


//--------------------- .nv.info._ZN7cutlass13device_kernelIN5flash11enable_sm90INS1_16FlashAttnFwdSm90INS1_25CollectiveMainloopFwdSm90ILi2EN4cute5tupleIJNS5_1CILi1EEES8_S8_EEENS6_IJNS7_ILi128EEENS7_ILi96EEENS7_ILi192EEEEEELi128ENS_6half_tEfNS_4arch4Sm90ELb1ELb0ELb0ELb1ELb1ELb1ELb0ELb1ELb1ELb1ELb0ELb0EEENS1_21CollectiveEpilogueFwdINS6_IJSA_SA_SB_EEES9_SE_SG_Li256ELb1ELb1ELb0ELb0EEENS1_36VarlenDynamicPersistentTileSchedulerILi128ELi96ELi256ELi128ELb0ELb1ELb1ELb1ELb1ELb1EEEEEEEEEvNT_6ParamsE --------------------------
	.section	.nv.info._ZN7cutlass13device_kernelIN5flash11enable_sm90INS1_16FlashAttnFwdSm90INS1_25CollectiveMainloopFwdSm90ILi2EN4cute5tupleIJNS5_1CILi1EEES8_S8_EEENS6_IJNS7_ILi128EEENS7_ILi96EEENS7_ILi192EEEEEELi128ENS_6half_tEfNS_4arch4Sm90ELb1ELb0ELb0ELb1ELb1ELb1ELb0ELb1ELb1ELb1ELb0ELb0EEENS1_21CollectiveEpilogueFwdINS6_IJSA_SA_SB_EEES9_SE_SG_Li256ELb1ELb1ELb0ELb0EEENS1_36VarlenDynamicPersistentTileSchedulerILi128ELi96ELi256ELi128ELb0ELb1ELb1ELb1ELb1ELb1EEEEEEEEEvNT_6ParamsE,"",@"SHT_CUDA_INFO"
	.sectionflags	@""
	.align	4


	//----- nvinfo : EIATTR_CUDA_API_VERSION
	.align		4
        /*0000*/ 	.byte	0x04, 0x37
        /*0002*/ 	.short	(.L_378 - .L_377)
.L_377:
        /*0004*/ 	.word	0x00000082


	//----- nvinfo : EIATTR_KPARAM_INFO
	.align		4
.L_378:
        /*0008*/ 	.byte	0x04, 0x17
        /*000a*/ 	.short	(.L_380 - .L_379)
.L_379:
        /*000c*/ 	.word	0x00000000
        /*0010*/ 	.short	0x0000
        /*0012*/ 	.short	0x0000
        /*0014*/ 	.byte	0x00, 0xf0, 0x01, 0x2a


	//----- nvinfo : EIATTR_SPARSE_MMA_MASK
	.align		4
.L_380:
        /*0018*/ 	.byte	0x03, 0x50
        /*001a*/ 	.short	0x0000


	//----- nvinfo : EIATTR_MAXREG_COUNT
	.align		4
        /*001c*/ 	.byte	0x03, 0x1b
        /*001e*/ 	.short	0x00a8


	//----- nvinfo : EIATTR_MERCURY_ISA_VERSION
	.align		4
        /*0020*/ 	.byte	0x03, 0x5f
        /*0022*/ 	.short	0x0101


	//----- nvinfo : EIATTR_VRC_CTA_INIT_COUNT
	.align		4
        /*0024*/ 	.byte	0x02, 0x4a
	.zero		1
	.zero		1


	//----- nvinfo : EIATTR_EXIT_INSTR_OFFSETS
	.align		4
        /*0028*/ 	.byte	0x04, 0x1c
        /*002a*/ 	.short	(.L_382 - .L_381)


	//   ....[0]....
.L_381:
        /*002c*/ 	.word	0x00000010


	//----- nvinfo : EIATTR_MAX_THREADS
	.align		4
.L_382:
        /*0030*/ 	.byte	0x04, 0x05
        /*0032*/ 	.short	(.L_384 - .L_383)
.L_383:
        /*0034*/ 	.word	0x00000180
        /*0038*/ 	.word	0x00000001
        /*003c*/ 	.word	0x00000001


	//----- nvinfo : EIATTR_CBANK_PARAM_SIZE
	.align		4
.L_384:
        /*0040*/ 	.byte	0x03, 0x19
        /*0042*/ 	.short	0x0a80


	//----- nvinfo : EIATTR_PARAM_CBANK
	.align		4
        /*0044*/ 	.byte	0x04, 0x0a
        /*0046*/ 	.short	(.L_386 - .L_385)
	.align		4
.L_385:
        /*0048*/ 	.word	index@(.nv.constant0._ZN7cutlass13device_kernelIN5flash11enable_sm90INS1_16FlashAttnFwdSm90INS1_25CollectiveMainloopFwdSm90ILi2EN4cute5tupleIJNS5_1CILi1EEES8_S8_EEENS6_IJNS7_ILi128EEENS7_ILi96EEENS7_ILi192EEEEEELi128ENS_6half_tEfNS_4arch4Sm90ELb1ELb0ELb0ELb1ELb1ELb1ELb0ELb1ELb1ELb1ELb0ELb0EEENS1_21CollectiveEpilogueFwdINS6_IJSA_SA_SB_EEES9_SE_SG_Li256ELb1ELb1ELb0ELb0EEENS1_36VarlenDynamicPersistentTileSchedulerILi128ELi96ELi256ELi128ELb0ELb1ELb1ELb1ELb1ELb1EEEEEEEEEvNT_6ParamsE)
        /*004c*/ 	.short	0x0380
        /*004e*/ 	.short	0x0a80


	//----- nvinfo : EIATTR_SW_WAR
	.align		4
.L_386:
        /*0050*/ 	.byte	0x04, 0x36
        /*0052*/ 	.short	(.L_388 - .L_387)
.L_387:
        /*0054*/ 	.word	0x00000008
.L_388:


//--------------------- .nv.info._ZN7cutlass13device_kernelIN5flash11enable_sm90INS1_16FlashAttnFwdSm90INS1_25CollectiveMainloopFwdSm90ILi2EN4cute5tupleIJNS5_1CILi1EEES8_S8_EEENS6_IJNS7_ILi64EEESA_SA_EEELi512ENS_6half_tEfNS_4arch4Sm90ELb0ELb0ELb0ELb0ELb1ELb0ELb0ELb0ELb0ELb1ELb0ELb0EEENS1_21CollectiveEpilogueFwdINS6_IJSA_NS7_ILi512EEESA_EEES9_SC_SE_Li256ELb0ELb1ELb0ELb0EEENS1_29StaticPersistentTileSchedulerILb0EEEEEEEEEvNT_6ParamsE --------------------------
	.section	.nv.info._ZN7cutlass13device_kernelIN5flash11enable_sm90INS1_16FlashAttnFwdSm90INS1_25CollectiveMainloopFwdSm90ILi2EN4cute5tupleIJNS5_1CILi1EEES8_S8_EEENS6_IJNS7_ILi64EEESA_SA_EEELi512ENS_6half_tEfNS_4arch4Sm90ELb0ELb0ELb0ELb0ELb1ELb0ELb0ELb0ELb0ELb1ELb0ELb0EEENS1_21CollectiveEpilogueFwdINS6_IJSA_NS7_ILi512EEESA_EEES9_SC_SE_Li256ELb0ELb1ELb0ELb0EEENS1_29StaticPersistentTileSchedulerILb0EEEEEEEEEvNT_6ParamsE,"",@"SHT_CUDA_INFO"
	.sectionflags	@""
	.align	4


	//----- nvinfo : EIATTR_CUDA_API_VERSION
	.align		4
        /*0000*/ 	.byte	0x04, 0x37
        /*0002*/ 	.short	(.L_390 - .L_389)
.L_389:
        /*0004*/ 	.word	0x00000082


	//----- nvinfo : EIATTR_KPARAM_INFO
	.align		4
.L_390:
        /*0008*/ 	.byte	0x04, 0x17
        /*000a*/ 	.short	(.L_392 - .L_391)
.L_391:
        /*000c*/ 	.word	0x00000000
        /*0010*/ 	.short	0x0000
        /*0012*/ 	.short	0x0000
        /*0014*/ 	.byte	0x00, 0xf0, 0x01, 0x28


	//----- nvinfo : EIATTR_SPARSE_MMA_MASK
	.align		4
.L_392:
        /*0018*/ 	.byte	0x03, 0x50
        /*001a*/ 	.short	0x0000


	//----- nvinfo : EIATTR_MAXREG_COUNT
	.align		4
        /*001c*/ 	.byte	0x03, 0x1b
        /*001e*/ 	.short	0x00a8


	//----- nvinfo : EIATTR_MERCURY_ISA_VERSION
	.align		4
        /*0020*/ 	.byte	0x03, 0x5f
        /*0022*/ 	.short	0x0101


	//----- nvinfo : EIATTR_VRC_CTA_INIT_COUNT
	.align		4
        /*0024*/ 	.byte	0x02, 0x4a
	.zero		1
	.zero		1


	//----- nvinfo : EIATTR_EXIT_INSTR_OFFSETS
	.align		4
        /*0028*/ 	.byte	0x04, 0x1c
        /*002a*/ 	.short	(.L_394 - .L_393)


	//   ....[0]....
.L_393:
        /*002c*/ 	.word	0x00000010


	//----- nvinfo : EIATTR_MAX_THREADS
	.align		4
.L_394:
        /*0030*/ 	.byte	0x04, 0x05
        /*0032*/ 	.short	(.L_396 - .L_395)
.L_395:
        /*0034*/ 	.word	0x00000180
        /*0038*/ 	.word	0x00000001
        /*003c*/ 	.word	0x00000001


	//----- nvinfo : EIATTR_CBANK_PARAM_SIZE
	.align		4
.L_396:
        /*0040*/ 	.byte	0x03, 0x19
        /*0042*/ 	.short	0x0a00


	//----- nvinfo : EIATTR_PARAM_CBANK
	.align		4
        /*0044*/ 	.byte	0x04, 0x0a
        /*0046*/ 	.short	(.L_398 - .L_397)
	.align		4
.L_397:
        /*0048*/ 	.word	index@(.nv.constant0._ZN7cutlass13device_kernelIN5flash11enable_sm90INS1_16FlashAttnFwdSm90INS1_25CollectiveMainloopFwdSm90ILi2EN4cute5tupleIJNS5_1CILi1EEES8_S8_EEENS6_IJNS7_ILi64EEESA_SA_EEELi512ENS_6half_tEfNS_4arch4Sm90ELb0ELb0ELb0ELb0ELb1ELb0ELb0ELb0ELb0ELb1ELb0ELb0EEENS1_21CollectiveEpilogueFwdINS6_IJSA_NS7_ILi512EEESA_EEES9_SC_SE_Li256ELb0ELb1ELb0ELb0EEENS1_29StaticPersistentTileSchedulerILb0EEEEEEEEEvNT_6ParamsE)
        /*004c*/ 	.short	0x0380
        /*004e*/ 	.short	0x0a00


	//----- nvinfo : EIATTR_SW_WAR
	.align		4
.L_398:
        /*0050*/ 	.byte	0x04, 0x36
        /*0052*/ 	.short	(.L_400 - .L_399)
.L_399:
        /*0054*/ 	.word	0x00000008
.L_400:


//--------------------- .nv.info._ZN7cutlass13device_kernelIN5flash11enable_sm90INS1_16FlashAttnFwdSm90INS1_25CollectiveMainloopFwdSm90ILi2EN4cute5tupleIJNS5_1CILi1EEES8_S8_EEENS6_IJNS7_ILi64EEESA_SA_EEELi512ENS_6half_tEfNS_4arch4Sm90ELb0ELb0ELb0ELb0ELb1ELb0ELb1ELb0ELb0ELb1ELb0ELb0EEENS1_21CollectiveEpilogueFwdINS6_IJSA_NS7_ILi512EEESA_EEES9_SC_SE_Li256ELb0ELb1ELb0ELb0EEENS1_29StaticPersistentTileSchedulerILb0EEEEEEEEEvNT_6ParamsE --------------------------
	.section	.nv.info._ZN7cutlass13device_kernelIN5flash11enable_sm90INS1_16FlashAttnFwdSm90INS1_25CollectiveMainloopFwdSm90ILi2EN4cute5tupleIJNS5_1CILi1EEES8_S8_EEENS6_IJNS7_ILi64EEESA_SA_EEELi512ENS_6half_tEfNS_4arch4Sm90ELb0ELb0ELb0ELb0ELb1ELb0ELb1ELb0ELb0ELb1ELb0ELb0EEENS1_21CollectiveEpilogueFwdINS6_IJSA_NS7_ILi512EEESA_EEES9_SC_SE_Li256ELb0ELb1ELb0ELb0EEENS1_29StaticPersistentTileSchedulerILb0EEEEEEEEEvNT_6ParamsE,"",@"SHT_CUDA_INFO"
	.sectionflags	@""
	.align	4


	//----- nvinfo : EIATTR_CUDA_API_VERSION
	.align		4
        /*0000*/ 	.byte	0x04, 0x37
        /*0002*/ 	.short	(.L_402 - .L_401)
.L_401:
        /*0004*/ 	.word	0x00000082


	//----- nvinfo : EIATTR_KPARAM_INFO
	.align		4
.L_402:
        /*0008*/ 	.byte	0x04, 0x17
        /*000a*/ 	.short	(.L_404 - .L_403)
.L_403:
        /*000c*/ 	.word	0x00000000
        /*0010*/ 	.short	0x0000
        /*0012*/ 	.short	0x0000
        /*0014*/ 	.byte	0x00, 0xf0, 0x01, 0x2c


	//----- nvinfo : EIATTR_SPARSE_MMA_MASK
	.align		4
.L_404:
        /*0018*/ 	.byte	0x03, 0x50
        /*001a*/ 	.short	0x0000


	//----- nvinfo : EIATTR_MAXREG_COUNT
	.align		4
        /*001c*/ 	.byte	0x03, 0x1b
        /*001e*/ 	.short	0x00a8


	//----- nvinfo : EIATTR_MERCURY_ISA_VERSION
	.align		4
        /*0020*/ 	.byte	0x03, 0x5f
        /*0022*/ 	.short	0x0101


	//----- nvinfo : EIATTR_VRC_CTA_INIT_COUNT
	.align		4
        /*0024*/ 	.byte	0x02, 0x4a
	.zero		1
	.zero		1


	//----- nvinfo : EIATTR_EXIT_INSTR_OFFSETS
	.align		4
        /*0028*/ 	.byte	0x04, 0x1c
        /*002a*/ 	.short	(.L_406 - .L_405)


	//   ....[0]....
.L_405:
        /*002c*/ 	.word	0x00000010


	//----- nvinfo : EIATTR_MAX_THREADS
	.align		4
.L_406:
        /*0030*/ 	.byte	0x04, 0x05
        /*0032*/ 	.short	(.L_408 - .L_407)
.L_407:
        /*0034*/ 	.word	0x00000180
        /*0038*/ 	.word	0x00000001
        /*003c*/ 	.word	0x00000001


	//----- nvinfo : EIATTR_CBANK_PARAM_SIZE
	.align		4
.L_408:
        /*0040*/ 	.byte	0x03, 0x19
        /*0042*/ 	.short	0x0b00


	//----- nvinfo : EIATTR_PARAM_CBANK
	.align		4
        /*0044*/ 	.byte	0x04, 0x0a
        /*0046*/ 	.short	(.L_410 - .L_409)
	.align		4
.L_409:
        /*0048*/ 	.word	index@(.nv.constant0._ZN7cutlass13device_kernelIN5flash11enable_sm90INS1_16FlashAttnFwdSm90INS1_25CollectiveMainloopFwdSm90ILi2EN4cute5tupleIJNS5_1CILi1EEES8_S8_EEENS6_IJNS7_ILi64EEESA_SA_EEELi512ENS_6half_tEfNS_4arch4Sm90ELb0ELb0ELb0ELb0ELb1ELb0ELb1ELb0ELb0ELb1ELb0ELb0EEENS1_21CollectiveEpilogueFwdINS6_IJSA_NS7_ILi512EEESA_EEES9_SC_SE_Li256ELb0ELb1ELb0ELb0EEENS1_29StaticPersistentTileSchedulerILb0EEEEEEEEEvNT_6ParamsE)
        /*004c*/ 	.short	0x0380
        /*004e*/ 	.short	0x0b00


	//----- nvinfo : EIATTR_SW_WAR
	.align		4
.L_410:
        /*0050*/ 	.byte	0x04, 0x36
        /*0052*/ 	.short	(.L_412 - .L_411)
.L_411:
        /*0054*/ 	.word	0x00000008
.L_412:


//--------------------- .nv.info._ZN7cutlass13device_kernelIN5flash11enable_sm90INS1_16FlashAttnFwdSm90INS1_25CollectiveMainloopFwdSm90ILi2EN4cute5tupleIJNS5_1CILi1EEES8_S8_EEENS6_IJNS7_ILi64EEESA_SA_EEELi512ENS_6half_tEfNS_4arch4Sm90ELb0ELb0ELb0ELb1ELb1ELb0ELb0ELb0ELb0ELb1ELb0ELb0EEENS1_21CollectiveEpilogueFwdINS6_IJSA_NS7_ILi512EEESA_EEES9_SC_SE_Li256ELb1ELb1ELb0ELb0EEENS1_36VarlenDynamicPersistentTileSchedulerILi64ELi64ELi256ELi128ELb0ELb1ELb1ELb0ELb1ELb1EEEEEEEEEvNT_6ParamsE --------------------------
	.section	.nv.info._ZN7cutlass13device_kernelIN5flash11enable_sm90INS1_16FlashAttnFwdSm90INS1_25CollectiveMainloopFwdSm90ILi2EN4cute5tupleIJNS5_1CILi1EEES8_S8_EEENS6_IJNS7_ILi64EEESA_SA_EEELi512ENS_6half_tEfNS_4arch4Sm90ELb0ELb0ELb0ELb1ELb1ELb0ELb0ELb0ELb0ELb1ELb0ELb0EEENS1_21CollectiveEpilogueFwdINS6_IJSA_NS7_ILi512EEESA_EEES9_SC_SE_Li256ELb1ELb1ELb0ELb0EEENS1_36VarlenDynamicPersistentTileSchedulerILi64ELi64ELi256ELi128ELb0ELb1ELb1ELb0ELb1ELb1EEEEEEEEEvNT_6ParamsE,"",@"SHT_CUDA_INFO"
	.sectionflags	@""
	.align	4


	//----- nvinfo : EIATTR_CUDA_API_VERSION
	.align		4
        /*0000*/ 	.byte	0x04, 0x37
        /*0002*/ 	.short	(.L_414 - .L_413)
.L_413:
        /*0004*/ 	.word	0x00000082


	//----- nvinfo : EIATTR_KPARAM_INFO
	.align		4
.L_414:
        /*0008*/ 	.byte	0x04, 0x17
        /*000a*/ 	.short	(.L_416 - .L_415)
.L_415:
        /*000c*/ 	.word	0x00000000
        /*0010*/ 	.short	0x0000
        /*0012*/ 	.short	0x0000
        /*0014*/ 	.byte	0x00, 0xf0, 0x01, 0x2a


	//----- nvinfo : EIATTR_SPARSE_MMA_MASK
	.align		4
.L_416:
        /*0018*/ 	.byte	0x03, 0x50
        /*001a*/ 	.short	0x0000


	//----- nvinfo : EIATTR_MAXREG_COUNT
	.align		4
        /*001c*/ 	.byte	0x03, 0x1b
        /*001e*/ 	.short	0x00a8


	//----- nvinfo : EIATTR_MERCURY_ISA_VERSION
	.align		4
        /*0020*/ 	.byte	0x03, 0x5f
        /*0022*/ 	.short	0x0101


	//----- nvinfo : EIATTR_VRC_CTA_INIT_COUNT
	.align		4
        /*0024*/ 	.byte	0x02, 0x4a
	.zero		1
	.zero		1


	//----- nvinfo : EIATTR_EXIT_INSTR_OFFSETS
	.align		4
        /*0028*/ 	.byte	0x04, 0x1c
        /*002a*/ 	.short	(.L_418 - .L_417)


	//   ....[0]....
.L_417:
        /*002c*/ 	.word	0x00000010


	//----- nvinfo : EIATTR_MAX_THREADS
	.align		4
.L_418:
        /*0030*/ 	.byte	0x04, 0x05
        /*0032*/ 	.short	(.L_420 - .L_419)
.L_419:
        /*0034*/ 	.word	0x00000180
        /*0038*/ 	.word	0x00000001
        /*003c*/ 	.word	0x00000001


	//----- nvinfo : EIATTR_CBANK_PARAM_SIZE
	.align		4
.L_420:
        /*0040*/ 	.byte	0x03, 0x19
        /*0042*/ 	.short	0x0a80


	//----- nvinfo : EIATTR_PARAM_CBANK
	.align		4
        /*0044*/ 	.byte	0x04, 0x0a
        /*0046*/ 	.short	(.L_422 - .L_421)
	.align		4
.L_421:
        /*0048*/ 	.word	index@(.nv.constant0._ZN7cutlass13device_kernelIN5flash11enable_sm90INS1_16FlashAttnFwdSm90INS1_25CollectiveMainloopFwdSm90ILi2EN4cute5tupleIJNS5_1CILi1EEES8_S8_EEENS6_IJNS7_ILi64EEESA_SA_EEELi512ENS_6half_tEfNS_4arch4Sm90ELb0ELb0ELb0ELb1ELb1ELb0ELb0ELb0ELb0ELb1ELb0ELb0EEENS1_21CollectiveEpilogueFwdINS6_IJSA_NS7_ILi512EEESA_EEES9_SC_SE_Li256ELb1ELb1ELb0ELb0EEENS1_36VarlenDynamicPersistentTileSchedulerILi64ELi64ELi256ELi128ELb0ELb1ELb1ELb0ELb1ELb1EEEEEEEEEvNT_6ParamsE)
        /*004c*/ 	.short	0x0380
        /*004e*/ 	.short	0x0a80


	//----- nvinfo : EIATTR_SW_WAR
	.align		4
.L_422:
        /*0050*/ 	.byte	0x04, 0x36
        /*0052*/ 	.short	(.L_424 - .L_423)
.L_423:
        /*0054*/ 	.word	0x00000008
.L_424:


//--------------------- .nv.info._ZN7cutlass13device_kernelIN5flash11enable_sm90INS1_16FlashAttnFwdSm90INS1_25CollectiveMainloopFwdSm90ILi2EN4cute5tupleIJNS5_1CILi1EEES8_S8_EEENS6_IJNS7_ILi64EEESA_SA_EEELi512ENS_6half_tEfNS_4arch4Sm90ELb0ELb0ELb0ELb1ELb1ELb1ELb0ELb0ELb0ELb1ELb0ELb0EEENS1_21CollectiveEpilogueFwdINS6_IJSA_NS7_ILi512EEESA_EEES9_SC_SE_Li256ELb1ELb1ELb0ELb0EEENS1_36VarlenDynamicPersistentTileSchedulerILi64ELi64ELi256ELi128ELb0ELb1ELb1ELb0ELb1ELb1EEEEEEEEEvNT_6ParamsE --------------------------
	.section	.nv.info._ZN7cutlass13device_kernelIN5flash11enable_sm90INS1_16FlashAttnFwdSm90INS1_25CollectiveMainloopFwdSm90ILi2EN4cute5tupleIJNS5_1CILi1EEES8_S8_EEENS6_IJNS7_ILi64EEESA_SA_EEELi512ENS_6half_tEfNS_4arch4Sm90ELb0ELb0ELb0ELb1ELb1ELb1ELb0ELb0ELb0ELb1ELb0ELb0EEENS1_21CollectiveEpilogueFwdINS6_IJSA_NS7_ILi512EEESA_EEES9_SC_SE_Li256ELb1ELb1ELb0ELb0EEENS1_36VarlenDynamicPersistentTileSchedulerILi64ELi64ELi256ELi128ELb0ELb1ELb1ELb0ELb1ELb1EEEEEEEEEvNT_6ParamsE,"",@"SHT_CUDA_INFO"
	.sectionflags	@""
	.align	4


	//----- nvinfo : EIATTR_CUDA_API_VERSION
	.align		4
        /*0000*/ 	.byte	0x04, 0x37
        /*0002*/ 	.short	(.L_426 - .L_425)
.L_425:
        /*0004*/ 	.word	0x00000082


	//----- nvinfo : EIATTR_KPARAM_INFO
	.align		4
.L_426:
        /*0008*/ 	.byte	0x04, 0x17
        /*000a*/ 	.short	(.L_428 - .L_427)
.L_427:
        /*000c*/ 	.word	0x00000000
        /*0010*/ 	.short	0x0000
        /*0012*/ 	.short	0x0000
        /*0014*/ 	.byte	0x00, 0xf0, 0x01, 0x2a


	//----- nvinfo : EIATTR_SPARSE_MMA_MASK
	.align		4
.L_428:
        /*0018*/ 	.byte	0x03, 0x50
        /*001a*/ 	.short	0x0000


	//----- nvinfo : EIATTR_MAXREG_COUNT
	.align		4
        /*001c*/ 	.byte	0x03, 0x1b
        /*001e*/ 	.short	0x00a8


	//----- nvinfo : EIATTR_MERCURY_ISA_VERSION
	.align		4
        /*0020*/ 	.byte	0x03, 0x5f
        /*0022*/ 	.short	0x0101


	//----- nvinfo : EIATTR_VRC_CTA_INIT_COUNT
	.align		4
        /*0024*/ 	.byte	0x02, 0x4a
	.zero		1
	.zero		1


	//----- nvinfo : EIATTR_EXIT_INSTR_OFFSETS
	.align		4
        /*0028*/ 	.byte	0x04, 0x1c
        /*002a*/ 	.short	(.L_430 - .L_429)


	//   ....[0]....
.L_429:
        /*002c*/ 	.word	0x00000010


	//----- nvinfo : EIATTR_MAX_THREADS
	.align		4
.L_430:
        /*0030*/ 	.byte	0x04, 0x05
        /*0032*/ 	.short	(.L_432 - .L_431)
.L_431:
        /*0034*/ 	.word	0x00000180
        /*0038*/ 	.word	0x00000001
        /*003c*/ 	.word	0x00000001


	//----- nvinfo : EIATTR_CBANK_PARAM_SIZE
	.align		4
.L_432:
        /*0040*/ 	.byte	0x03, 0x19
        /*0042*/ 	.short	0x0a80


	//----- nvinfo : EIATTR_PARAM_CBANK
	.align		4
        /*0044*/ 	.byte	0x04, 0x0a
        /*0046*/ 	.short	(.L_434 - .L_433)
	.align		4
.L_433:
        /*0048*/ 	.word	index@(.nv.constant0._ZN7cutlass13device_kernelIN5flash11enable_sm90INS1_16FlashAttnFwdSm90INS1_25CollectiveMainloopFwdSm90ILi2EN4cute5tupleIJNS5_1CILi1EEES8_S8_EEENS6_IJNS7_ILi64EEESA_SA_EEELi512ENS_6half_tEfNS_4arch4Sm90ELb0ELb0ELb0ELb1ELb1ELb1ELb0ELb0ELb0ELb1ELb0ELb0EEENS1_21CollectiveEpilogueFwdINS6_IJSA_NS7_ILi512EEESA_EEES9_SC_SE_Li256ELb1ELb1ELb0ELb0EEENS1_36VarlenDynamicPersistentTileSchedulerILi64ELi64ELi256ELi128ELb0ELb1ELb1ELb0ELb1ELb1EEEEEEEEEvNT_6ParamsE)
        /*004c*/ 	.short	0x0380
        /*004e*/ 	.short	0x0a80


	//----- nvinfo : EIATTR_SW_WAR
	.align		4
.L_434:
        /*0050*/ 	.byte	0x04, 0x36
        /*0052*/ 	.short	(.L_436 - .L_435)
.L_435:
        /*0054*/ 	.word	0x00000008
.L_436:


//--------------------- .nv.info._ZN7cutlass13device_kernelIN5flash11enable_sm90INS1_16FlashAttnFwdSm90INS1_25CollectiveMainloopFwdSm90ILi2EN4cute5tupleIJNS5_1CILi1EEES8_S8_EEENS6_IJNS7_ILi64EEESA_SA_EEELi512ENS_6half_tEfNS_4arch4Sm90ELb0ELb0ELb0ELb1ELb1ELb0ELb1ELb0ELb0ELb1ELb0ELb0EEENS1_21CollectiveEpilogueFwdINS6_IJSA_NS7_ILi512EEESA_EEES9_SC_SE_Li256ELb1ELb1ELb0ELb0EEENS1_36VarlenDynamicPersistentTileSchedulerILi64ELi64ELi256ELi128ELb0ELb1ELb1ELb0ELb1ELb1EEEEEEEEEvNT_6ParamsE --------------------------
	.section	.nv.info._ZN7cutlass13device_kernelIN5flash11enable_sm90INS1_16FlashAttnFwdSm90INS1_25CollectiveMainloopFwdSm90ILi2EN4cute5tupleIJNS5_1CILi1EEES8_S8_EEENS6_IJNS7_ILi64EEESA_SA_EEELi512ENS_6half_tEfNS_4arch4Sm90ELb0ELb0ELb0ELb1ELb1ELb0ELb1ELb0ELb0ELb1ELb0ELb0EEENS1_21CollectiveEpilogueFwdINS6_IJSA_NS7_ILi512EEESA_EEES9_SC_SE_Li256ELb1ELb1ELb0ELb0EEENS1_36VarlenDynamicPersistentTileSchedulerILi64ELi64ELi256ELi128ELb0ELb1ELb1ELb0ELb1ELb1EEEEEEEEEvNT_6ParamsE,"",@"SHT_CUDA_INFO"
	.sectionflags	@""
	.align	4


	//----- nvinfo : EIATTR_CUDA_API_VERSION
	.align		4
        /*0000*/ 	.byte	0x04, 0x37
        /*0002*/ 	.short	(.L_438 - .L_437)
.L_437:
        /*0004*/ 	.word	0x00000082


	//----- nvinfo : EIATTR_KPARAM_INFO
	.align		4
.L_438:
        /*0008*/ 	.byte	0x04, 0x17
        /*000a*/ 	.short	(.L_440 - .L_439)
.L_439:
        /*000c*/ 	.word	0x00000000
        /*0010*/ 	.short	0x0000
        /*0012*/ 	.short	0x0000
        /*0014*/ 	.byte	0x00, 0xf0, 0x01, 0x2e


	//----- nvinfo : EIATTR_SPARSE_MMA_MASK
	.align		4
.L_440:
        /*0018*/ 	.byte	0x03, 0x50
        /*001a*/ 	.short	0x0000


	//----- nvinfo : EIATTR_MAXREG_COUNT
	.align		4
        /*001c*/ 	.byte	0x03, 0x1b
        /*001e*/ 	.short	0x00a8


	//----- nvinfo : EIATTR_MERCURY_ISA_VERSION
	.align		4
        /*0020*/ 	.byte	0x03, 0x5f
        /*0022*/ 	.short	0x0101


	//----- nvinfo : EIATTR_VRC_CTA_INIT_COUNT
	.align		4
        /*0024*/ 	.byte	0x02, 0x4a
	.zero		1
	.zero		1


	//----- nvinfo : EIATTR_EXIT_INSTR_OFFSETS
	.align		4
        /*0028*/ 	.byte	0x04, 0x1c
        /*002a*/ 	.short	(.L_442 - .L_441)


	//   ....[0]....
.L_441:
        /*002c*/ 	.word	0x00000010


	//----- nvinfo : EIATTR_MAX_THREADS
	.align		4
.L_442:
        /*0030*/ 	.byte	0x04, 0x05
        /*0032*/ 	.short	(.L_444 - .L_443)
.L_443:
        /*0034*/ 	.word	0x00000180
        /*0038*/ 	.word	0x00000001
        /*003c*/ 	.word	0x00000001


	//----- nvinfo : EIATTR_CBANK_PARAM_SIZE
	.align		4
.L_444:
        /*0040*/ 	.byte	0x03, 0x19
        /*0042*/ 	.short	0x0b80


	//----- nvinfo : EIATTR_PARAM_CBANK
	.align		4
        /*0044*/ 	.byte	0x04, 0x0a
        /*0046*/ 	.short	(.L_446 - .L_445)
	.align		4
.L_445:
        /*0048*/ 	.word	index@(.nv.constant0._ZN7cutlass13device_kernelIN5flash11enable_sm90INS1_16FlashAttnFwdSm90INS1_25CollectiveMainloopFwdSm90ILi2EN4cute5tupleIJNS5_1CILi1EEES8_S8_EEENS6_IJNS7_ILi64EEESA_SA_EEELi512ENS_6half_tEfNS_4arch4Sm90ELb0ELb0ELb0ELb1ELb1ELb0ELb1ELb0ELb0ELb1ELb0ELb0EEENS1_21CollectiveEpilogueFwdINS6_IJSA_NS7_ILi512EEESA_EEES9_SC_SE_Li256ELb1ELb1ELb0ELb0EEENS1_36VarlenDynamicPersistentTileSchedulerILi64ELi64ELi256ELi128ELb0ELb1ELb1ELb0ELb1ELb1EEEEEEEEEvNT_6ParamsE)
        /*004c*/ 	.short	0x0380
        /*004e*/ 	.short	0x0b80


	//----- nvinfo : EIATTR_SW_WAR
	.align		4
.L_446:
        /*0050*/ 	.byte	0x04, 0x36
        /*0052*/ 	.short	(.L_448 - .L_447)
.L_447:
        /*0054*/ 	.word	0x00000008
.L_448:


//--------------------- .nv.info._ZN7cutlass13device_kernelIN5flash11enable_sm90INS1_16FlashAttnFwdSm90INS1_25CollectiveMainloopFwdSm90ILi2EN4cute5tupleIJNS5_1CILi1EEES8_S8_EEENS6_IJNS7_ILi64EEESA_SA_EEELi512ENS_6half_tEfNS_4arch4Sm90ELb0ELb0ELb0ELb1ELb1ELb1ELb1ELb0ELb0ELb1ELb0ELb0EEENS1_21CollectiveEpilogueFwdINS6_IJSA_NS7_ILi512EEESA_EEES9_SC_SE_Li256ELb1ELb1ELb0ELb0EEENS1_36VarlenDynamicPersistentTileSchedulerILi64ELi64ELi256ELi128ELb0ELb1ELb1ELb0ELb1ELb1EEEEEEEEEvNT_6ParamsE --------------------------
	.section	.nv.info._ZN7cutlass13device_kernelIN5flash11enable_sm90INS1_16FlashAttnFwdSm90INS1_25CollectiveMainloopFwdSm90ILi2EN4cute5tupleIJNS5_1CILi1EEES8_S8_EEENS6_IJNS7_ILi64EEESA_SA_EEELi512ENS_6half_tEfNS_4arch4Sm90ELb0ELb0ELb0ELb1ELb1ELb1ELb1ELb0ELb0ELb1ELb0ELb0EEENS1_21CollectiveEpilogueFwdINS6_IJSA_NS7_ILi512EEESA_EEES9_SC_SE_Li256ELb1ELb1ELb0ELb0EEENS1_36VarlenDynamicPersistentTileSchedulerILi64ELi64ELi256ELi128ELb0ELb1ELb1ELb0ELb1ELb1EEEEEEEEEvNT_6ParamsE,"",@"SHT_CUDA_INFO"
	.sectionflags	@""
	.align	4


	//----- nvinfo : EIATTR_CUDA_API_VERSION
	.align		4
        /*0000*/ 	.byte	0x04, 0x37
        /*0002*/ 	.short	(.L_450 - .L_449)
.L_449:
        /*0004*/ 	.word	0x00000082


	//----- nvinfo : EIATTR_KPARAM_INFO
	.align		4
.L_450:
        /*0008*/ 	.byte	0x04, 0x17
        /*000a*/ 	.short	(.L_452 - .L_451)
.L_451:
        /*000c*/ 	.word	0x00000000
        /*0010*/ 	.short	0x0000
        /*0012*/ 	.short	0x0000
        /*0014*/ 	.byte	0x00, 0xf0, 0x01, 0x2e


	//----- nvinfo : EIATTR_SPARSE_MMA_MASK
	.align		4
.L_452:
        /*0018*/ 	.byte	0x03, 0x50
        /*001a*/ 	.short	0x0000


	//----- nvinfo : EIATTR_MAXREG_COUNT
	.align		4
        /*001c*/ 	.byte	0x03, 0x1b
        /*001e*/ 	.short	0x00a8


	//----- nvinfo : EIATTR_MERCURY_ISA_VERSION
	.align		4
        /*0020*/ 	.byte	0x03, 0x5f
        /*0022*/ 	.short	0x0101


	//----- nvinfo : EIATTR_VRC_CTA_INIT_COUNT
	.align		4
        /*0024*/ 	.byte	0x02, 0x4a
	.zero		1
	.zero		1


	//----- nvinfo : EIATTR_EXIT_INSTR_OFFSETS
	.align		4
        /*0028*/ 	.byte	0x04, 0x1c
        /*002a*/ 	.short	(.L_454 - .L_453)


	//   ....[0]....
.L_453:
        /*002c*/ 	.word	0x00000010


	//----- nvinfo : EIATTR_MAX_THREADS
	.align		4
.L_454:
        /*0030*/ 	.byte	0x04, 0x05
        /*0032*/ 	.short	(.L_456 - .L_455)
.L_455:
        /*0034*/ 	.word	0x00000180
        /*0038*/ 	.word	0x00000001
        /*003c*/ 	.word	0x00000001


	//----- nvinfo : EIATTR_CBANK_PARAM_SIZE
	.align		4
.L_456:
        /*0040*/ 	.byte	0x03, 0x19
        /*0042*/ 	.short	0x0b80


	//----- nvinfo : EIATTR_PARAM_CBANK
	.align		4
        /*0044*/ 	.byte	0x04, 0x0a
        /*0046*/ 	.short	(.L_458 - .L_457)
	.align		4
.L_457:
        /*0048*/ 	.word	index@(.nv.constant0._ZN7cutlass13device_kernelIN5flash11enable_sm90INS1_16FlashAttnFwdSm90INS1_25CollectiveMainloopFwdSm90ILi2EN4cute5tupleIJNS5_1CILi1EEES8_S8_EEENS6_IJNS7_ILi64EEESA_SA_EEELi512ENS_6half_tEfNS_4arch4Sm90ELb0ELb0ELb0ELb1ELb1ELb1ELb1ELb0ELb0ELb1ELb0ELb0EEENS1_21CollectiveEpilogueFwdINS6_IJSA_NS7_ILi512EEESA_EEES9_SC_SE_Li256ELb1ELb1ELb0ELb0EEENS1_36VarlenDynamicPersistentTileSchedulerILi64ELi64ELi256ELi128ELb0ELb1ELb1ELb0ELb1ELb1EEEEEEEEEvNT_6ParamsE)
        /*004c*/ 	.short	0x0380
        /*004e*/ 	.short	0x0b80


	//----- nvinfo : EIATTR_SW_WAR
	.align		4
.L_458:
        /*0050*/ 	.byte	0x04, 0x36
        /*0052*/ 	.short	(.L_460 - .L_459)
.L_459:
        /*0054*/ 	.word	0x00000008
.L_460:


//--------------------- .nv.info._ZN7cutlass13device_kernelIN5flash11enable_sm90INS1_16FlashAttnFwdSm90INS1_25CollectiveMainloopFwdSm90ILi2EN4cute5tupleIJNS5_1CILi1EEES8_S8_EEENS6_IJNS7_ILi64EEESA_SA_EEELi512ENS_6half_tEfNS_4arch4Sm90ELb0ELb1ELb0ELb0ELb1ELb0ELb0ELb0ELb0ELb1ELb0ELb0EEENS1_21CollectiveEpilogueFwdINS6_IJSA_NS7_ILi512EEESA_EEES9_SC_SE_Li256ELb0ELb1ELb0ELb0EEENS1_30DynamicPersistentTileSchedulerILi256ELi128ELb0ELb1ELb1EEEEEEEEEvNT_6ParamsE --------------------------
	.section	.nv.info._ZN7cutlass13device_kernelIN5flash11enable_sm90INS1_16FlashAttnFwdSm90INS1_25CollectiveMainloopFwdSm90ILi2EN4cute5tupleIJNS5_1CILi1EEES8_S8_EEENS6_IJNS7_ILi64EEESA_SA_EEELi512ENS_6half_tEfNS_4arch4Sm90ELb0ELb1ELb0ELb0ELb1ELb0ELb0ELb0ELb0ELb1ELb0ELb0EEENS1_21CollectiveEpilogueFwdINS6_IJSA_NS7_ILi512EEESA_EEES9_SC_SE_Li256ELb0ELb1ELb0ELb0EEENS1_30DynamicPersistentTileSchedulerILi256ELi128ELb0ELb1ELb1EEEEEEEEEvNT_6ParamsE,"",@"SHT_CUDA_INFO"
	.sectionflags	@""
	.align	4


	//----- nvinfo : EIATTR_CUDA_API_VERSION
	.align		4
        /*0000*/ 	.byte	0x04, 0x37
        /*0002*/ 	.short	(.L_462 - .L_461)
.L_461:
        /*0004*/ 	.word	0x00000082


	//----- nvinfo : EIATTR_KPARAM_INFO
	.align		4
.L_462:
        /*0008*/ 	.byte	0x04, 0x17
        /*000a*/ 	.short	(.L_464 - .L_463)
.L_463:
        /*000c*/ 	.word	0x00000000
        /*0010*/ 	.short	0x0000
        /*0012*/ 	.short	0x0000
        /*0014*/ 	.byte	0x00, 0xf0, 0x01, 0x2a


	//----- nvinfo : EIATTR_SPARSE_MMA_MASK
	.align		4
.L_464:
        /*0018*/ 	.byte	0x03, 0x50
        /*001a*/ 	.short	0x0000


	//----- nvinfo : EIATTR_MAXREG_COUNT
	.align		4
        /*001c*/ 	.byte	0x03, 0x1b
        /*001e*/ 	.short	0x00a8


	//----- nvinfo : EIATTR_MERCURY_ISA_VERSION
	.align		4
        /*0020*/ 	.byte	0x03, 0x5f
        /*0022*/ 	.short	0x0101


	//----- nvinfo : EIATTR_VRC_CTA_INIT_COUNT
	.align		4
        /*0024*/ 	.byte	0x02, 0x4a
	.zero		1
	.zero		1


	//----- nvinfo : EIATTR_EXIT_INSTR_OFFSETS
	.align		4
        /*0028*/ 	.byte	0x04, 0x1c
        /*002a*/ 	.short	(.L_466 - .L_465)


	//   ....[0]....
.L_465:
        /*002c*/ 	.word	0x00000010


	//----- nvinfo : EIATTR_MAX_THREADS
	.align		4
.L_466:
        /*0030*/ 	.byte	0x04, 0x05
        /*0032*/ 	.short	(.L_468 - .L_467)
.L_467:
        /*0034*/ 	.word	0x00000180
        /*0038*/ 	.word	0x00000001
        /*003c*/ 	.word	0x00000001


	//----- nvinfo : EIATTR_CBANK_PARAM_SIZE
	.align		4
.L_468:
        /*0040*/ 	.byte	0x03, 0x19
        /*0042*/ 	.short	0x0a80


	//----- nvinfo : EIATTR_PARAM_CBANK
	.align		4
        /*0044*/ 	.byte	0x04, 0x0a
        /*0046*/ 	.short	(.L_470 - .L_469)
	.align		4
.L_469:
        /*0048*/ 	.word	index@(.nv.constant0._ZN7cutlass13device_kernelIN5flash11enable_sm90INS1_16FlashAttnFwdSm90INS1_25CollectiveMainloopFwdSm90ILi2EN4cute5tupleIJNS5_1CILi1EEES8_S8_EEENS6_IJNS7_ILi64EEESA_SA_EEELi512ENS_6half_tEfNS_4arch4Sm90ELb0ELb1ELb0ELb0ELb1ELb0ELb0ELb0ELb0ELb1ELb0ELb0EEENS1_21CollectiveEpilogueFwdINS6_IJSA_NS7_ILi512EEESA_EEES9_SC_SE_Li256ELb0ELb1ELb0ELb0EEENS1_30DynamicPersistentTileSchedulerILi256ELi128ELb0ELb1ELb1EEEEEEEEEvNT_6ParamsE)
        /*004c*/ 	.short	0x0380
        /*004e*/ 	.short	0x0a80


	//----- nvinfo : EIATTR_SW_WAR
	.align		4
.L_470:
        /*0050*/ 	.byte	0x04, 0x36
        /*0052*/ 	.short	(.L_472 - .L_471)
.L_471:
        /*0054*/ 	.word	0x00000008
.L_472:


//--------------------- .nv.info._ZN7cutlass13device_kernelIN5flash11enable_sm90INS1_16FlashAttnFwdSm90INS1_25CollectiveMainloopFwdSm90ILi2EN4cute5tupleIJNS5_1CILi1EEES8_S8_EEENS6_IJNS7_ILi64EEESA_SA_EEELi512ENS_6half_tEfNS_4arch4Sm90ELb0ELb1ELb0ELb0ELb1ELb0ELb1ELb0ELb0ELb1ELb0ELb0EEENS1_21CollectiveEpilogueFwdINS6_IJSA_NS7_ILi512EEESA_EEES9_SC_SE_Li256ELb0ELb1ELb0ELb0EEENS1_30DynamicPersistentTileSchedulerILi256ELi128ELb0ELb1ELb1EEEEEEEEEvNT_6ParamsE --------------------------
	.section	.nv.info._ZN7cutlass13device_kernelIN5flash11enable_sm90INS1_16FlashAttnFwdSm90INS1_25CollectiveMainloopFwdSm90ILi2EN4cute5tupleIJNS5_1CILi1EEES8_S8_EEENS6_IJNS7_ILi64EEESA_SA_EEELi512ENS_6half_tEfNS_4arch4Sm90ELb0ELb1ELb0ELb0ELb1ELb0ELb1ELb0ELb0ELb1ELb0ELb0EEENS1_21CollectiveEpilogueFwdINS6_IJSA_NS7_ILi512EEESA_EEES9_SC_SE_Li256ELb0ELb1ELb0ELb0EEENS1_30DynamicPersistentTileSchedulerILi256ELi128ELb0ELb1ELb1EEEEEEEEEvNT_6ParamsE,"",@"SHT_CUDA_INFO"
	.sectionflags	@""
	.align	4


	//----- nvinfo : EIATTR_CUDA_API_VERSION
	.align		4
        /*0000*/ 	.byte	0x04, 0x37
        /*0002*/ 	.short	(.L_474 - .L_473)
.L_473:
        /*0004*/ 	.word	0x00000082


	//----- nvinfo : EIATTR_KPARAM_INFO
	.align		4
.L_474:
        /*0008*/ 	.byte	0x04, 0x17
        /*000a*/ 	.short	(.L_476 - .L_475)
.L_475:
        /*000c*/ 	.word	0x00000000
        /*0010*/ 	.short	0x0000
        /*0012*/ 	.short	0x0000
        /*0014*/ 	.byte	0x00, 0xf0, 0x01, 0x2e


	//----- nvinfo : EIATTR_SPARSE_MMA_MASK
	.align		4
.L_476:
        /*0018*/ 	.byte	0x03, 0x50
        /*001a*/ 	.short	0x0000


	//----- nvinfo : EIATTR_MAXREG_COUNT
	.align		4
        /*001c*/ 	.byte	0x03, 0x1b
        /*001e*/ 	.short	0x00a8


	//----- nvinfo : EIATTR_MERCURY_ISA_VERSION
	.align		4
        /*0020*/ 	.byte	0x03, 0x5f
        /*0022*/ 	.short	0x0101


	//----- nvinfo : EIATTR_VRC_CTA_INIT_COUNT
	.align		4
        /*0024*/ 	.byte	0x02, 0x4a
	.zero		1
	.zero		1


	//----- nvinfo : EIATTR_EXIT_INSTR_OFFSETS
	.align		4
        /*0028*/ 	.byte	0x04, 0x1c
        /*002a*/ 	.short	(.L_478 - .L_477)


	//   ....[0]....
.L_477:
        /*002c*/ 	.word	0x00000010


	//----- nvinfo : EIATTR_MAX_THREADS
	.align		4
.L_478:
        /*0030*/ 	.byte	0x04, 0x05
        /*0032*/ 	.short	(.L_480 - .L_479)
.L_479:
        /*0034*/ 	.word	0x00000180
        /*0038*/ 	.word	0x00000001
        /*003c*/ 	.word	0x00000001


	//----- nvinfo : EIATTR_CBANK_PARAM_SIZE
	.align		4
.L_480:
        /*0040*/ 	.byte	0x03, 0x19
        /*0042*/ 	.short	0x0b80


	//----- nvinfo : EIATTR_PARAM_CBANK
	.align		4
        /*0044*/ 	.byte	0x04, 0x0a
        /*0046*/ 	.short	(.L_482 - .L_481)
	.align		4
.L_481:
        /*0048*/ 	.word	index@(.nv.constant0._ZN7cutlass13device_kernelIN5flash11enable_sm90INS1_16FlashAttnFwdSm90INS1_25CollectiveMainloopFwdSm90ILi2EN4cute5tupleIJNS5_1CILi1EEES8_S8_EEENS6_IJNS7_ILi64EEESA_SA_EEELi512ENS_6half_tEfNS_4arch4Sm90ELb0ELb1ELb0ELb0ELb1ELb0ELb1ELb0ELb0ELb1ELb0ELb0EEENS1_21CollectiveEpilogueFwdINS6_IJSA_NS7_ILi512EEESA_EEES9_SC_SE_Li256ELb0ELb1ELb0ELb0EEENS1_30DynamicPersistentTileSchedulerILi256ELi128ELb0ELb1ELb1EEEEEEEEEvNT_6ParamsE)
        /*004c*/ 	.short	0x0380
        /*004e*/ 	.short	0x0b80


	//----- nvinfo : EIATTR_SW_WAR
	.align		4
.L_482:
        /*0050*/ 	.byte	0x04, 0x36
        /*0052*/ 	.short	(.L_484 - .L_483)
.L_483:
        /*0054*/ 	.word	0x00000008
.L_484:


//--------------------- .nv.info._ZN7cutlass13device_kernelIN5flash11enable_sm90INS1_16FlashAttnFwdSm90INS1_25CollectiveMainloopFwdSm90ILi2EN4cute5tupleIJNS5_1CILi1EEES8_S8_EEENS6_IJNS7_ILi64EEESA_SA_EEELi512ENS_6half_tEfNS_4arch4Sm90ELb0ELb1ELb0ELb1ELb1ELb0ELb0ELb0ELb0ELb1ELb0ELb0EEENS1_21CollectiveEpilogueFwdINS6_IJSA_NS7_ILi512EEESA_EEES9_SC_SE_Li256ELb1ELb1ELb0ELb0EEENS1_36VarlenDynamicPersistentTileSchedulerILi64ELi64ELi256ELi128ELb0ELb1ELb1ELb1ELb0ELb1EEEEEEEEEvNT_6ParamsE --------------------------
	.section	.nv.info._ZN7cutlass13device_kernelIN5flash11enable_sm90INS1_16FlashAttnFwdSm90INS1_25CollectiveMainloopFwdSm90ILi2EN4cute5tupleIJNS5_1CILi1EEES8_S8_EEENS6_IJNS7_ILi64EEESA_SA_EEELi512ENS_6half_tEfNS_4arch4Sm90ELb0ELb1ELb0ELb1ELb1ELb0ELb0ELb0ELb0ELb1ELb0ELb0EEENS1_21CollectiveEpilogueFwdINS6_IJSA_NS7_ILi512EEESA_EEES9_SC_SE_Li256ELb1ELb1ELb0ELb0EEENS1_36VarlenDynamicPersistentTileSchedulerILi64ELi64ELi256ELi128ELb0ELb1ELb1ELb1ELb0ELb1EEEEEEEEEvNT_6ParamsE,"",@"SHT_CUDA_INFO"
	.sectionflags	@""
	.align	4


	//----- nvinfo : EIATTR_CUDA_API_VERSION
	.align		4
        /*0000*/ 	.byte	0x04, 0x37
        /*0002*/ 	.short	(.L_486 - .L_485)
.L_485:
        /*0004*/ 	.word	0x00000082


	//----- nvinfo : EIATTR_KPARAM_INFO
	.align		4
.L_486:
        /*0008*/ 	.byte	0x04, 0x17
        /*000a*/ 	.short	(.L_488 - .L_487)
.L_487:
        /*000c*/ 	.word	0x00000000
        /*0010*/ 	.short	0x0000
        /*0012*/ 	.short	0x0000
        /*0014*/ 	.byte	0x00, 0xf0, 0x01, 0x2a


	//----- nvinfo : EIATTR_SPARSE_MMA_MASK
	.align		4
.L_488:
        /*0018*/ 	.byte	0x03, 0x50
        /*001a*/ 	.short	0x0000


	//----- nvinfo : EIATTR_MAXREG_COUNT
	.align		4
        /*001c*/ 	.byte	0x03, 0x1b
        /*001e*/ 	.short	0x00a8


	//----- nvinfo : EIATTR_MERCURY_ISA_VERSION
	.align		4
        /*0020*/ 	.byte	0x03, 0x5f
        /*0022*/ 	.short	0x0101


	//----- nvinfo : EIATTR_VRC_CTA_INIT_COUNT
	.align		4
        /*0024*/ 	.byte	0x02, 0x4a
	.zero		1
	.zero		1


	//----- nvinfo : EIATTR_EXIT_INSTR_OFFSETS
	.align		4
        /*0028*/ 	.byte	0x04, 0x1c
        /*002a*/ 	.short	(.L_490 - .L_489)


	//   ....[0]....
.L_489:
        /*002c*/ 	.word	0x00000010


	//----- nvinfo : EIATTR_MAX_THREADS
	.align		4
.L_490:
        /*0030*/ 	.byte	0x04, 0x05
        /*0032*/ 	.short	(.L_492 - .L_491)
.L_491:
        /*0034*/ 	.word	0x00000180
        /*0038*/ 	.word	0x00000001
        /*003c*/ 	.word	0x00000001


	//----- nvinfo : EIATTR_CBANK_PARAM_SIZE
	.align		4
.L_492:
        /*0040*/ 	.byte	0x03, 0x19
        /*0042*/ 	.short	0x0a80


	//----- nvinfo : EIATTR_PARAM_CBANK
	.align		4
        /*0044*/ 	.byte	0x04, 0x0a
        /*0046*/ 	.short	(.L_494 - .L_493)
	.align		4
.L_493:
        /*0048*/ 	.word	index@(.nv.constant0._ZN7cutlass13device_kernelIN5flash11enable_sm90INS1_16FlashAttnFwdSm90INS1_25CollectiveMainloopFwdSm90ILi2EN4cute5tupleIJNS5_1CILi1EEES8_S8_EEENS6_IJNS7_ILi64EEESA_SA_EEELi512ENS_6half_tEfNS_4arch4Sm90ELb0ELb1ELb0ELb1ELb1ELb0ELb0ELb0ELb0ELb1ELb0ELb0EEENS1_21CollectiveEpilogueFwdINS6_IJSA_NS7_ILi512EEESA_EEES9_SC_SE_Li256ELb1ELb1ELb0ELb0EEENS1_36VarlenDynamicPersistentTileSchedulerILi64ELi64ELi256ELi128ELb0ELb1ELb1ELb1ELb0ELb1EEEEEEEEEvNT_6ParamsE)
        /*004c*/ 	.short	0x0380
        /*004e*/ 	.short	0x0a80


	//----- nvinfo : EIATTR_SW_WAR
	.align		4
.L_494:
        /*0050*/ 	.byte	0x04, 0x36
        /*0052*/ 	.short	(.L_496 - .L_495)
.L_495:
        /*0054*/ 	.word	0x00000008
.L_496:


//--------------------- .nv.info._ZN7cutlass13device_kernelIN5flash11enable_sm90INS1_16FlashAttnFwdSm90INS1_25CollectiveMainloopFwdSm90ILi2EN4cute5tupleIJNS5_1CILi1EEES8_S8_EEENS6_IJNS7_ILi64EEESA_SA_EEELi512ENS_6half_tEfNS_4arch4Sm90ELb0ELb1ELb0ELb1ELb1ELb1ELb0ELb0ELb0ELb1ELb0ELb0EEENS1_21CollectiveEpilogueFwdINS6_IJSA_NS7_ILi512EEESA_EEES9_SC_SE_Li256ELb1ELb1ELb0ELb0EEENS1_36VarlenDynamicPersistentTileSchedulerILi64ELi64ELi256ELi128ELb0ELb1ELb1ELb1ELb0ELb1EEEEEEEEEvNT_6ParamsE --------------------------
	.section	.nv.info._ZN7cutlass13device_kernelIN5flash11enable_sm90INS1_16FlashAttnFwdSm90INS1_25CollectiveMainloopFwdSm90ILi2EN4cute5tupleIJNS5_1CILi1EEES8_S8_EEENS6_IJNS7_ILi64EEESA_SA_EEELi512ENS_6half_tEfNS_4arch4Sm90ELb0ELb1ELb0ELb1ELb1ELb1ELb0ELb0ELb0ELb1ELb0ELb0EEENS1_21CollectiveEpilogueFwdINS6_IJSA_NS7_ILi512EEESA_EEES9_SC_SE_Li256ELb1ELb1ELb0ELb0EEENS1_36VarlenDynamicPersistentTileSchedulerILi64ELi64ELi256ELi128ELb0ELb1ELb1ELb1ELb0ELb1EEEEEEEEEvNT_6ParamsE,"",@"SHT_CUDA_INFO"
	.sectionflags	@""
	.align	4


	//----- nvinfo : EIATTR_CUDA_API_VERSION
	.align		4
        /*0000*/ 	.byte	0x04, 0x37
        /*0002*/ 	.short	(.L_498 - .L_497)
.L_497:
        /*0004*/ 	.word	0x00000082


	//----- nvinfo : EIATTR_KPARAM_INFO
	.align		4
.L_498:
        /*0008*/ 	.byte	0x04, 0x17
        /*000a*/ 	.short	(.L_500 - .L_499)
.L_499:
        /*000c*/ 	.word	0x00000000
        /*0010*/ 	.short	0x0000
        /*0012*/ 	.short	0x0000
        /*0014*/ 	.byte	0x00, 0xf0, 0x01, 0x2a


	//----- nvinfo : EIATTR_SPARSE_MMA_MASK
	.align		4
.L_500:
        /*0018*/ 	.byte	0x03, 0x50
        /*001a*/ 	.short	0x0000


	//----- nvinfo : EIATTR_MAXREG_COUNT
	.align		4
        /*001c*/ 	.byte	0x03, 0x1b
        /*001e*/ 	.short	0x00a8


	//----- nvinfo : EIATTR_MERCURY_ISA_VERSION
	.align		4
        /*0020*/ 	.byte	0x03, 0x5f
        /*0022*/ 	.short	0x0101


	//----- nvinfo : EIATTR_VRC_CTA_INIT_COUNT
	.align		4
        /*0024*/ 	.byte	0x02, 0x4a
	.zero		1
	.zero		1


	//----- nvinfo : EIATTR_EXIT_INSTR_OFFSETS
	.align		4
        /*0028*/ 	.byte	0x04, 0x1c
        /*002a*/ 	.short	(.L_502 - .L_501)


	//   ....[0]....
.L_501:
        /*002c*/ 	.word	0x00000010


	//----- nvinfo : EIATTR_MAX_THREADS
	.align		4
.L_502:
        /*0030*/ 	.byte	0x04, 0x05
        /*0032*/ 	.short	(.L_504 - .L_503)
.L_503:
        /*0034*/ 	.word	0x00000180
        /*0038*/ 	.word	0x00000001
        /*003c*/ 	.word	0x00000001


	//----- nvinfo : EIATTR_CBANK_PARAM_SIZE
	.align		4
.L_504:
        /*0040*/ 	.byte	0x03, 0x19
        /*0042*/ 	.short	0x0a80


	//----- nvinfo : EIATTR_PARAM_CBANK
	.align		4
        /*0044*/ 	.byte	0x04, 0x0a
        /*0046*/ 	.short	(.L_506 - .L_505)
	.align		4
.L_505:
        /*0048*/ 	.word	index@(.nv.constant0._ZN7cutlass13device_kernelIN5flash11enable_sm90INS1_16FlashAttnFwdSm90INS1_25CollectiveMainloopFwdSm90ILi2EN4cute5tupleIJNS5_1CILi1EEES8_S8_EEENS6_IJNS7_ILi64EEESA_SA_EEELi512ENS_6half_tEfNS_4arch4Sm90ELb0ELb1ELb0ELb1ELb1ELb1ELb0ELb0ELb0ELb1ELb0ELb0EEENS1_21CollectiveEpilogueFwdINS6_IJSA_NS7_ILi512EEESA_EEES9_SC_SE_Li256ELb1ELb1ELb0ELb0EEENS1_36VarlenDynamicPersistentTileSchedulerILi64ELi64ELi256ELi128ELb0ELb1ELb1ELb1ELb0ELb1EEEEEEEEEvNT_6ParamsE)
        /*004c*/ 	.short	0x0380
        /*004e*/ 	.short	0x0a80


	//----- nvinfo : EIATTR_SW_WAR
	.align		4
.L_506:
        /*0050*/ 	.byte	0x04, 0x36
        /*0052*/ 	.short	(.L_508 - .L_507)
.L_507:
        /*0054*/ 	.word	0x00000008
.L_508:


//--------------------- .nv.info._ZN7cutlass13device_kernelIN5flash11enable_sm90INS1_16FlashAttnFwdSm90INS1_25CollectiveMainloopFwdSm90ILi2EN4cute5tupleIJNS5_1CILi1EEES8_S8_EEENS6_IJNS7_ILi64EEESA_SA_EEELi512ENS_6half_tEfNS_4arch4Sm90ELb0ELb1ELb0ELb1ELb1ELb0ELb1ELb0ELb0ELb1ELb0ELb0EEENS1_21CollectiveEpilogueFwdINS6_IJSA_NS7_ILi512EEESA_EEES9_SC_SE_Li256ELb1ELb1ELb0ELb0EEENS1_36VarlenDynamicPersistentTileSchedulerILi64ELi64ELi256ELi128ELb0ELb1ELb1ELb1ELb0ELb1EEEEEEEEEvNT_6ParamsE --------------------------
	.section	.nv.info._ZN7cutlass13device_kernelIN5flash11enable_sm90INS1_16FlashAttnFwdSm90INS1_25CollectiveMainloopFwdSm90ILi2EN4cute5tupleIJNS5_1CILi1EEES8_S8_EEENS6_IJNS7_ILi64EEESA_SA_EEELi512ENS_6half_tEfNS_4arch4Sm90ELb0ELb1ELb0ELb1ELb1ELb0ELb1ELb0ELb0ELb1ELb0ELb0EEENS1_21CollectiveEpilogueFwdINS6_IJSA_NS7_ILi512EEESA_EEES9_SC_SE_Li256ELb1ELb1ELb0ELb0EEENS1_36VarlenDynamicPersistentTileSchedulerILi64ELi64ELi256ELi128ELb0ELb1ELb1ELb1ELb0ELb1EEEEEEEEEvNT_6ParamsE,"",@"SHT_CUDA_INFO"
	.sectionflags	@""
	.align	4


	//----- nvinfo : EIATTR_CUDA_API_VERSION
	.align		4
        /*0000*/ 	.byte	0x04, 0x37
        /*0002*/ 	.short	(.L_510 - .L_509)
.L_509:
        /*0004*/ 	.word	0x00000082


	//----- nvinfo : EIATTR_KPARAM_INFO
	.align		4
.L_510:
        /*0008*/ 	.byte	0x04, 0x17
        /*000a*/ 	.short	(.L_512 - .L_511)
.L_511:
        /*000c*/ 	.word	0x00000000
        /*0010*/ 	.short	0x0000
        /*0012*/ 	.short	0x0000
        /*0014*/ 	.byte	0x00, 0xf0, 0x01, 0x2e


	//----- nvinfo : EIATTR_SPARSE_MMA_MASK
	.align		4
.L_512:
        /*0018*/ 	.byte	0x03, 0x50
        /*001a*/ 	.short	0x0000


	//----- nvinfo : EIATTR_MAXREG_COUNT
	.align		4
        /*001c*/ 	.byte	0x03, 0x1b
        /*001e*/ 	.short	0x00a8


	//----- nvinfo : EIATTR_MERCURY_ISA_VERSION
	.align		4
        /*0020*/ 	.byte	0x03, 0x5f
        /*0022*/ 	.short	0x0101


	//----- nvinfo : EIATTR_VRC_CTA_INIT_COUNT
	.align		4
        /*0024*/ 	.byte	0x02, 0x4a
	.zero		1
	.zero		1


	//----- nvinfo : EIATTR_EXIT_INSTR_OFFSETS
	.align		4
        /*0028*/ 	.byte	0x04, 0x1c
        /*002a*/ 	.short	(.L_514 - .L_513)


	//   ....[0]....
.L_513:
        /*002c*/ 	.word	0x00000010


	//----- nvinfo : EIATTR_MAX_THREADS
	.align		4
.L_514:
        /*0030*/ 	.byte	0x04, 0x05
        /*0032*/ 	.short	(.L_516 - .L_515)
.L_515:
        /*0034*/ 	.word	0x00000180
        /*0038*/ 	.word	0x00000001
        /*003c*/ 	.word	0x00000001


	//----- nvinfo : EIATTR_CBANK_PARAM_SIZE
	.align		4
.L_516:
        /*0040*/ 	.byte	0x03, 0x19
        /*0042*/ 	.short	0x0b80


	//----- nvinfo : EIATTR_PARAM_CBANK
	.align		4
        /*0044*/ 	.byte	0x04, 0x0a
        /*0046*/ 	.short	(.L_518 - .L_517)
	.align		4
.L_517:
        /*0048*/ 	.word	index@(.nv.constant0._ZN7cutlass13device_kernelIN5flash11enable_sm90INS1_16FlashAttnFwdSm90INS1_25CollectiveMainloopFwdSm90ILi2EN4cute5tupleIJNS5_1CILi1EEES8_S8_EEENS6_IJNS7_ILi64EEESA_SA_EEELi512ENS_6half_tEfNS_4arch4Sm90ELb0ELb1ELb0ELb1ELb1ELb0ELb1ELb0ELb0ELb1ELb0ELb0EEENS1_21CollectiveEpilogueFwdINS6_IJSA_NS7_ILi512EEESA_EEES9_SC_SE_Li256ELb1ELb1ELb0ELb0EEENS1_36VarlenDynamicPersistentTileSchedulerILi64ELi64ELi256ELi128ELb0ELb1ELb1ELb1ELb0ELb1EEEEEEEEEvNT_6ParamsE)
        /*004c*/ 	.short	0x0380
        /*004e*/ 	.short	0x0b80


	//----- nvinfo : EIATTR_SW_WAR
	.align		4
.L_518:
        /*0050*/ 	.byte	0x04, 0x36
        /*0052*/ 	.short	(.L_520 - .L_519)
.L_519:
        /*0054*/ 	.word	0x00000008
.L_520:


//--------------------- .nv.info._ZN7cutlass13device_kernelIN5flash11enable_sm90INS1_16FlashAttnFwdSm90INS1_25CollectiveMainloopFwdSm90ILi2EN4cute5tupleIJNS5_1CILi1EEES8_S8_EEENS6_IJNS7_ILi64EEESA_SA_EEELi512ENS_6half_tEfNS_4arch4Sm90ELb0ELb1ELb0ELb1ELb1ELb1ELb1ELb0ELb0ELb1ELb0ELb0EEENS1_21CollectiveEpilogueFwdINS6_IJSA_NS7_ILi512EEESA_EEES9_SC_SE_Li256ELb1ELb1ELb0ELb0EEENS1_36VarlenDynamicPersistentTileSchedulerILi64ELi64ELi256ELi128ELb0ELb1ELb1ELb1ELb0ELb1EEEEEEEEEvNT_6ParamsE --------------------------
	.section	.nv.info._ZN7cutlass13device_kernelIN5flash11enable_sm90INS1_16FlashAttnFwdSm90INS1_25CollectiveMainloopFwdSm90ILi2EN4cute5tupleIJNS5_1CILi1EEES8_S8_EEENS6_IJNS7_ILi64EEESA_SA_EEELi512ENS_6half_tEfNS_4arch4Sm90ELb0ELb1ELb0ELb1ELb1ELb1ELb1ELb0ELb0ELb1ELb0ELb0EEENS1_21CollectiveEpilogueFwdINS6_IJSA_NS7_ILi512EEESA_EEES9_SC_SE_Li256ELb1ELb1ELb0ELb0EEENS1_36VarlenDynamicPersistentTileSchedulerILi64ELi64ELi256ELi128ELb0ELb1ELb1ELb1ELb0ELb1EEEEEEEEEvNT_6ParamsE,"",@"SHT_CUDA_INFO"
	.sectionflags	@""
	.align	4


	//----- nvinfo : EIATTR_CUDA_API_VERSION
	.align		4
        /*0000*/ 	.byte	0x04, 0x37
        /*0002*/ 	.short	(.L_522 - .L_521)
.L_521:
        /*0004*/ 	.word	0x00000082


	//----- nvinfo : EIATTR_KPARAM_INFO
	.align		4
.L_522:
        /*0008*/ 	.byte	0x04, 0x17
        /*000a*/ 	.short	(.L_524 - .L_523)
.L_523:
        /*000c*/ 	.word	0x00000000
        /*0010*/ 	.short	0x0000
        /*0012*/ 	.short	0x0000
        /*0014*/ 	.byte	0x00, 0xf0, 0x01, 0x2e


	//----- nvinfo : EIATTR_SPARSE_MMA_MASK
	.align		4
.L_524:
        /*0018*/ 	.byte	0x03, 0x50
        /*001a*/ 	.short	0x0000


	//----- nvinfo : EIATTR_MAXREG_COUNT
	.align		4
        /*001c*/ 	.byte	0x03, 0x1b
        /*001e*/ 	.short	0x00a8


	//----- nvinfo : EIATTR_MERCURY_ISA_VERSION
	.align		4
        /*0020*/ 	.byte	0x03, 0x5f
        /*0022*/ 	.short	0x0101


	//----- nvinfo : EIATTR_VRC_CTA_INIT_COUNT
	.align		4
        /*0024*/ 	.byte	0x02, 0x4a
	.zero		1
	.zero		1


	//----- nvinfo : EIATTR_EXIT_INSTR_OFFSETS
	.align		4
        /*0028*/ 	.byte	0x04, 0x1c
        /*002a*/ 	.short	(.L_526 - .L_525)


	//   ....[0]....
.L_525:
        /*002c*/ 	.word	0x00000010


	//----- nvinfo : EIATTR_MAX_THREADS
	.align		4
.L_526:
        /*0030*/ 	.byte	0x04, 0x05
        /*0032*/ 	.short	(.L_528 - .L_527)
.L_527:
        /*0034*/ 	.word	0x00000180
        /*0038*/ 	.word	0x00000001
        /*003c*/ 	.word	0x00000001


	//----- nvinfo : EIATTR_CBANK_PARAM_SIZE
	.align		4
.L_528:
        /*0040*/ 	.byte	0x03, 0x19
        /*0042*/ 	.short	0x0b80


	//----- nvinfo : EIATTR_PARAM_CBANK
	.align		4
        /*0044*/ 	.byte	0x04, 0x0a
        /*0046*/ 	.short	(.L_530 - .L_529)
	.align		4
.L_529:
        /*0048*/ 	.word	index@(.nv.constant0._ZN7cutlass13device_kernelIN5flash11enable_sm90INS1_16FlashAttnFwdSm90INS1_25CollectiveMainloopFwdSm90ILi2EN4cute5tupleIJNS5_1CILi1EEES8_S8_EEENS6_IJNS7_ILi64EEESA_SA_EEELi512ENS_6half_tEfNS_4arch4Sm90ELb0ELb1ELb0ELb1ELb1ELb1ELb1ELb0ELb0ELb1ELb0ELb0EEENS1_21CollectiveEpilogueFwdINS6_IJSA_NS7_ILi512EEESA_EEES9_SC_SE_Li256ELb1ELb1ELb0ELb0EEENS1_36VarlenDynamicPersistentTileSchedulerILi64ELi64ELi256ELi128ELb0ELb1ELb1ELb1ELb0ELb1EEEEEEEEEvNT_6ParamsE)
        /*004c*/ 	.short	0x0380
        /*004e*/ 	.short	0x0b80


	//----- nvinfo : EIATTR_SW_WAR
	.align		4
.L_530:
        /*0050*/ 	.byte	0x04, 0x36
        /*0052*/ 	.short	(.L_532 - .L_531)
.L_531:
        /*0054*/ 	.word	0x00000008
.L_532:


//--------------------- .nv.info._ZN7cutlass13device_kernelIN5flash11enable_sm90INS1_16FlashAttnFwdSm90INS1_25CollectiveMainloopFwdSm90ILi2EN4cute5tupleIJNS5_1CILi1EEES8_S8_EEENS6_IJNS7_ILi64EEESA_SA_EEELi512ENS_6half_tEfNS_4arch4Sm90ELb1ELb0ELb0ELb0ELb1ELb0ELb0ELb0ELb0ELb1ELb0ELb0EEENS1_21CollectiveEpilogueFwdINS6_IJSA_NS7_ILi512EEESA_EEES9_SC_SE_Li256ELb0ELb1ELb0ELb0EEENS1_30DynamicPersistentTileSchedulerILi256ELi128ELb0ELb1ELb1EEEEEEEEEvNT_6ParamsE --------------------------
	.section	.nv.info._ZN7cutlass13device_kernelIN5flash11enable_sm90INS1_16FlashAttnFwdSm90INS1_25CollectiveMainloopFwdSm90ILi2EN4cute5tupleIJNS5_1CILi1EEES8_S8_EEENS6_IJNS7_ILi64EEESA_SA_EEELi512ENS_6half_tEfNS_4arch4Sm90ELb1ELb0ELb0ELb0ELb1ELb0ELb0ELb0ELb0ELb1ELb0ELb0EEENS1_21CollectiveEpilogueFwdINS6_IJSA_NS7_ILi512EEESA_EEES9_SC_SE_Li256ELb0ELb1ELb0ELb0EEENS1_30DynamicPersistentTileSchedulerILi256ELi128ELb0ELb1ELb1EEEEEEEEEvNT_6ParamsE,"",@"SHT_CUDA_INFO"
	.sectionflags	@""
	.align	4


	//----- nvinfo : EIATTR_CUDA_API_VERSION
	.align		4
        /*0000*/ 	.byte	0x04, 0x37
        /*0002*/ 	.short	(.L_534 - .L_533)
.L_533:
        /*0004*/ 	.word	0x00000082


	//----- nvinfo : EIATTR_KPARAM_INFO
	.align		4
.L_534:
        /*0008*/ 	.byte	0x04, 0x17
        /*000a*/ 	.short	(.L_536 - .L_535)
.L_535:
        /*000c*/ 	.word	0x00000000
        /*0010*/ 	.short	0x0000
        /*0012*/ 	.short	0x0000
        /*0014*/ 	.byte	0x00, 0xf0, 0x01, 0x2a


	//----- nvinfo : EIATTR_SPARSE_MMA_MASK
	.align		4
.L_536:
        /*0018*/ 	.byte	0x03, 0x50
        /*001a*/ 	.short	0x0000


	//----- nvinfo : EIATTR_MAXREG_COUNT
	.align		4
        /*001c*/ 	.byte	0x03, 0x1b
        /*001e*/ 	.short	0x00a8


	//----- nvinfo : EIATTR_MERCURY_ISA_VERSION
	.align		4
        /*0020*/ 	.byte	0x03, 0x5f
        /*0022*/ 	.short	0x0101


	//----- nvinfo : EIATTR_VRC_CTA_INIT_COUNT
	.align		4
        /*0024*/ 	.byte	0x02, 0x4a
	.zero		1
	.zero		1


	//----- nvinfo : EIATTR_EXIT_INSTR_OFFSETS
	.align		4
        /*0028*/ 	.byte	0x04, 0x1c
        /*002a*/ 	.short	(.L_538 - .L_537)


	//   ....[0]....
.L_537:
        /*002c*/ 	.word	0x00000010


	//----- nvinfo : EIATTR_MAX_THREADS
	.align		4
.L_538:
        /*0030*/ 	.byte	0x04, 0x05
        /*0032*/ 	.short	(.L_540 - .L_539)
.L_539:
        /*0034*/ 	.word	0x00000180
        /*0038*/ 	.word	0x00000001
        /*003c*/ 	.word	0x00000001


	//----- nvinfo : EIATTR_CBANK_PARAM_SIZE
	.align		4
.L_540:
        /*0040*/ 	.byte	0x03, 0x19
        /*0042*/ 	.short	0x0a80


	//----- nvinfo : EIATTR_PARAM_CBANK
	.align		4
        /*0044*/ 	.byte	0x04, 0x0a
        /*0046*/ 	.short	(.L_542 - .L_541)
	.align		4
.L_541:
        /*0048*/ 	.word	index@(.nv.constant0._ZN7cutlass13device_kernelIN5flash11enable_sm90INS1_16FlashAttnFwdSm90INS1_25CollectiveMainloopFwdSm90ILi2EN4cute5tupleIJNS5_1CILi1EEES8_S8_EEENS6_IJNS7_ILi64EEESA_SA_EEELi512ENS_6half_tEfNS_4arch4Sm90ELb1ELb0ELb0ELb0ELb1ELb0ELb0ELb0ELb0ELb1ELb0ELb0EEENS1_21CollectiveEpilogueFwdINS6_IJSA_NS7_ILi512EEESA_EEES9_SC_SE_Li256ELb0ELb1ELb0ELb0EEENS1_30DynamicPersistentTileSchedulerILi256ELi128ELb0ELb1ELb1EEEEEEEEEvNT_6ParamsE)
        /*004c*/ 	.short	0x0380
        /*004e*/ 	.short	0x0a80


	//----- nvinfo : EIATTR_SW_WAR
	.align		4
.L_542:
        /*0050*/ 	.byte	0x04, 0x36
        /*0052*/ 	.short	(.L_544 - .L_543)
.L_543:
        /*0054*/ 	.word	0x00000008
.L_544:


//--------------------- .nv.info._ZN7cutlass13device_kernelIN5flash11enable_sm90INS1_16FlashAttnFwdSm90INS1_25CollectiveMainloopFwdSm90ILi2EN4cute5tupleIJNS5_1CILi1EEES8_S8_EEENS6_IJNS7_ILi64EEESA_SA_EEELi512ENS_6half_tEfNS_4arch4Sm90ELb1ELb0ELb0ELb0ELb1ELb0ELb1ELb0ELb0ELb1ELb0ELb0EEENS1_21CollectiveEpilogueFwdINS6_IJSA_NS7_ILi512EEESA_EEES9_SC_SE_Li256ELb0ELb1ELb0ELb0EEENS1_30DynamicPersistentTileSchedulerILi256ELi128ELb0ELb1ELb1EEEEEEEEEvNT_6ParamsE --------------------------
	.section	.nv.info._ZN7cutlass13device_kernelIN5flash11enable_sm90INS1_16FlashAttnFwdSm90INS1_25CollectiveMainloopFwdSm90ILi2EN4cute5tupleIJNS5_1CILi1EEES8_S8_EEENS6_IJNS7_ILi64EEESA_SA_EEELi512ENS_6half_tEfNS_4arch4Sm90ELb1ELb0ELb0ELb0ELb1ELb0ELb1ELb0ELb0ELb1ELb0ELb0EEENS1_21CollectiveEpilogueFwdINS6_IJSA_NS7_ILi512EEESA_EEES9_SC_SE_Li256ELb0ELb1ELb0ELb0EEENS1_30DynamicPersistentTileSchedulerILi256ELi128ELb0ELb1ELb1EEEEEEEEEvNT_6ParamsE,"",@"SHT_CUDA_INFO"
	.sectionflags	@""
	.align	4


	//----- nvinfo : EIATTR_CUDA_API_VERSION
	.align		4
        /*0000*/ 	.byte	0x04, 0x37
        /*0002*/ 	.short	(.L_546 - .L_545)
.L_545:
        /*0004*/ 	.word	0x00000082


	//----- nvinfo : EIATTR_KPARAM_INFO
	.align		4
.L_546:
        /*0008*/ 	.byte	0x04, 0x17
        /*000a*/ 	.short	(.L_548 - .L_547)
.L_547:
        /*000c*/ 	.word	0x00000000
        /*0010*/ 	.short	0x0000
        /*0012*/ 	.short	0x0000
        /*0014*/ 	.byte	0x00, 0xf0, 0x01, 0x2e


	//----- nvinfo : EIATTR_SPARSE_MMA_MASK
	.align		4
.L_548:
        /*0018*/ 	.byte	0x03, 0x50
        /*001a*/ 	.short	0x0000


	//----- nvinfo : EIATTR_MAXREG_COUNT
	.align		4
        /*001c*/ 	.byte	0x03, 0x1b
        /*001e*/ 	.short	0x00a8


	//----- nvinfo : EIATTR_MERCURY_ISA_VERSION
	.align		4
        /*0020*/ 	.byte	0x03, 0x5f
        /*0022*/ 	.short	0x0101


	//----- nvinfo : EIATTR_VRC_CTA_INIT_COUNT
	.align		4
        /*0024*/ 	.byte	0x02, 0x4a
	.zero		1
	.zero		1


	//----- nvinfo : EIATTR_EXIT_INSTR_OFFSETS
	.align		4
        /*0028*/ 	.byte	0x04, 0x1c
        /*002a*/ 	.short	(.L_550 - .L_549)


	//   ....[0]....
.L_549:
        /*002c*/ 	.word	0x00000010


	//----- nvinfo : EIATTR_MAX_THREADS
	.align		4
.L_550:
        /*0030*/ 	.byte	0x04, 0x05
        /*0032*/ 	.short	(.L_552 - .L_551)
.L_551:
        /*0034*/ 	.word	0x00000180
        /*0038*/ 	.word	0x00000001
        /*003c*/ 	.word	0x00000001


	//----- nvinfo : EIATTR_CBANK_PARAM_SIZE
	.align		4
.L_552:
        /*0040*/ 	.byte	0x03, 0x19
        /*0042*/ 	.short	0x0b80


	//----- nvinfo : EIATTR_PARAM_CBANK
	.align		4
        /*0044*/ 	.byte	0x04, 0x0a
        /*0046*/ 	.short	(.L_554 - .L_553)
	.align		4
.L_553:
        /*0048*/ 	.word	index@(.nv.constant0._ZN7cutlass13device_kernelIN5flash11enable_sm90INS1_16FlashAttnFwdSm90INS1_25CollectiveMainloopFwdSm90ILi2EN4cute5tupleIJNS5_1CILi1EEES8_S8_EEENS6_IJNS7_ILi64EEESA_SA_EEELi512ENS_6half_tEfNS_4arch4Sm90ELb1ELb0ELb0ELb0ELb1ELb0ELb1ELb0ELb0ELb1ELb0ELb0EEENS1_21CollectiveEpilogueFwdINS6_IJSA_NS7_ILi512EEESA_EEES9_SC_SE_Li256ELb0ELb1ELb0ELb0EEENS1_30DynamicPersistentTileSchedulerILi256ELi128ELb0ELb1ELb1EEEEEEEEEvNT_6ParamsE)
        /*004c*/ 	.short	0x0380
        /*004e*/ 	.short	0x0b80


	//----- nvinfo : EIATTR_SW_WAR
	.align		4
.L_554:
        /*0050*/ 	.byte	0x04, 0x36
        /*0052*/ 	.short	(.L_556 - .L_555)
.L_555:
        /*0054*/ 	.word	0x00000008
.L_556:


//--------------------- .nv.info._ZN7cutlass13device_kernelIN5flash11enable_sm90INS1_16FlashAttnFwdSm90INS1_25CollectiveMainloopFwdSm90ILi2EN4cute5tupleIJNS5_1CILi1EEES8_S8_EEENS6_IJNS7_ILi64EEESA_SA_EEELi512ENS_6half_tEfNS_4arch4Sm90ELb1ELb0ELb0ELb1ELb1ELb0ELb0ELb0ELb0ELb1ELb0ELb0EEENS1_21CollectiveEpilogueFwdINS6_IJSA_NS7_ILi512EEESA_EEES9_SC_SE_Li256ELb1ELb1ELb0ELb0EEENS1_36VarlenDynamicPersistentTileSchedulerILi64ELi64ELi256ELi128ELb0ELb1ELb1ELb1ELb1ELb1EEEEEEEEEvNT_6ParamsE --------------------------
	.section	.nv.info._ZN7cutlass13device_kernelIN5flash11enable_sm90INS1_16FlashAttnFwdSm90INS1_25CollectiveMainloopFwdSm90ILi2EN4cute5tupleIJNS5_1CILi1EEES8_S8_EEENS6_IJNS7_ILi64EEESA_SA_EEELi512ENS_6half_tEfNS_4arch4Sm90ELb1ELb0ELb0ELb1ELb1ELb0ELb0ELb0ELb0ELb1ELb0ELb0EEENS1_21CollectiveEpilogueFwdINS6_IJSA_NS7_ILi512EEESA_EEES9_SC_SE_Li256ELb1ELb1ELb0ELb0EEENS1_36VarlenDynamicPersistentTileSchedulerILi64ELi64ELi256ELi128ELb0ELb1ELb1ELb1ELb1ELb1EEEEEEEEEvNT_6ParamsE,"",@"SHT_CUDA_INFO"
	.sectionflags	@""
	.align	4


	//----- nvinfo : EIATTR_CUDA_API_VERSION
	.align		4
        /*0000*/ 	.byte	0x04, 0x37
        /*0002*/ 	.short	(.L_558 - .L_557)
.L_557:
        /*0004*/ 	.word	0x00000082


	//----- nvinfo : EIATTR_KPARAM_INFO
	.align		4
.L_558:
        /*0008*/ 	.byte	0x04, 0x17
        /*000a*/ 	.short	(.L_560 - .L_559)
.L_559:
        /*000c*/ 	.word	0x00000000
        /*0010*/ 	.short	0x0000
        /*0012*/ 	.short	0x0000
        /*0014*/ 	.byte	0x00, 0xf0, 0x01, 0x2a


	//----- nvinfo : EIATTR_SPARSE_MMA_MASK
	.align		4
.L_560:
        /*0018*/ 	.byte	0x03, 0x50
        /*001a*/ 	.short	0x0000


	//----- nvinfo : EIATTR_MAXREG_COUNT
	.align		4
        /*001c*/ 	.byte	0x03, 0x1b
        /*001e*/ 	.short	0x00a8


	//----- nvinfo : EIATTR_MERCURY_ISA_VERSION
	.align		4
        /*0020*/ 	.byte	0x03, 0x5f
        /*0022*/ 	.short	0x0101


	//----- nvinfo : EIATTR_VRC_CTA_INIT_COUNT
	.align		4
        /*0024*/ 	.byte	0x02, 0x4a
	.zero		1
	.zero		1


	//----- nvinfo : EIATTR_EXIT_INSTR_OFFSETS
	.align		4
        /*0028*/ 	.byte	0x04, 0x1c
        /*002a*/ 	.short	(.L_562 - .L_561)


	//   ....[0]....
.L_561:
        /*002c*/ 	.word	0x00000010


	//----- nvinfo : EIATTR_MAX_THREADS
	.align		4
.L_562:
        /*0030*/ 	.byte	0x04, 0x05
        /*0032*/ 	.short	(.L_564 - .L_563)
.L_563:
        /*0034*/ 	.word	0x00000180
        /*0038*/ 	.word	0x00000001
        /*003c*/ 	.word	0x00000001


	//----- nvinfo : EIATTR_CBANK_PARAM_SIZE
	.align		4
.L_564:
        /*0040*/ 	.byte	0x03, 0x19
        /*0042*/ 	.short	0x0a80


	//----- nvinfo : EIATTR_PARAM_CBANK
	.align		4
        /*0044*/ 	.byte	0x04, 0x0a
        /*0046*/ 	.short	(.L_566 - .L_565)
	.align		4
.L_565:
        /*0048*/ 	.word	index@(.nv.constant0._ZN7cutlass13device_kernelIN5flash11enable_sm90INS1_16FlashAttnFwdSm90INS1_25CollectiveMainloopFwdSm90ILi2EN4cute5tupleIJNS5_1CILi1EEES8_S8_EEENS6_IJNS7_ILi64EEESA_SA_EEELi512ENS_6half_tEfNS_4arch4Sm90ELb1ELb0ELb0ELb1ELb1ELb0ELb0ELb0ELb0ELb1ELb0ELb0EEENS1_21CollectiveEpilogueFwdINS6_IJSA_NS7_ILi512EEESA_EEES9_SC_SE_Li256ELb1ELb1ELb0ELb0EEENS1_36VarlenDynamicPersistentTileSchedulerILi64ELi64ELi256ELi128ELb0ELb1ELb1ELb1ELb1ELb1EEEEEEEEEvNT_6ParamsE)
        /*004c*/ 	.short	0x0380
        /*004e*/ 	.short	0x0a80


	//----- nvinfo : EIATTR_SW_WAR
	.align		4
.L_566:
        /*0050*/ 	.byte	0x04, 0x36
        /*0052*/ 	.short	(.L_568 - .L_567)
.L_567:
        /*0054*/ 	.word	0x00000008
.L_568:


//--------------------- .nv.info._ZN7cutlass13device_kernelIN5flash11enable_sm90INS1_16FlashAttnFwdSm90INS1_25CollectiveMainloopFwdSm90ILi2EN4cute5tupleIJNS5_1CILi1EEES8_S8_EEENS6_IJNS7_ILi64EEESA_SA_EEELi512ENS_6half_tEfNS_4arch4Sm90ELb1ELb0ELb0ELb1ELb1ELb1ELb0ELb0ELb0ELb1ELb0ELb0EEENS1_21CollectiveEpilogueFwdINS6_IJSA_NS7_ILi512EEESA_EEES9_SC_SE_Li256ELb1ELb1ELb0ELb0EEENS1_36VarlenDynamicPersistentTileSchedulerILi64ELi64ELi256ELi128ELb0ELb1ELb1ELb1ELb1ELb1EEEEEEEEEvNT_6ParamsE --------------------------
	.section	.nv.info._ZN7cutlass13device_kernelIN5flash11enable_sm90INS1_16FlashAttnFwdSm90INS1_25CollectiveMainloopFwdSm90ILi2EN4cute5tupleIJNS5_1CILi1EEES8_S8_EEENS6_IJNS7_ILi64EEESA_SA_EEELi512ENS_6half_tEfNS_4arch4Sm90ELb1ELb0ELb0ELb1ELb1ELb1ELb0ELb0ELb0ELb1ELb0ELb0EEENS1_21CollectiveEpilogueFwdINS6_IJSA_NS7_ILi512EEESA_EEES9_SC_SE_Li256ELb1ELb1ELb0ELb0EEENS1_36VarlenDynamicPersistentTileSchedulerILi64ELi64ELi256ELi128ELb0ELb1ELb1ELb1ELb1ELb1EEEEEEEEEvNT_6ParamsE,"",@"SHT_CUDA_INFO"
	.sectionflags	@""
	.align	4


	//----- nvinfo : EIATTR_CUDA_API_VERSION
	.align		4
        /*0000*/ 	.byte	0x04, 0x37
        /*0002*/ 	.short	(.L_570 - .L_569)
.L_569:
        /*0004*/ 	.word	0x00000082


	//----- nvinfo : EIATTR_KPARAM_INFO
	.align		4
.L_570:
        /*0008*/ 	.byte	0x04, 0x17
        /*000a*/ 	.short	(.L_572 - .L_571)
.L_571:
        /*000c*/ 	.word	0x00000000
        /*0010*/ 	.short	0x0000
        /*0012*/ 	.short	0x0000
        /*0014*/ 	.byte	0x00, 0xf0, 0x01, 0x2a


	//----- nvinfo : EIATTR_SPARSE_MMA_MASK
	.align		4
.L_572:
        /*0018*/ 	.byte	0x03, 0x50
        /*001a*/ 	.short	0x0000


	//----- nvinfo : EIATTR_MAXREG_COUNT
	.align		4
        /*001c*/ 	.byte	0x03, 0x1b
        /*001e*/ 	.short	0x00a8


	//----- nvinfo : EIATTR_MERCURY_ISA_VERSION
	.align		4
        /*0020*/ 	.byte	0x03, 0x5f
        /*0022*/ 	.short	0x0101


	//----- nvinfo : EIATTR_VRC_CTA_INIT_COUNT
	.align		4
        /*0024*/ 	.byte	0x02, 0x4a
	.zero		1
	.zero		1


	//----- nvinfo : EIATTR_EXIT_INSTR_OFFSETS
	.align		4
        /*0028*/ 	.byte	0x04, 0x1c
        /*002a*/ 	.short	(.L_574 - .L_573)


	//   ....[0]....
.L_573:
        /*002c*/ 	.word	0x00000010


	//----- nvinfo : EIATTR_MAX_THREADS
	.align		4
.L_574:
        /*0030*/ 	.byte	0x04, 0x05
        /*0032*/ 	.short	(.L_576 - .L_575)
.L_575:
        /*0034*/ 	.word	0x00000180
        /*0038*/ 	.word	0x00000001
        /*003c*/ 	.word	0x00000001


	//----- nvinfo : EIATTR_CBANK_PARAM_SIZE
	.align		4
.L_576:
        /*0040*/ 	.byte	0x03, 0x19
        /*0042*/ 	.short	0x0a80


	//----- nvinfo : EIATTR_PARAM_CBANK
	.align		4
        /*0044*/ 	.byte	0x04, 0x0a
        /*0046*/ 	.short	(.L_578 - .L_577)
	.align		4
.L_577:
        /*0048*/ 	.word	index@(.nv.constant0._ZN7cutlass13device_kernelIN5flash11enable_sm90INS1_16FlashAttnFwdSm90INS1_25CollectiveMainloopFwdSm90ILi2EN4cute5tupleIJNS5_1CILi1EEES8_S8_EEENS6_IJNS7_ILi64EEESA_SA_EEELi512ENS_6half_tEfNS_4arch4Sm90ELb1ELb0ELb0ELb1ELb1ELb1ELb0ELb0ELb0ELb1ELb0ELb0EEENS1_21CollectiveEpilogueFwdINS6_IJSA_NS7_ILi512EEESA_EEES9_SC_SE_Li256ELb1ELb1ELb0ELb0EEENS1_36VarlenDynamicPersistentTileSchedulerILi64ELi64ELi256ELi128ELb0ELb1ELb1ELb1ELb1ELb1EEEEEEEEEvNT_6ParamsE)
        /*004c*/ 	.short	0x0380
        /*004e*/ 	.short	0x0a80


	//----- nvinfo : EIATTR_SW_WAR
	.align		4
.L_578:
        /*0050*/ 	.byte	0x04, 0x36
        /*0052*/ 	.short	(.L_580 - .L_579)
.L_579:
        /*0054*/ 	.word	0x00000008
.L_580:


//--------------------- .nv.info._ZN7cutlass13device_kernelIN5flash11enable_sm90INS1_16FlashAttnFwdSm90INS1_25CollectiveMainloopFwdSm90ILi2EN4cute5tupleIJNS5_1CILi1EEES8_S8_EEENS6_IJNS7_ILi64EEESA_SA_EEELi512ENS_6half_tEfNS_4arch4Sm90ELb1ELb0ELb0ELb1ELb1ELb0ELb1ELb0ELb0ELb1ELb0ELb0EEENS1_21CollectiveEpilogueFwdINS6_IJSA_NS7_ILi512EEESA_EEES9_SC_SE_Li256ELb1ELb1ELb0ELb0EEENS1_36VarlenDynamicPersistentTileSchedulerILi64ELi64ELi256ELi128ELb0ELb1ELb1ELb1ELb1ELb1EEEEEEEEEvNT_6ParamsE --------------------------
	.section	.nv.info._ZN7cutlass13device_kernelIN5flash11enable_sm90INS1_16FlashAttnFwdSm90INS1_25CollectiveMainloopFwdSm90ILi2EN4cute5tupleIJNS5_1CILi1EEES8_S8_EEENS6_IJNS7_ILi64EEESA_SA_EEELi512ENS_6half_tEfNS_4arch4Sm90ELb1ELb0ELb0ELb1ELb1ELb0ELb1ELb0ELb0ELb1ELb0ELb0EEENS1_21CollectiveEpilogueFwdINS6_IJSA_NS7_ILi512EEESA_EEES9_SC_SE_Li256ELb1ELb1ELb0ELb0EEENS1_36VarlenDynamicPersistentTileSchedulerILi64ELi64ELi256ELi128ELb0ELb1ELb1ELb1ELb1ELb1EEEEEEEEEvNT_6ParamsE,"",@"SHT_CUDA_INFO"
	.sectionflags	@""
	.align	4


	//----- nvinfo : EIATTR_CUDA_API_VERSION
	.align		4
        /*0000*/ 	.byte	0x04, 0x37
        /*0002*/ 	.short	(.L_582 - .L_581)
.L_581:
        /*0004*/ 	.word	0x00000082


	//----- nvinfo : EIATTR_KPARAM_INFO
	.align		4
.L_582:
        /*0008*/ 	.byte	0x04, 0x17
        /*000a*/ 	.short	(.L_584 - .L_583)
.L_583:
        /*000c*/ 	.word	0x00000000
        /*0010*/ 	.short	0x0000
        /*0012*/ 	.short	0x0000
        /*0014*/ 	.byte	0x00, 0xf0, 0x01, 0x2e


	//----- nvinfo : EIATTR_SPARSE_MMA_MASK
	.align		4
.L_584:
        /*0018*/ 	.byte	0x03, 0x50
        /*001a*/ 	.short	0x0000


	//----- nvinfo : EIATTR_MAXREG_COUNT
	.align		4
        /*001c*/ 	.byte	0x03, 0x1b
        /*001e*/ 	.short	0x00a8


	//----- nvinfo : EIATTR_MERCURY_ISA_VERSION
	.align		4
        /*0020*/ 	.byte	0x03, 0x5f
        /*0022*/ 	.short	0x0101


	//----- nvinfo : EIATTR_VRC_CTA_INIT_COUNT
	.align		4
        /*0024*/ 	.byte	0x02, 0x4a
	.zero		1
	.zero		1


	//----- nvinfo : EIATTR_EXIT_INSTR_OFFSETS
	.align		4
        /*0028*/ 	.byte	0x04, 0x1c
        /*002a*/ 	.short	(.L_586 - .L_585)


	//   ....[0]....
.L_585:
        /*002c*/ 	.word	0x00000010


	//----- nvinfo : EIATTR_MAX_THREADS
	.align		4
.L_586:
        /*0030*/ 	.byte	0x04, 0x05
        /*0032*/ 	.short	(.L_588 - .L_587)
.L_587:
        /*0034*/ 	.word	0x00000180
        /*0038*/ 	.word	0x00000001
        /*003c*/ 	.word	0x00000001


	//----- nvinfo : EIATTR_CBANK_PARAM_SIZE
	.align		4
.L_588:
        /*0040*/ 	.byte	0x03, 0x19
        /*0042*/ 	.short	0x0b80


	//----- nvinfo : EIATTR_PARAM_CBANK
	.align		4
        /*0044*/ 	.byte	0x04, 0x0a
        /*0046*/ 	.short	(.L_590 - .L_589)
	.align		4
.L_589:
        /*0048*/ 	.word	index@(.nv.constant0._ZN7cutlass13device_kernelIN5flash11enable_sm90INS1_16FlashAttnFwdSm90INS1_25CollectiveMainloopFwdSm90ILi2EN4cute5tupleIJNS5_1CILi1EEES8_S8_EEENS6_IJNS7_ILi64EEESA_SA_EEELi512ENS_6half_tEfNS_4arch4Sm90ELb1ELb0ELb0ELb1ELb1ELb0ELb1ELb0ELb0ELb1ELb0ELb0EEENS1_21CollectiveEpilogueFwdINS6_IJSA_NS7_ILi512EEESA_EEES9_SC_SE_Li256ELb1ELb1ELb0ELb0EEENS1_36VarlenDynamicPersistentTileSchedulerILi64ELi64ELi256ELi128ELb0ELb1ELb1ELb1ELb1ELb1EEEEEEEEEvNT_6ParamsE)
        /*004c*/ 	.short	0x0380
        /*004e*/ 	.short	0x0b80


	//----- nvinfo : EIATTR_SW_WAR
	.align		4
.L_590:
        /*0050*/ 	.byte	0x04, 0x36
        /*0052*/ 	.short	(.L_592 - .L_591)
.L_591:
        /*0054*/ 	.word	0x00000008
.L_592:


//--------------------- .nv.info._ZN7cutlass13device_kernelIN5flash11enable_sm90INS1_16FlashAttnFwdSm90INS1_25CollectiveMainloopFwdSm90ILi2EN4cute5tupleIJNS5_1CILi1EEES8_S8_EEENS6_IJNS7_ILi64EEESA_SA_EEELi512ENS_6half_tEfNS_4arch4Sm90ELb1ELb0ELb0ELb1ELb1ELb1ELb1ELb0ELb0ELb1ELb0ELb0EEENS1_21CollectiveEpilogueFwdINS6_IJSA_NS7_ILi512EEESA_EEES9_SC_SE_Li256ELb1ELb1ELb0ELb0EEENS1_36VarlenDynamicPersistentTileSchedulerILi64ELi64ELi256ELi128ELb0ELb1ELb1ELb1ELb1ELb1EEEEEEEEEvNT_6ParamsE --------------------------
	.section	.nv.info._ZN7cutlass13device_kernelIN5flash11enable_sm90INS1_16FlashAttnFwdSm90INS1_25CollectiveMainloopFwdSm90ILi2EN4cute5tupleIJNS5_1CILi1EEES8_S8_EEENS6_IJNS7_ILi64EEESA_SA_EEELi512ENS_6half_tEfNS_4arch4Sm90ELb1ELb0ELb0ELb1ELb1ELb1ELb1ELb0ELb0ELb1ELb0ELb0EEENS1_21CollectiveEpilogueFwdINS6_IJSA_NS7_ILi512EEESA_EEES9_SC_SE_Li256ELb1ELb1ELb0ELb0EEENS1_36VarlenDynamicPersistentTileSchedulerILi64ELi64ELi256ELi128ELb0ELb1ELb1ELb1ELb1ELb1EEEEEEEEEvNT_6ParamsE,"",@"SHT_CUDA_INFO"
	.sectionflags	@""
	.align	4


	//----- nvinfo : EIATTR_CUDA_API_VERSION
	.align		4
        /*0000*/ 	.byte	0x04, 0x37
        /*0002*/ 	.short	(.L_594 - .L_593)
.L_593:
        /*0004*/ 	.word	0x00000082


	//----- nvinfo : EIATTR_KPARAM_INFO
	.align		4
.L_594:
        /*0008*/ 	.byte	0x04, 0x17
        /*000a*/ 	.short	(.L_596 - .L_595)
.L_595:
        /*000c*/ 	.word	0x00000000
        /*0010*/ 	.short	0x0000
        /*0012*/ 	.short	0x0000
        /*0014*/ 	.byte	0x00, 0xf0, 0x01, 0x2e


	//----- nvinfo : EIATTR_SPARSE_MMA_MASK
	.align		4
.L_596:
        /*0018*/ 	.byte	0x03, 0x50
        /*001a*/ 	.short	0x0000


	//----- nvinfo : EIATTR_MAXREG_COUNT
	.align		4
        /*001c*/ 	.byte	0x03, 0x1b
        /*001e*/ 	.short	0x00a8


	//----- nvinfo : EIATTR_MERCURY_ISA_VERSION
	.align		4
        /*0020*/ 	.byte	0x03, 0x5f
        /*0022*/ 	.short	0x0101


	//----- nvinfo : EIATTR_VRC_CTA_INIT_COUNT
	.align		4
        /*0024*/ 	.byte	0x02, 0x4a
	.zero		1
	.zero		1


	//----- nvinfo : EIATTR_EXIT_INSTR_OFFSETS
	.align		4
        /*0028*/ 	.byte	0x04, 0x1c
        /*002a*/ 	.short	(.L_598 - .L_597)


	//   ....[0]....
.L_597:
        /*002c*/ 	.word	0x00000010


	//----- nvinfo : EIATTR_MAX_THREADS
	.align		4
.L_598:
        /*0030*/ 	.byte	0x04, 0x05
        /*0032*/ 	.short	(.L_600 - .L_599)
.L_599:
        /*0034*/ 	.word	0x00000180
        /*0038*/ 	.word	0x00000001
        /*003c*/ 	.word	0x00000001


	//----- nvinfo : EIATTR_CBANK_PARAM_SIZE
	.align		4
.L_600:
        /*0040*/ 	.byte	0x03, 0x19
        /*0042*/ 	.short	0x0b80


	//----- nvinfo : EIATTR_PARAM_CBANK
	.align		4
        /*0044*/ 	.byte	0x04, 0x0a
        /*0046*/ 	.short	(.L_602 - .L_601)
	.align		4
.L_601:
        /*0048*/ 	.word	index@(.nv.constant0._ZN7cutlass13device_kernelIN5flash11enable_sm90INS1_16FlashAttnFwdSm90INS1_25CollectiveMainloopFwdSm90ILi2EN4cute5tupleIJNS5_1CILi1EEES8_S8_EEENS6_IJNS7_ILi64EEESA_SA_EEELi512ENS_6half_tEfNS_4arch4Sm90ELb1ELb0ELb0ELb1ELb1ELb1ELb1ELb0ELb0ELb1ELb0ELb0EEENS1_21CollectiveEpilogueFwdINS6_IJSA_NS7_ILi512EEESA_EEES9_SC_SE_Li256ELb1ELb1ELb0ELb0EEENS1_36VarlenDynamicPersistentTileSchedulerILi64ELi64ELi256ELi128ELb0ELb1ELb1ELb1ELb1ELb1EEEEEEEEEvNT_6ParamsE)
        /*004c*/ 	.short	0x0380
        /*004e*/ 	.short	0x0b80


	//----- nvinfo : EIATTR_SW_WAR
	.align		4
.L_602:
        /*0050*/ 	.byte	0x04, 0x36
        /*0052*/ 	.short	(.L_604 - .L_603)
.L_603:
        /*0054*/ 	.word	0x00000008
.L_604:


//--------------------- .nv.info._ZN7cutlass13device_kernelIN5flash11enable_sm90INS1_16FlashAttnFwdSm90INS1_25CollectiveMainloopFwdSm90ILi2EN4cute5tupleIJNS5_1CILi1EEES8_S8_EEENS6_IJNS7_ILi128EEENS7_ILi96EEENS7_ILi64EEEEEELi256ENS_6half_tEfNS_4arch4Sm90ELb0ELb0ELb0ELb0ELb1ELb0ELb0ELb1ELb0ELb1ELb0ELb0EEENS1_21CollectiveEpilogueFwdINS6_IJSA_NS7_ILi256EEESB_EEES9_SE_SG_Li256ELb0ELb1ELb0ELb0EEENS1_29StaticPersistentTileSchedulerILb0EEEEEEEEEvNT_6ParamsE --------------------------
	.section	.nv.info._ZN7cutlass13device_kernelIN5flash11enable_sm90INS1_16FlashAttnFwdSm90INS1_25CollectiveMainloopFwdSm90ILi2EN4cute5tupleIJNS5_1CILi1EEES8_S8_EEENS6_IJNS7_ILi128EEENS7_ILi96EEENS7_ILi64EEEEEELi256ENS_6half_tEfNS_4arch4Sm90ELb0ELb0ELb0ELb0ELb1ELb0ELb0ELb1ELb0ELb1ELb0ELb0EEENS1_21CollectiveEpilogueFwdINS6_IJSA_NS7_ILi256EEESB_EEES9_SE_SG_Li256ELb0ELb1ELb0ELb0EEENS1_29StaticPersistentTileSchedulerILb0EEEEEEEEEvNT_6ParamsE,"",@"SHT_CUDA_INFO"
	.sectionflags	@""
	.align	4


	//----- nvinfo : EIATTR_CUDA_API_VERSION
	.align		4
        /*0000*/ 	.byte	0x04, 0x37
        /*0002*/ 	.short	(.L_606 - .L_605)
.L_605:
        /*0004*/ 	.word	0x00000082


	//----- nvinfo : EIATTR_KPARAM_INFO
	.align		4
.L_606:
        /*0008*/ 	.byte	0x04, 0x17
        /*000a*/ 	.short	(.L_608 - .L_607)
.L_607:
        /*000c*/ 	.word	0x00000000
        /*0010*/ 	.short	0x0000
        /*0012*/ 	.short	0x0000
        /*0014*/ 	.byte	0x00, 0xf0, 0x01, 0x28


	//----- nvinfo : EIATTR_SPARSE_MMA_MASK
	.align		4
.L_608:
        /*0018*/ 	.byte	0x03, 0x50
        /*001a*/ 	.short	0x0000


	//----- nvinfo : EIATTR_MAXREG_COUNT
	.align		4
        /*001c*/ 	.byte	0x03, 0x1b
        /*001e*/ 	.short	0x00a8


	//----- nvinfo : EIATTR_MERCURY_ISA_VERSION
	.align		4
        /*0020*/ 	.byte	0x03, 0x5f
        /*0022*/ 	.short	0x0101


	//----- nvinfo : EIATTR_VRC_CTA_INIT_COUNT
	.align		4
        /*0024*/ 	.byte	0x02, 0x4a
	.zero		1
	.zero		1


	//----- nvinfo : EIATTR_EXIT_INSTR_OFFSETS
	.align		4
        /*0028*/ 	.byte	0x04, 0x1c
        /*002a*/ 	.short	(.L_610 - .L_609)


	//   ....[0]....
.L_609:
        /*002c*/ 	.word	0x00000010


	//----- nvinfo : EIATTR_MAX_THREADS
	.align		4
.L_610:
        /*0030*/ 	.byte	0x04, 0x05
        /*0032*/ 	.short	(.L_612 - .L_611)
.L_611:
        /*0034*/ 	.word	0x00000180
        /*0038*/ 	.word	0x00000001
        /*003c*/ 	.word	0x00000001


	//----- nvinfo : EIATTR_CBANK_PARAM_SIZE
	.align		4
.L_612:
        /*0040*/ 	.byte	0x03, 0x19
        /*0042*/ 	.short	0x0a00


	//----- nvinfo : EIATTR_PARAM_CBANK
	.align		4
        /*0044*/ 	.byte	0x04, 0x0a
        /*0046*/ 	.short	(.L_614 - .L_613)
	.align		4
.L_613:
        /*0048*/ 	.word	index@(.nv.constant0._ZN7cutlass13device_kernelIN5flash11enable_sm90INS1_16FlashAttnFwdSm90INS1_25CollectiveMainloopFwdSm90ILi2EN4cute5tupleIJNS5_1CILi1EEES8_S8_EEENS6_IJNS7_ILi128EEENS7_ILi96EEENS7_ILi64EEEEEELi256ENS_6half_tEfNS_4arch4Sm90ELb0ELb0ELb0ELb0ELb1ELb0ELb0ELb1ELb0ELb1ELb0ELb0EEENS1_21CollectiveEpilogueFwdINS6_IJSA_NS7_ILi256EEESB_EEES9_SE_SG_Li256ELb0ELb1ELb0ELb0EEENS1_29StaticPersistentTileSchedulerILb0EEEEEEEEEvNT_6ParamsE)
        /*004c*/ 	.short	0x0380
        /*004e*/ 	.short	0x0a00


	//----- nvinfo : EIATTR_SW_WAR
	.align		4
.L_614:
        /*0050*/ 	.byte	0x04, 0x36
        /*0052*/ 	.short	(.L_616 - .L_615)
.L_615:
        /*0054*/ 	.word	0x00000008
.L_616:


//--------------------- .nv.info._ZN7cutlass13device_kernelIN5flash11enable_sm90INS1_16FlashAttnFwdSm90INS1_25CollectiveMainloopFwdSm90ILi2EN4cute5tupleIJNS5_1CILi1EEES8_S8_EEENS6_IJNS7_ILi128EEENS7_ILi96EEENS7_ILi64EEEEEELi256ENS_6half_tEfNS_4arch4Sm90ELb0ELb0ELb0ELb0ELb1ELb0ELb1ELb1ELb0ELb1ELb0ELb0EEENS1_21CollectiveEpilogueFwdINS6_IJSA_NS7_ILi256EEESB_EEES9_SE_SG_Li256ELb0ELb1ELb0ELb0EEENS1_29StaticPersistentTileSchedulerILb0EEEEEEEEEvNT_6ParamsE --------------------------
	.section	.nv.info._ZN7cutlass13device_kernelIN5flash11enable_sm90INS1_16FlashAttnFwdSm90INS1_25CollectiveMainloopFwdSm90ILi2EN4cute5tupleIJNS5_1CILi1EEES8_S8_EEENS6_IJNS7_ILi128EEENS7_ILi96EEENS7_ILi64EEEEEELi256ENS_6half_tEfNS_4arch4Sm90ELb0ELb0ELb0ELb0ELb1ELb0ELb1ELb1ELb0ELb1ELb0ELb0EEENS1_21CollectiveEpilogueFwdINS6_IJSA_NS7_ILi256EEESB_EEES9_SE_SG_Li256ELb0ELb1ELb0ELb0EEENS1_29StaticPersistentTileSchedulerILb0EEEEEEEEEvNT_6ParamsE,"",@"SHT_CUDA_INFO"
	.sectionflags	@""
	.align	4


	//----- nvinfo : EIATTR_CUDA_API_VERSION
	.align		4
        /*0000*/ 	.byte	0x04, 0x37
        /*0002*/ 	.short	(.L_618 - .L_617)
.L_617:
        /*0004*/ 	.word	0x00000082


	//----- nvinfo : EIATTR_KPARAM_INFO
	.align		4
.L_618:
        /*0008*/ 	.byte	0x04, 0x17
        /*000a*/ 	.short	(.L_620 - .L_619)
.L_619:
        /*000c*/ 	.word	0x00000000
        /*0010*/ 	.short	0x0000
        /*0012*/ 	.short	0x0000
        /*0014*/ 	.byte	0x00, 0xf0, 0x01, 0x2c


	//----- nvinfo : EIATTR_SPARSE_MMA_MASK
	.align		4
.L_620:
        /*0018*/ 	.byte	0x03, 0x50
        /*001a*/ 	.short	0x0000


	//----- nvinfo : EIATTR_MAXREG_COUNT
	.align		4
        /*001c*/ 	.byte	0x03, 0x1b
        /*001e*/ 	.short	0x00a8


	//----- nvinfo : EIATTR_MERCURY_ISA_VERSION
	.align		4
        /*0020*/ 	.byte	0x03, 0x5f
        /*0022*/ 	.short	0x0101


	//----- nvinfo : EIATTR_VRC_CTA_INIT_COUNT
	.align		4
        /*0024*/ 	.byte	0x02, 0x4a
	.zero		1
	.zero		1


	//----- nvinfo : EIATTR_EXIT_INSTR_OFFSETS
	.align		4
        /*0028*/ 	.byte	0x04, 0x1c
        /*002a*/ 	.short	(.L_622 - .L_621)


	//   ....[0]....
.L_621:
        /*002c*/ 	.word	0x00000010


	//----- nvinfo : EIATTR_MAX_THREADS
	.align		4
.L_622:
        /*0030*/ 	.byte	0x04, 0x05
        /*0032*/ 	.short	(.L_624 - .L_623)
.L_623:
        /*0034*/ 	.word	0x00000180
        /*0038*/ 	.word	0x00000001
        /*003c*/ 	.word	0x00000001


	//----- nvinfo : EIATTR_CBANK_PARAM_SIZE
	.align		4
.L_624:
        /*0040*/ 	.byte	0x03, 0x19
        /*0042*/ 	.short	0x0b00


	//----- nvinfo : EIATTR_PARAM_CBANK
	.align		4
        /*0044*/ 	.byte	0x04, 0x0a
        /*0046*/ 	.short	(.L_626 - .L_625)
	.align		4
.L_625:
        /*0048*/ 	.word	index@(.nv.constant0._ZN7cutlass13device_kernelIN5flash11enable_sm90INS1_16FlashAttnFwdSm90INS1_25CollectiveMainloopFwdSm90ILi2EN4cute5tupleIJNS5_1CILi1EEES8_S8_EEENS6_IJNS7_ILi128EEENS7_ILi96EEENS7_ILi64EEEEEELi256ENS_6half_tEfNS_4arch4Sm90ELb0ELb0ELb0ELb0ELb1ELb0ELb1ELb1ELb0ELb1ELb0ELb0EEENS1_21CollectiveEpilogueFwdINS6_IJSA_NS7_ILi256EEESB_EEES9_SE_SG_Li256ELb0ELb1ELb0ELb0EEENS1_29StaticPersistentTileSchedulerILb0EEEEEEEEEvNT_6ParamsE)
        /*004c*/ 	.short	0x0380
        /*004e*/ 	.short	0x0b00


	//----- nvinfo : EIATTR_SW_WAR
	.align		4
.L_626:
        /*0050*/ 	.byte	0x04, 0x36
        /*0052*/ 	.short	(.L_628 - .L_627)
.L_627:
        /*0054*/ 	.word	0x00000008
.L_628:


//--------------------- .nv.info._ZN7cutlass13device_kernelIN5flash11enable_sm90INS1_16FlashAttnFwdSm90INS1_25CollectiveMainloopFwdSm90ILi2EN4cute5tupleIJNS5_1CILi1EEES8_S8_EEENS6_IJNS7_ILi128EEENS7_ILi96EEENS7_ILi64EEEEEELi256ENS_6half_tEfNS_4arch4Sm90ELb0ELb0ELb0ELb1ELb1ELb0ELb0ELb1ELb0ELb1ELb0ELb0EEENS1_21CollectiveEpilogueFwdINS6_IJSA_NS7_ILi256EEESB_EEES9_SE_SG_Li256ELb1ELb1ELb0ELb0EEENS1_36VarlenDynamicPersistentTileSchedulerILi128ELi96ELi256ELi128ELb0ELb1ELb1ELb0ELb1ELb1EEEEEEEEEvNT_6ParamsE --------------------------
	.section	.nv.info._ZN7cutlass13device_kernelIN5flash11enable_sm90INS1_16FlashAttnFwdSm90INS1_25CollectiveMainloopFwdSm90ILi2EN4cute5tupleIJNS5_1CILi1EEES8_S8_EEENS6_IJNS7_ILi128EEENS7_ILi96EEENS7_ILi64EEEEEELi256ENS_6half_tEfNS_4arch4Sm90ELb0ELb0ELb0ELb1ELb1ELb0ELb0ELb1ELb0ELb1ELb0ELb0EEENS1_21CollectiveEpilogueFwdINS6_IJSA_NS7_ILi256EEESB_EEES9_SE_SG_Li256ELb1ELb1ELb0ELb0EEENS1_36VarlenDynamicPersistentTileSchedulerILi128ELi96ELi256ELi128ELb0ELb1ELb1ELb0ELb1ELb1EEEEEEEEEvNT_6ParamsE,"",@"SHT_CUDA_INFO"
	.sectionflags	@""
	.align	4


	//----- nvinfo : EIATTR_CUDA_API_VERSION
	.align		4
        /*0000*/ 	.byte	0x04, 0x37
        /*0002*/ 	.short	(.L_630 - .L_629)
.L_629:
        /*0004*/ 	.word	0x00000082


	//----- nvinfo : EIATTR_KPARAM_INFO
	.align		4
.L_630:
        /*0008*/ 	.byte	0x04, 0x17
        /*000a*/ 	.short	(.L_632 - .L_631)
.L_631:
        /*000c*/ 	.word	0x00000000
        /*0010*/ 	.short	0x0000
        /*0012*/ 	.short	0x0000
        /*0014*/ 	.byte	0x00, 0xf0, 0x01, 0x2a


	//----- nvinfo : EIATTR_SPARSE_MMA_MASK
	.align		4
.L_632:
        /*0018*/ 	.byte	0x03, 0x50
        /*001a*/ 	.short	0x0000


	//----- nvinfo : EIATTR_MAXREG_COUNT
	.align		4
        /*001c*/ 	.byte	0x03, 0x1b
        /*001e*/ 	.short	0x00a8


	//----- nvinfo : EIATTR_MERCURY_ISA_VERSION
	.align		4
        /*0020*/ 	.byte	0x03, 0x5f
        /*0022*/ 	.short	0x0101


	//----- nvinfo : EIATTR_VRC_CTA_INIT_COUNT
	.align		4
        /*0024*/ 	.byte	0x02, 0x4a
	.zero		1
	.zero		1


	//----- nvinfo : EIATTR_EXIT_INSTR_OFFSETS
	.align		4
        /*0028*/ 	.byte	0x04, 0x1c
        /*002a*/ 	.short	(.L_634 - .L_633)


	//   ....[0]....
.L_633:
        /*002c*/ 	.word	0x00000010


	//----- nvinfo : EIATTR_MAX_THREADS
	.align		4
.L_634:
        /*0030*/ 	.byte	0x04, 0x05
        /*0032*/ 	.short	(.L_636 - .L_635)
.L_635:
        /*0034*/ 	.word	0x00000180
        /*0038*/ 	.word	0x00000001
        /*003c*/ 	.word	0x00000001


	//----- nvinfo : EIATTR_CBANK_PARAM_SIZE
	.align		4
.L_636:
        /*0040*/ 	.byte	0x03, 0x19
        /*0042*/ 	.short	0x0a80


	//----- nvinfo : EIATTR_PARAM_CBANK
	.align		4
        /*0044*/ 	.byte	0x04, 0x0a
        /*0046*/ 	.short	(.L_638 - .L_637)
	.align		4
.L_637:
        /*0048*/ 	.word	index@(.nv.constant0._ZN7cutlass13device_kernelIN5flash11enable_sm90INS1_16FlashAttnFwdSm90INS1_25CollectiveMainloopFwdSm90ILi2EN4cute5tupleIJNS5_1CILi1EEES8_S8_EEENS6_IJNS7_ILi128EEENS7_ILi96EEENS7_ILi64EEEEEELi256ENS_6half_tEfNS_4arch4Sm90ELb0ELb0ELb0ELb1ELb1ELb0ELb0ELb1ELb0ELb1ELb0ELb0EEENS1_21CollectiveEpilogueFwdINS6_IJSA_NS7_ILi256EEESB_EEES9_SE_SG_Li256ELb1ELb1ELb0ELb0EEENS1_36VarlenDynamicPersistentTileSchedulerILi128ELi96ELi256ELi128ELb0ELb1ELb1ELb0ELb1ELb1EEEEEEEEEvNT_6ParamsE)
        /*004c*/ 	.short	0x0380
        /*004e*/ 	.short	0x0a80


	//----- nvinfo : EIATTR_SW_WAR
	.align		4
.L_638:
        /*0050*/ 	.byte	0x04, 0x36
        /*0052*/ 	.short	(.L_640 - .L_639)
.L_639:
        /*0054*/ 	.word	0x00000008
.L_640:


//--------------------- .nv.info._ZN7cutlass13device_kernelIN5flash11enable_sm90INS1_16FlashAttnFwdSm90INS1_25CollectiveMainloopFwdSm90ILi2EN4cute5tupleIJNS5_1CILi1EEES8_S8_EEENS6_IJNS7_ILi128EEENS7_ILi96EEENS7_ILi64EEEEEELi256ENS_6half_tEfNS_4arch4Sm90ELb0ELb0ELb0ELb1ELb1ELb1ELb0ELb1ELb0ELb1ELb0ELb0EEENS1_21CollectiveEpilogueFwdINS6_IJSA_NS7_ILi256EEESB_EEES9_SE_SG_Li256ELb1ELb1ELb0ELb0EEENS1_36VarlenDynamicPersistentTileSchedulerILi128ELi96ELi256ELi128ELb0ELb1ELb1ELb0ELb1ELb1EEEEEEEEEvNT_6ParamsE --------------------------
	.section	.nv.info._ZN7cutlass13device_kernelIN5flash11enable_sm90INS1_16FlashAttnFwdSm90INS1_25CollectiveMainloopFwdSm90ILi2EN4cute5tupleIJNS5_1CILi1EEES8_S8_EEENS6_IJNS7_ILi128EEENS7_ILi96EEENS7_ILi64EEEEEELi256ENS_6half_tEfNS_4arch4Sm90ELb0ELb0ELb0ELb1ELb1ELb1ELb0ELb1ELb0ELb1ELb0ELb0EEENS1_21CollectiveEpilogueFwdINS6_IJSA_NS7_ILi256EEESB_EEES9_SE_SG_Li256ELb1ELb1ELb0ELb0EEENS1_36VarlenDynamicPersistentTileSchedulerILi128ELi96ELi256ELi128ELb0ELb1ELb1ELb0ELb1ELb1EEEEEEEEEvNT_6ParamsE,"",@"SHT_CUDA_INFO"
	.sectionflags	@""
	.align	4


	//----- nvinfo : EIATTR_CUDA_API_VERSION
	.align		4
        /*0000*/ 	.byte	0x04, 0x37
        /*0002*/ 	.short	(.L_642 - .L_641)
.L_641:
        /*0004*/ 	.word	0x00000082


	//----- nvinfo : EIATTR_KPARAM_INFO
	.align		4
.L_642:
        /*0008*/ 	.byte	0x04, 0x17
        /*000a*/ 	.short	(.L_644 - .L_643)
.L_643:
        /*000c*/ 	.word	0x00000000
        /*0010*/ 	.short	0x0000
        /*0012*/ 	.short	0x0000
        /*0014*/ 	.byte	0x00, 0xf0, 0x01, 0x2a


	//----- nvinfo : EIATTR_SPARSE_MMA_MASK
	.align		4
.L_644:
        /*0018*/ 	.byte	0x03, 0x50
        /*001a*/ 	.short	0x0000


	//----- nvinfo : EIATTR_MAXREG_COUNT
	.align		4
        /*001c*/ 	.byte	0x03, 0x1b
        /*001e*/ 	.short	0x00a8


	//----- nvinfo : EIATTR_MERCURY_ISA_VERSION
	.align		4
        /*0020*/ 	.byte	0x03, 0x5f
        /*0022*/ 	.short	0x0101


	//----- nvinfo : EIATTR_VRC_CTA_INIT_COUNT
	.align		4
        /*0024*/ 	.byte	0x02, 0x4a
	.zero		1
	.zero		1


	//----- nvinfo : EIATTR_EXIT_INSTR_OFFSETS
	.align		4
        /*0028*/ 	.byte	0x04, 0x1c
        /*002a*/ 	.short	(.L_646 - .L_645)


	//   ....[0]....
.L_645:
        /*002c*/ 	.word	0x00000010


	//----- nvinfo : EIATTR_MAX_THREADS
	.align		4
.L_646:
        /*0030*/ 	.byte	0x04, 0x05
        /*0032*/ 	.short	(.L_648 - .L_647)
.L_647:
        /*0034*/ 	.word	0x00000180
        /*0038*/ 	.word	0x00000001
        /*003c*/ 	.word	0x00000001


	//----- nvinfo : EIATTR_CBANK_PARAM_SIZE
	.align		4
.L_648:
        /*0040*/ 	.byte	0x03, 0x19
        /*0042*/ 	.short	0x0a80


	//----- nvinfo : EIATTR_PARAM_CBANK
	.align		4
        /*0044*/ 	.byte	0x04, 0x0a
        /*0046*/ 	.short	(.L_650 - .L_649)
	.align		4
.L_649:
        /*0048*/ 	.word	index@(.nv.constant0._ZN7cutlass13device_kernelIN5flash11enable_sm90INS1_16FlashAttnFwdSm90INS1_25CollectiveMainloopFwdSm90ILi2EN4cute5tupleIJNS5_1CILi1EEES8_S8_EEENS6_IJNS7_ILi128EEENS7_ILi96EEENS7_ILi64EEEEEELi256ENS_6half_tEfNS_4arch4Sm90ELb0ELb0ELb0ELb1ELb1ELb1ELb0ELb1ELb0ELb1ELb0ELb0EEENS1_21CollectiveEpilogueFwdINS6_IJSA_NS7_ILi256EEESB_EEES9_SE_SG_Li256ELb1ELb1ELb0ELb0EEENS1_36VarlenDynamicPersistentTileSchedulerILi128ELi96ELi256ELi128ELb0ELb1ELb1ELb0ELb1ELb1EEEEEEEEEvNT_6ParamsE)
        /*004c*/ 	.short	0x0380
        /*004e*/ 	.short	0x0a80


	//----- nvinfo : EIATTR_SW_WAR
	.align		4
.L_650:
        /*0050*/ 	.byte	0x04, 0x36
        /*0052*/ 	.short	(.L_652 - .L_651)
.L_651:
        /*0054*/ 	.word	0x00000008
.L_652:


//--------------------- .nv.info._ZN7cutlass13device_kernelIN5flash11enable_sm90INS1_16FlashAttnFwdSm90INS1_25CollectiveMainloopFwdSm90ILi2EN4cute5tupleIJNS5_1CILi1EEES8_S8_EEENS6_IJNS7_ILi128EEENS7_ILi96EEENS7_ILi64EEEEEELi256ENS_6half_tEfNS_4arch4Sm90ELb0ELb0ELb0ELb1ELb1ELb0ELb1ELb1ELb0ELb1ELb0ELb0EEENS1_21CollectiveEpilogueFwdINS6_IJSA_NS7_ILi256EEESB_EEES9_SE_SG_Li256ELb1ELb1ELb0ELb0EEENS1_36VarlenDynamicPersistentTileSchedulerILi128ELi96ELi256ELi128ELb0ELb1ELb1ELb0ELb1ELb1EEEEEEEEEvNT_6ParamsE --------------------------
	.section	.nv.info._ZN7cutlass13device_kernelIN5flash11enable_sm90INS1_16FlashAttnFwdSm90INS1_25CollectiveMainloopFwdSm90ILi2EN4cute5tupleIJNS5_1CILi1EEES8_S8_EEENS6_IJNS7_ILi128EEENS7_ILi96EEENS7_ILi64EEEEEELi256ENS_6half_tEfNS_4arch4Sm90ELb0ELb0ELb0ELb1ELb1ELb0ELb1ELb1ELb0ELb1ELb0ELb0EEENS1_21CollectiveEpilogueFwdINS6_IJSA_NS7_ILi256EEESB_EEES9_SE_SG_Li256ELb1ELb1ELb0ELb0EEENS1_36VarlenDynamicPersistentTileSchedulerILi128ELi96ELi256ELi128ELb0ELb1ELb1ELb0ELb1ELb1EEEEEEEEEvNT_6ParamsE,"",@"SHT_CUDA_INFO"
	.sectionflags	@""
	.align	4


	//----- nvinfo : EIATTR_CUDA_API_VERSION
	.align		4
        /*0000*/ 	.byte	0x04, 0x37
        /*0002*/ 	.short	(.L_654 - .L_653)
.L_653:
        /*0004*/ 	.word	0x00000082


	//----- nvinfo : EIATTR_KPARAM_INFO
	.align		4
.L_654:
        /*0008*/ 	.byte	0x04, 0x17
        /*000a*/ 	.short	(.L_656 - .L_655)
.L_655:
        /*000c*/ 	.word	0x00000000
        /*0010*/ 	.short	0x0000
        /*0012*/ 	.short	0x0000
        /*0014*/ 	.byte	0x00, 0xf0, 0x01, 0x2e


	//----- nvinfo : EIATTR_SPARSE_MMA_MASK
	.align		4
.L_656:
        /*0018*/ 	.byte	0x03, 0x50
        /*001a*/ 	.short	0x0000


	//----- nvinfo : EIATTR_MAXREG_COUNT
	.align		4
        /*001c*/ 	.byte	0x03, 0x1b
        /*001e*/ 	.short	0x00a8


	//----- nvinfo : EIATTR_MERCURY_ISA_VERSION
	.align		4
        /*0020*/ 	.byte	0x03, 0x5f
        /*0022*/ 	.short	0x0101


	//----- nvinfo : EIATTR_VRC_CTA_INIT_COUNT
	.align		4
        /*0024*/ 	.byte	0x02, 0x4a
	.zero		1
	.zero		1


	//----- nvinfo : EIATTR_EXIT_INSTR_OFFSETS
	.align		4
        /*0028*/ 	.byte	0x04, 0x1c
        /*002a*/ 	.short	(.L_658 - .L_657)


	//   ....[0]....
.L_657:
        /*002c*/ 	.word	0x00000010


	//----- nvinfo : EIATTR_MAX_THREADS
	.align		4
.L_658:
        /*0030*/ 	.byte	0x04, 0x05
        /*0032*/ 	.short	(.L_660 - .L_659)
.L_659:
        /*0034*/ 	.word	0x00000180
        /*0038*/ 	.word	0x00000001
        /*003c*/ 	.word	0x00000001


	//----- nvinfo : EIATTR_CBANK_PARAM_SIZE
	.align		4
.L_660:
        /*0040*/ 	.byte	0x03, 0x19
        /*0042*/ 	.short	0x0b80


	//----- nvinfo : EIATTR_PARAM_CBANK
	.align		4
        /*0044*/ 	.byte	0x04, 0x0a
        /*0046*/ 	.short	(.L_662 - .L_661)
	.align		4
.L_661:
        /*0048*/ 	.word	index@(.nv.constant0._ZN7cutlass13device_kernelIN5flash11enable_sm90INS1_16FlashAttnFwdSm90INS1_25CollectiveMainloopFwdSm90ILi2EN4cute5tupleIJNS5_1CILi1EEES8_S8_EEENS6_IJNS7_ILi128EEENS7_ILi96EEENS7_ILi64EEEEEELi256ENS_6half_tEfNS_4arch4Sm90ELb0ELb0ELb0ELb1ELb1ELb0ELb1ELb1ELb0ELb1ELb0ELb0EEENS1_21CollectiveEpilogueFwdINS6_IJSA_NS7_ILi256EEESB_EEES9_SE_SG_Li256ELb1ELb1ELb0ELb0EEENS1_36VarlenDynamicPersistentTileSchedulerILi128ELi96ELi256ELi128ELb0ELb1ELb1ELb0ELb1ELb1EEEEEEEEEvNT_6ParamsE)
        /*004c*/ 	.short	0x0380
        /*004e*/ 	.short	0x0b80


	//----- nvinfo : EIATTR_SW_WAR
	.align		4
.L_662:
        /*0050*/ 	.byte	0x04, 0x36
        /*0052*/ 	.short	(.L_664 - .L_663)
.L_663:
        /*0054*/ 	.word	0x00000008
.L_664:


//--------------------- .nv.info._ZN7cutlass13device_kernelIN5flash11enable_sm90INS1_16FlashAttnFwdSm90INS1_25CollectiveMainloopFwdSm90ILi2EN4cute5tupleIJNS5_1CILi1EEES8_S8_EEENS6_IJNS7_ILi128EEENS7_ILi96EEENS7_ILi64EEEEEELi256ENS_6half_tEfNS_4arch4Sm90ELb0ELb0ELb0ELb1ELb1ELb1ELb1ELb1ELb0ELb1ELb0ELb0EEENS1_21CollectiveEpilogueFwdINS6_IJSA_NS7_ILi256EEESB_EEES9_SE_SG_Li256ELb1ELb1ELb0ELb0EEENS1_36VarlenDynamicPersistentTileSchedulerILi128ELi96ELi256ELi128ELb0ELb1ELb1ELb0ELb1ELb1EEEEEEEEEvNT_6ParamsE --------------------------
	.section	.nv.info._ZN7cutlass13device_kernelIN5flash11enable_sm90INS1_16FlashAttnFwdSm90INS1_25CollectiveMainloopFwdSm90ILi2EN4cute5tupleIJNS5_1CILi1EEES8_S8_EEENS6_IJNS7_ILi128EEENS7_ILi96EEENS7_ILi64EEEEEELi256ENS_6half_tEfNS_4arch4Sm90ELb0ELb0ELb0ELb1ELb1ELb1ELb1ELb1ELb0ELb1ELb0ELb0EEENS1_21CollectiveEpilogueFwdINS6_IJSA_NS7_ILi256EEESB_EEES9_SE_SG_Li256ELb1ELb1ELb0ELb0EEENS1_36VarlenDynamicPersistentTileSchedulerILi128ELi96ELi256ELi128ELb0ELb1ELb1ELb0ELb1ELb1EEEEEEEEEvNT_6ParamsE,"",@"SHT_CUDA_INFO"
	.sectionflags	@""
	.align	4


	//----- nvinfo : EIATTR_CUDA_API_VERSION
	.align		4
        /*0000*/ 	.byte	0x04, 0x37
        /*0002*/ 	.short	(.L_666 - .L_665)
.L_665:
        /*0004*/ 	.word	0x00000082


	//----- nvinfo : EIATTR_KPARAM_INFO
	.align		4
.L_666:
        /*0008*/ 	.byte	0x04, 0x17
        /*000a*/ 	.short	(.L_668 - .L_667)
.L_667:
        /*000c*/ 	.word	0x00000000
        /*0010*/ 	.short	0x0000
        /*0012*/ 	.short	0x0000
        /*0014*/ 	.byte	0x00, 0xf0, 0x01, 0x2e


	//----- nvinfo : EIATTR_SPARSE_MMA_MASK
	.align		4
.L_668:
        /*0018*/ 	.byte	0x03, 0x50
        /*001a*/ 	.short	0x0000


	//----- nvinfo : EIATTR_MAXREG_COUNT
	.align		4
        /*001c*/ 	.byte	0x03, 0x1b
        /*001e*/ 	.short	0x00a8


	//----- nvinfo : EIATTR_MERCURY_ISA_VERSION
	.align		4
        /*0020*/ 	.byte	0x03, 0x5f
        /*0022*/ 	.short	0x0101


	//----- nvinfo : EIATTR_VRC_CTA_INIT_COUNT
	.align		4
        /*0024*/ 	.byte	0x02, 0x4a
	.zero		1
	.zero		1


	//----- nvinfo : EIATTR_EXIT_INSTR_OFFSETS
	.align		4
        /*0028*/ 	.byte	0x04, 0x1c
        /*002a*/ 	.short	(.L_670 - .L_669)


	//   ....[0]....
.L_669:
        /*002c*/ 	.word	0x00000010


	//----- nvinfo : EIATTR_MAX_THREADS
	.align		4
.L_670:
        /*0030*/ 	.byte	0x04, 0x05
        /*0032*/ 	.short	(.L_672 - .L_671)
.L_671:
        /*0034*/ 	.word	0x00000180
        /*0038*/ 	.word	0x00000001
        /*003c*/ 	.word	0x00000001


	//----- nvinfo : EIATTR_CBANK_PARAM_SIZE
	.align		4
.L_672:
        /*0040*/ 	.byte	0x03, 0x19
        /*0042*/ 	.short	0x0b80


	//----- nvinfo : EIATTR_PARAM_CBANK
	.align		4
        /*0044*/ 	.byte	0x04, 0x0a
        /*0046*/ 	.short	(.L_674 - .L_673)
	.align		4
.L_673:
        /*0048*/ 	.word	index@(.nv.constant0._ZN7cutlass13device_kernelIN5flash11enable_sm90INS1_16FlashAttnFwdSm90INS1_25CollectiveMainloopFwdSm90ILi2EN4cute5tupleIJNS5_1CILi1EEES8_S8_EEENS6_IJNS7_ILi128EEENS7_ILi96EEENS7_ILi64EEEEEELi256ENS_6half_tEfNS_4arch4Sm90ELb0ELb0ELb0ELb1ELb1ELb1ELb1ELb1ELb0ELb1ELb0ELb0EEENS1_21CollectiveEpilogueFwdINS6_IJSA_NS7_ILi256EEESB_EEES9_SE_SG_Li256ELb1ELb1ELb0ELb0EEENS1_36VarlenDynamicPersistentTileSchedulerILi128ELi96ELi256ELi128ELb0ELb1ELb1ELb0ELb1ELb1EEEEEEEEEvNT_6ParamsE)
        /*004c*/ 	.short	0x0380
        /*004e*/ 	.short	0x0b80


	//----- nvinfo : EIATTR_SW_WAR
	.align		4
.L_674:
        /*0050*/ 	.byte	0x04, 0x36
        /*0052*/ 	.short	(.L_676 - .L_675)
.L_675:
        /*0054*/ 	.word	0x00000008
.L_676:


//--------------------- .nv.info._ZN7cutlass13device_kernelIN5flash11enable_sm90INS1_16FlashAttnFwdSm90INS1_25CollectiveMainloopFwdSm90ILi2EN4cute5tupleIJNS5_1CILi1EEES8_S8_EEENS6_IJNS7_ILi128EEENS7_ILi96EEENS7_ILi64EEEEEELi256ENS_6half_tEfNS_4arch4Sm90ELb0ELb1ELb0ELb0ELb1ELb0ELb0ELb1ELb0ELb1ELb0ELb0EEENS1_21CollectiveEpilogueFwdINS6_IJSA_NS7_ILi256EEESB_EEES9_SE_SG_Li256ELb0ELb1ELb0ELb0EEENS1_30DynamicPersistentTileSchedulerILi256ELi128ELb0ELb1ELb1EEEEEEEEEvNT_6ParamsE --------------------------
	.section	.nv.info._ZN7cutlass13device_kernelIN5flash11enable_sm90INS1_16FlashAttnFwdSm90INS1_25CollectiveMainloopFwdSm90ILi2EN4cute5tupleIJNS5_1CILi1EEES8_S8_EEENS6_IJNS7_ILi128EEENS7_ILi96EEENS7_ILi64EEEEEELi256ENS_6half_tEfNS_4arch4Sm90ELb0ELb1ELb0ELb0ELb1ELb0ELb0ELb1ELb0ELb1ELb0ELb0EEENS1_21CollectiveEpilogueFwdINS6_IJSA_NS7_ILi256EEESB_EEES9_SE_SG_Li256ELb0ELb1ELb0ELb0EEENS1_30DynamicPersistentTileSchedulerILi256ELi128ELb0ELb1ELb1EEEEEEEEEvNT_6ParamsE,"",@"SHT_CUDA_INFO"
	.sectionflags	@""
	.align	4


	//----- nvinfo : EIATTR_CUDA_API_VERSION
	.align		4
        /*0000*/ 	.byte	0x04, 0x37
        /*0002*/ 	.short	(.L_678 - .L_677)
.L_677:
        /*0004*/ 	.word	0x00000082


	//----- nvinfo : EIATTR_KPARAM_INFO
	.align		4
.L_678:
        /*0008*/ 	.byte	0x04, 0x17
        /*000a*/ 	.short	(.L_680 - .L_679)
.L_679:
        /*000c*/ 	.word	0x00000000
        /*0010*/ 	.short	0x0000
        /*0012*/ 	.short	0x0000
        /*0014*/ 	.byte	0x00, 0xf0, 0x01, 0x2a


	//----- nvinfo : EIATTR_SPARSE_MMA_MASK
	.align		4
.L_680:
        /*0018*/ 	.byte	0x03, 0x50
        /*001a*/ 	.short	0x0000


	//----- nvinfo : EIATTR_MAXREG_COUNT
	.align		4
        /*001c*/ 	.byte	0x03, 0x1b
        /*001e*/ 	.short	0x00a8


	//----- nvinfo : EIATTR_MERCURY_ISA_VERSION
	.align		4
        /*0020*/ 	.byte	0x03, 0x5f
        /*0022*/ 	.short	0x0101


	//----- nvinfo : EIATTR_VRC_CTA_INIT_COUNT
	.align		4
        /*0024*/ 	.byte	0x02, 0x4a
	.zero		1
	.zero		1


	//----- nvinfo : EIATTR_EXIT_INSTR_OFFSETS
	.align		4
        /*0028*/ 	.byte	0x04, 0x1c
        /*002a*/ 	.short	(.L_682 - .L_681)


	//   ....[0]....
.L_681:
        /*002c*/ 	.word	0x00000010


	//----- nvinfo : EIATTR_MAX_THREADS
	.align		4
.L_682:
        /*0030*/ 	.byte	0x04, 0x05
        /*0032*/ 	.short	(.L_684 - .L_683)
.L_683:
        /*0034*/ 	.word	0x00000180
        /*0038*/ 	.word	0x00000001
        /*003c*/ 	.word	0x00000001


	//----- nvinfo : EIATTR_CBANK_PARAM_SIZE
	.align		4
.L_684:
        /*0040*/ 	.byte	0x03, 0x19
        /*0042*/ 	.short	0x0a80


	//----- nvinfo : EIATTR_PARAM_CBANK
	.align		4
        /*0044*/ 	.byte	0x04, 0x0a
        /*0046*/ 	.short	(.L_686 - .L_685)
	.align		4
.L_685:
        /*0048*/ 	.word	index@(.nv.constant0._ZN7cutlass13device_kernelIN5flash11enable_sm90INS1_16FlashAttnFwdSm90INS1_25CollectiveMainloopFwdSm90ILi2EN4cute5tupleIJNS5_1CILi1EEES8_S8_EEENS6_IJNS7_ILi128EEENS7_ILi96EEENS7_ILi64EEEEEELi256ENS_6half_tEfNS_4arch4Sm90ELb0ELb1ELb0ELb0ELb1ELb0ELb0ELb1ELb0ELb1ELb0ELb0EEENS1_21CollectiveEpilogueFwdINS6_IJSA_NS7_ILi256EEESB_EEES9_SE_SG_Li256ELb0ELb1ELb0ELb0EEENS1_30DynamicPersistentTileSchedulerILi256ELi128ELb0ELb1ELb1EEEEEEEEEvNT_6ParamsE)
        /*004c*/ 	.short	0x0380
        /*004e*/ 	.short	0x0a80


	//----- nvinfo : EIATTR_SW_WAR
	.align		4
.L_686:
        /*0050*/ 	.byte	0x04, 0x36
        /*0052*/ 	.short	(.L_688 - .L_687)
.L_687:
        /*0054*/ 	.word	0x00000008
.L_688:


//--------------------- .nv.info._ZN7cutlass13device_kernelIN5flash11enable_sm90INS1_16FlashAttnFwdSm90INS1_25CollectiveMainloopFwdSm90ILi2EN4cute5tupleIJNS5_1CILi1EEES8_S8_EEENS6_IJNS7_ILi128EEENS7_ILi96EEENS7_ILi64EEEEEELi256ENS_6half_tEfNS_4arch4Sm90ELb0ELb1ELb0ELb0ELb1ELb0ELb1ELb1ELb0ELb1ELb0ELb0EEENS1_21CollectiveEpilogueFwdINS6_IJSA_NS7_ILi256EEESB_EEES9_SE_SG_Li256ELb0ELb1ELb0ELb0EEENS1_30DynamicPersistentTileSchedulerILi256ELi128ELb0ELb1ELb1EEEEEEEEEvNT_6ParamsE --------------------------
	.section	.nv.info._ZN7cutlass13device_kernelIN5flash11enable_sm90INS1_16FlashAttnFwdSm90INS1_25CollectiveMainloopFwdSm90ILi2EN4cute5tupleIJNS5_1CILi1EEES8_S8_EEENS6_IJNS7_ILi128EEENS7_ILi96EEENS7_ILi64EEEEEELi256ENS_6half_tEfNS_4arch4Sm90ELb0ELb1ELb0ELb0ELb1ELb0ELb1ELb1ELb0ELb1ELb0ELb0EEENS1_21CollectiveEpilogueFwdINS6_IJSA_NS7_ILi256EEESB_EEES9_SE_SG_Li256ELb0ELb1ELb0ELb0EEENS1_30DynamicPersistentTileSchedulerILi256ELi128ELb0ELb1ELb1EEEEEEEEEvNT_6ParamsE,"",@"SHT_CUDA_INFO"
	.sectionflags	@""
	.align	4


	//----- nvinfo : EIATTR_CUDA_API_VERSION
	.align		4
        /*0000*/ 	.byte	0x04, 0x37
        /*0002*/ 	.short	(.L_690 - .L_689)
.L_689:
        /*0004*/ 	.word	0x00000082


	//----- nvinfo : EIATTR_KPARAM_INFO
	.align		4
.L_690:
        /*0008*/ 	.byte	0x04, 0x17
        /*000a*/ 	.short	(.L_692 - .L_691)
.L_691:
        /*000c*/ 	.word	0x00000000
        /*0010*/ 	.short	0x0000
        /*0012*/ 	.short	0x0000
        /*0014*/ 	.byte	0x00, 0xf0, 0x01, 0x2e


	//----- nvinfo : EIATTR_SPARSE_MMA_MASK
	.align		4
.L_692:
        /*0018*/ 	.byte	0x03, 0x50
        /*001a*/ 	.short	0x0000


	//----- nvinfo : EIATTR_MAXREG_COUNT
	.align		4
        /*001c*/ 	.byte	0x03, 0x1b
        /*001e*/ 	.short	0x00a8


	//----- nvinfo : EIATTR_MERCURY_ISA_VERSION
	.align		4
        /*0020*/ 	.byte	0x03, 0x5f
        /*0022*/ 	.short	0x0101


	//----- nvinfo : EIATTR_VRC_CTA_INIT_COUNT
	.align		4
        /*0024*/ 	.byte	0x02, 0x4a
	.zero		1
	.zero		1


	//----- nvinfo : EIATTR_EXIT_INSTR_OFFSETS
	.align		4
        /*0028*/ 	.byte	0x04, 0x1c
        /*002a*/ 	.short	(.L_694 - .L_693)


	//   ....[0]....
.L_693:
        /*002c*/ 	.word	0x00000010


	//----- nvinfo : EIATTR_MAX_THREADS
	.align		4
.L_694:
        /*0030*/ 	.byte	0x04, 0x05
        /*0032*/ 	.short	(.L_696 - .L_695)
.L_695:
        /*0034*/ 	.word	0x00000180
        /*0038*/ 	.word	0x00000001
        /*003c*/ 	.word	0x00000001


	//----- nvinfo : EIATTR_CBANK_PARAM_SIZE
	.align		4
.L_696:
        /*0040*/ 	.byte	0x03, 0x19
        /*0042*/ 	.short	0x0b80


	//----- nvinfo : EIATTR_PARAM_CBANK
	.align		4
        /*0044*/ 	.byte	0x04, 0x0a
        /*0046*/ 	.short	(.L_698 - .L_697)
	.align		4
.L_697:
        /*0048*/ 	.word	index@(.nv.constant0._ZN7cutlass13device_kernelIN5flash11enable_sm90INS1_16FlashAttnFwdSm90INS1_25CollectiveMainloopFwdSm90ILi2EN4cute5tupleIJNS5_1CILi1EEES8_S8_EEENS6_IJNS7_ILi128EEENS7_ILi96EEENS7_ILi64EEEEEELi256ENS_6half_tEfNS_4arch4Sm90ELb0ELb1ELb0ELb0ELb1ELb0ELb1ELb1ELb0ELb1ELb0ELb0EEENS1_21CollectiveEpilogueFwdINS6_IJSA_NS7_ILi256EEESB_EEES9_SE_SG_Li256ELb0ELb1ELb0ELb0EEENS1_30DynamicPersistentTileSchedulerILi256ELi128ELb0ELb1ELb1EEEEEEEEEvNT_6ParamsE)
        /*004c*/ 	.short	0x0380
        /*004e*/ 	.short	0x0b80


	//----- nvinfo : EIATTR_SW_WAR
	.align		4
.L_698:
        /*0050*/ 	.byte	0x04, 0x36
        /*0052*/ 	.short	(.L_700 - .L_699)
.L_699:
        /*0054*/ 	.word	0x00000008
.L_700:


//--------------------- .nv.info._ZN7cutlass13device_kernelIN5flash11enable_sm90INS1_16FlashAttnFwdSm90INS1_25CollectiveMainloopFwdSm90ILi2EN4cute5tupleIJNS5_1CILi1EEES8_S8_EEENS6_IJNS7_ILi128EEENS7_ILi96EEENS7_ILi64EEEEEELi256ENS_6half_tEfNS_4arch4Sm90ELb0ELb1ELb0ELb1ELb1ELb0ELb0ELb1ELb0ELb1ELb0ELb0EEENS1_21CollectiveEpilogueFwdINS6_IJSA_NS7_ILi256EEESB_EEES9_SE_SG_Li256ELb1ELb1ELb0ELb0EEENS1_36VarlenDynamicPersistentTileSchedulerILi128ELi96ELi256ELi128ELb0ELb1ELb1ELb1ELb0ELb1EEEEEEEEEvNT_6ParamsE --------------------------
	.section	.nv.info._ZN7cutlass13device_kernelIN5flash11enable_sm90INS1_16FlashAttnFwdSm90INS1_25CollectiveMainloopFwdSm90ILi2EN4cute5tupleIJNS5_1CILi1EEES8_S8_EEENS6_IJNS7_ILi128EEENS7_ILi96EEENS7_ILi64EEEEEELi256ENS_6half_tEfNS_4arch4Sm90ELb0ELb1ELb0ELb1ELb1ELb0ELb0ELb1ELb0ELb1ELb0ELb0EEENS1_21CollectiveEpilogueFwdINS6_IJSA_NS7_ILi256EEESB_EEES9_SE_SG_Li256ELb1ELb1ELb0ELb0EEENS1_36VarlenDynamicPersistentTileSchedulerILi128ELi96ELi256ELi128ELb0ELb1ELb1ELb1ELb0ELb1EEEEEEEEEvNT_6ParamsE,"",@"SHT_CUDA_INFO"
	.sectionflags	@""
	.align	4


	//----- nvinfo : EIATTR_CUDA_API_VERSION
	.align		4
        /*0000*/ 	.byte	0x04, 0x37
        /*0002*/ 	.short	(.L_702 - .L_701)
.L_701:
        /*0004*/ 	.word	0x00000082


	//----- nvinfo : EIATTR_KPARAM_INFO
	.align		4
.L_702:
        /*0008*/ 	.byte	0x04, 0x17
        /*000a*/ 	.short	(.L_704 - .L_703)
.L_703:
        /*000c*/ 	.word	0x00000000
        /*0010*/ 	.short	0x0000
        /*0012*/ 	.short	0x0000
        /*0014*/ 	.byte	0x00, 0xf0, 0x01, 0x2a


	//----- nvinfo : EIATTR_SPARSE_MMA_MASK
	.align		4
.L_704:
        /*0018*/ 	.byte	0x03, 0x50
        /*001a*/ 	.short	0x0000


	//----- nvinfo : EIATTR_MAXREG_COUNT
	.align		4
        /*001c*/ 	.byte	0x03, 0x1b
        /*001e*/ 	.short	0x00a8


	//----- nvinfo : EIATTR_MERCURY_ISA_VERSION
	.align		4
        /*0020*/ 	.byte	0x03, 0x5f
        /*0022*/ 	.short	0x0101


	//----- nvinfo : EIATTR_VRC_CTA_INIT_COUNT
	.align		4
        /*0024*/ 	.byte	0x02, 0x4a
	.zero		1
	.zero		1


	//----- nvinfo : EIATTR_EXIT_INSTR_OFFSETS
	.align		4
        /*0028*/ 	.byte	0x04, 0x1c
        /*002a*/ 	.short	(.L_706 - .L_705)


	//   ....[0]....
.L_705:
        /*002c*/ 	.word	0x00000010


	//----- nvinfo : EIATTR_MAX_THREADS
	.align		4
.L_706:
        /*0030*/ 	.byte	0x04, 0x05
        /*0032*/ 	.short	(.L_708 - .L_707)
.L_707:
        /*0034*/ 	.word	0x00000180
        /*0038*/ 	.word	0x00000001
        /*003c*/ 	.word	0x00000001


	//----- nvinfo : EIATTR_CBANK_PARAM_SIZE
	.align		4
.L_708:
        /*0040*/ 	.byte	0x03, 0x19
        /*0042*/ 	.short	0x0a80


	//----- nvinfo : EIATTR_PARAM_CBANK
	.align		4
        /*0044*/ 	.byte	0x04, 0x0a
        /*0046*/ 	.short	(.L_710 - .L_709)
	.align		4
.L_709:
        /*0048*/ 	.word	index@(.nv.constant0._ZN7cutlass13device_kernelIN5flash11enable_sm90INS1_16FlashAttnFwdSm90INS1_25CollectiveMainloopFwdSm90ILi2EN4cute5tupleIJNS5_1CILi1EEES8_S8_EEENS6_IJNS7_ILi128EEENS7_ILi96EEENS7_ILi64EEEEEELi256ENS_6half_tEfNS_4arch4Sm90ELb0ELb1ELb0ELb1ELb1ELb0ELb0ELb1ELb0ELb1ELb0ELb0EEENS1_21CollectiveEpilogueFwdINS6_IJSA_NS7_ILi256EEESB_EEES9_SE_SG_Li256ELb1ELb1ELb0ELb0EEENS1_36VarlenDynamicPersistentTileSchedulerILi128ELi96ELi256ELi128ELb0ELb1ELb1ELb1ELb0ELb1EEEEEEEEEvNT_6ParamsE)
        /*004c*/ 	.short	0x0380
        /*004e*/ 	.short	0x0a80


	//----- nvinfo : EIATTR_SW_WAR
	.align		4
.L_710:
        /*0050*/ 	.byte	0x04, 0x36
        /*0052*/ 	.short	(.L_712 - .L_711)
.L_711:
        /*0054*/ 	.word	0x00000008
.L_712:


//--------------------- .nv.info._ZN7cutlass13device_kernelIN5flash11enable_sm90INS1_16FlashAttnFwdSm90INS1_25CollectiveMainloopFwdSm90ILi2EN4cute5tupleIJNS5_1CILi1EEES8_S8_EEENS6_IJNS7_ILi128EEENS7_ILi96EEENS7_ILi64EEEEEELi256ENS_6half_tEfNS_4arch4Sm90ELb0ELb1ELb0ELb1ELb1ELb1ELb0ELb1ELb0ELb1ELb0ELb0EEENS1_21CollectiveEpilogueFwdINS6_IJSA_NS7_ILi256EEESB_EEES9_SE_SG_Li256ELb1ELb1ELb0ELb0EEENS1_36VarlenDynamicPersistentTileSchedulerILi128ELi96ELi256ELi128ELb0ELb1ELb1ELb1ELb0ELb1EEEEEEEEEvNT_6ParamsE --------------------------
	.section	.nv.info._ZN7cutlass13device_kernelIN5flash11enable_sm90INS1_16FlashAttnFwdSm90INS1_25CollectiveMainloopFwdSm90ILi2EN4cute5tupleIJNS5_1CILi1EEES8_S8_EEENS6_IJNS7_ILi128EEENS7_ILi96EEENS7_ILi64EEEEEELi256ENS_6half_tEfNS_4arch4Sm90ELb0ELb1ELb0ELb1ELb1ELb1ELb0ELb1ELb0ELb1ELb0ELb0EEENS1_21CollectiveEpilogueFwdINS6_IJSA_NS7_ILi256EEESB_EEES9_SE_SG_Li256ELb1ELb1ELb0ELb0EEENS1_36VarlenDynamicPersistentTileSchedulerILi128ELi96ELi256ELi128ELb0ELb1ELb1ELb1ELb0ELb1EEEEEEEEEvNT_6ParamsE,"",@"SHT_CUDA_INFO"
	.sectionflags	@""
	.align	4


	//----- nvinfo : EIATTR_CUDA_API_VERSION
	.align		4
        /*0000*/ 	.byte	0x04, 0x37
        /*0002*/ 	.short	(.L_714 - .L_713)
.L_713:
        /*0004*/ 	.word	0x00000082


	//----- nvinfo : EIATTR_KPARAM_INFO
	.align		4
.L_714:
        /*0008*/ 	.byte	0x04, 0x17
        /*000a*/ 	.short	(.L_716 - .L_715)
.L_715:
        /*000c*/ 	.word	0x00000000
        /*0010*/ 	.short	0x0000
        /*0012*/ 	.short	0x0000
        /*0014*/ 	.byte	0x00, 0xf0, 0x01, 0x2a


	//----- nvinfo : EIATTR_SPARSE_MMA_MASK
	.align		4
.L_716:
        /*0018*/ 	.byte	0x03, 0x50
        /*001a*/ 	.short	0x0000


	//----- nvinfo : EIATTR_MAXREG_COUNT
	.align		4
        /*001c*/ 	.byte	0x03, 0x1b
        /*001e*/ 	.short	0x00a8


	//----- nvinfo : EIATTR_MERCURY_ISA_VERSION
	.align		4
        /*0020*/ 	.byte	0x03, 0x5f
        /*0022*/ 	.short	0x0101


	//----- nvinfo : EIATTR_VRC_CTA_INIT_COUNT
	.align		4
        /*0024*/ 	.byte	0x02, 0x4a
	.zero		1
	.zero		1


	//----- nvinfo : EIATTR_EXIT_INSTR_OFFSETS
	.align		4
        /*0028*/ 	.byte	0x04, 0x1c
        /*002a*/ 	.short	(.L_718 - .L_717)


	//   ....[0]....
.L_717:
        /*002c*/ 	.word	0x00000010


	//----- nvinfo : EIATTR_MAX_THREADS
	.align		4
.L_718:
        /*0030*/ 	.byte	0x04, 0x05
        /*0032*/ 	.short	(.L_720 - .L_719)
.L_719:
        /*0034*/ 	.word	0x00000180
        /*0038*/ 	.word	0x00000001
        /*003c*/ 	.word	0x00000001


	//----- nvinfo : EIATTR_CBANK_PARAM_SIZE
	.align		4
.L_720:
        /*0040*/ 	.byte	0x03, 0x19
        /*0042*/ 	.short	0x0a80


	//----- nvinfo : EIATTR_PARAM_CBANK
	.align		4
        /*0044*/ 	.byte	0x04, 0x0a
        /*0046*/ 	.short	(.L_722 - .L_721)
	.align		4
.L_721:
        /*0048*/ 	.word	index@(.nv.constant0._ZN7cutlass13device_kernelIN5flash11enable_sm90INS1_16FlashAttnFwdSm90INS1_25CollectiveMainloopFwdSm90ILi2EN4cute5tupleIJNS5_1CILi1EEES8_S8_EEENS6_IJNS7_ILi128EEENS7_ILi96EEENS7_ILi64EEEEEELi256ENS_6half_tEfNS_4arch4Sm90ELb0ELb1ELb0ELb1ELb1ELb1ELb0ELb1ELb0ELb1ELb0ELb0EEENS1_21CollectiveEpilogueFwdINS6_IJSA_NS7_ILi256EEESB_EEES9_SE_SG_Li256ELb1ELb1ELb0ELb0EEENS1_36VarlenDynamicPersistentTileSchedulerILi128ELi96ELi256ELi128ELb0ELb1ELb1ELb1ELb0ELb1EEEEEEEEEvNT_6ParamsE)
        /*004c*/ 	.short	0x0380
        /*004e*/ 	.short	0x0a80


	//----- nvinfo : EIATTR_SW_WAR
	.align		4
.L_722:
        /*0050*/ 	.byte	0x04, 0x36
        /*0052*/ 	.short	(.L_724 - .L_723)
.L_723:
        /*0054*/ 	.word	0x00000008
.L_724:


//--------------------- .nv.info._ZN7cutlass13device_kernelIN5flash11enable_sm90INS1_16FlashAttnFwdSm90INS1_25CollectiveMainloopFwdSm90ILi2EN4cute5tupleIJNS5_1CILi1EEES8_S8_EEENS6_IJNS7_ILi128EEENS7_ILi96EEENS7_ILi64EEEEEELi256ENS_6half_tEfNS_4arch4Sm90ELb0ELb1ELb0ELb1ELb1ELb0ELb1ELb1ELb0ELb1ELb0ELb0EEENS1_21CollectiveEpilogueFwdINS6_IJSA_NS7_ILi256EEESB_EEES9_SE_SG_Li256ELb1ELb1ELb0ELb0EEENS1_36VarlenDynamicPersistentTileSchedulerILi128ELi96ELi256ELi128ELb0ELb1ELb1ELb1ELb0ELb1EEEEEEEEEvNT_6ParamsE --------------------------
	.section	.nv.info._ZN7cutlass13device_kernelIN5flash11enable_sm90INS1_16FlashAttnFwdSm90INS1_25CollectiveMainloopFwdSm90ILi2EN4cute5tupleIJNS5_1CILi1EEES8_S8_EEENS6_IJNS7_ILi128EEENS7_ILi96EEENS7_ILi64EEEEEELi256ENS_6half_tEfNS_4arch4Sm90ELb0ELb1ELb0ELb1ELb1ELb0ELb1ELb1ELb0ELb1ELb0ELb0EEENS1_21CollectiveEpilogueFwdINS6_IJSA_NS7_ILi256EEESB_EEES9_SE_SG_Li256ELb1ELb1ELb0ELb0EEENS1_36VarlenDynamicPersistentTileSchedulerILi128ELi96ELi256ELi128ELb0ELb1ELb1ELb1ELb0ELb1EEEEEEEEEvNT_6ParamsE,"",@"SHT_CUDA_INFO"
	.sectionflags	@""
	.align	4


	//----- nvinfo : EIATTR_CUDA_API_VERSION
	.align		4
        /*0000*/ 	.byte	0x04, 0x37
        /*0002*/ 	.short	(.L_726 - .L_725)
.L_725:
        /*0004*/ 	.word	0x00000082


	//----- nvinfo : EIATTR_KPARAM_INFO
	.align		4
.L_726:
        /*0008*/ 	.byte	0x04, 0x17
        /*000a*/ 	.short	(.L_728 - .L_727)
.L_727:
        /*000c*/ 	.word	0x00000000
        /*0010*/ 	.short	0x0000
        /*0012*/ 	.short	0x0000
        /*0014*/ 	.byte	0x00, 0xf0, 0x01, 0x2e


	//----- nvinfo : EIATTR_SPARSE_MMA_MASK
	.align		4
.L_728:
        /*0018*/ 	.byte	0x03, 0x50
        /*001a*/ 	.short	0x0000


	//----- nvinfo : EIATTR_MAXREG_COUNT
	.align		4
        /*001c*/ 	.byte	0x03, 0x1b
        /*001e*/ 	.short	0x00a8


	//----- nvinfo : EIATTR_MERCURY_ISA_VERSION
	.align		4
        /*0020*/ 	.byte	0x03, 0x5f
        /*0022*/ 	.short	0x0101


	//----- nvinfo : EIATTR_VRC_CTA_INIT_COUNT
	.align		4
        /*0024*/ 	.byte	0x02, 0x4a
	.zero		1
	.zero		1


	//----- nvinfo : EIATTR_EXIT_INSTR_OFFSETS
	.align		4
        /*0028*/ 	.byte	0x04, 0x1c
        /*002a*/ 	.short	(.L_730 - .L_729)


	//   ....[0]....
.L_729:
        /*002c*/ 	.word	0x00000010


	//----- nvinfo : EIATTR_MAX_THREADS
	.align		4
.L_730:
        /*0030*/ 	.byte	0x04, 0x05
        /*0032*/ 	.short	(.L_732 - .L_731)
.L_731:
        /*0034*/ 	.word	0x00000180
        /*0038*/ 	.word	0x00000001
        /*003c*/ 	.word	0x00000001


	//----- nvinfo : EIATTR_CBANK_PARAM_SIZE
	.align		4
.L_732:
        /*0040*/ 	.byte	0x03, 0x19
        /*0042*/ 	.short	0x0b80


	//----- nvinfo : EIATTR_PARAM_CBANK
	.align		4
        /*0044*/ 	.byte	0x04, 0x0a
        /*0046*/ 	.short	(.L_734 - .L_733)
	.align		4
.L_733:
        /*0048*/ 	.word	index@(.nv.constant0._ZN7cutlass13device_kernelIN5flash11enable_sm90INS1_16FlashAttnFwdSm90INS1_25CollectiveMainloopFwdSm90ILi2EN4cute5tupleIJNS5_1CILi1EEES8_S8_EEENS6_IJNS7_ILi128EEENS7_ILi96EEENS7_ILi64EEEEEELi256ENS_6half_tEfNS_4arch4Sm90ELb0ELb1ELb0ELb1ELb1ELb0ELb1ELb1ELb0ELb1ELb0ELb0EEENS1_21CollectiveEpilogueFwdINS6_IJSA_NS7_ILi256EEESB_EEES9_SE_SG_Li256ELb1ELb1ELb0ELb0EEENS1_36VarlenDynamicPersistentTileSchedulerILi128ELi96ELi256ELi128ELb0ELb1ELb1ELb1ELb0ELb1EEEEEEEEEvNT_6ParamsE)
        /*004c*/ 	.short	0x0380
        /*004e*/ 	.short	0x0b80


	//----- nvinfo : EIATTR_SW_WAR
	.align		4
.L_734:
        /*0050*/ 	.byte	0x04, 0x36
        /*0052*/ 	.short	(.L_736 - .L_735)
.L_735:
        /*0054*/ 	.word	0x00000008
.L_736:


//--------------------- .nv.info._ZN7cutlass13device_kernelIN5flash11enable_sm90INS1_16FlashAttnFwdSm90INS1_25CollectiveMainloopFwdSm90ILi2EN4cute5tupleIJNS5_1CILi1EEES8_S8_EEENS6_IJNS7_ILi128EEENS7_ILi96EEENS7_ILi64EEEEEELi256ENS_6half_tEfNS_4arch4Sm90ELb0ELb1ELb0ELb1ELb1ELb1ELb1ELb1ELb0ELb1ELb0ELb0EEENS1_21CollectiveEpilogueFwdINS6_IJSA_NS7_ILi256EEESB_EEES9_SE_SG_Li256ELb1ELb1ELb0ELb0EEENS1_36VarlenDynamicPersistentTileSchedulerILi128ELi96ELi256ELi128ELb0ELb1ELb1ELb1ELb0ELb1EEEEEEEEEvNT_6ParamsE --------------------------
	.section	.nv.info._ZN7cutlass13device_kernelIN5flash11enable_sm90INS1_16FlashAttnFwdSm90INS1_25CollectiveMainloopFwdSm90ILi2EN4cute5tupleIJNS5_1CILi1EEES8_S8_EEENS6_IJNS7_ILi128EEENS7_ILi96EEENS7_ILi64EEEEEELi256ENS_6half_tEfNS_4arch4Sm90ELb0ELb1ELb0ELb1ELb1ELb1ELb1ELb1ELb0ELb1ELb0ELb0EEENS1_21CollectiveEpilogueFwdINS6_IJSA_NS7_ILi256EEESB_EEES9_SE_SG_Li256ELb1ELb1ELb0ELb0EEENS1_36VarlenDynamicPersistentTileSchedulerILi128ELi96ELi256ELi128ELb0ELb1ELb1ELb1ELb0ELb1EEEEEEEEEvNT_6ParamsE,"",@"SHT_CUDA_INFO"
	.sectionflags	@""
	.align	4


	//----- nvinfo : EIATTR_CUDA_API_VERSION
	.align		4
        /*0000*/ 	.byte	0x04, 0x37
        /*0002*/ 	.short	(.L_738 - .L_737)
.L_737:
        /*0004*/ 	.word	0x00000082


	//----- nvinfo : EIATTR_KPARAM_INFO
	.align		4
.L_738:
        /*0008*/ 	.byte	0x04, 0x17
        /*000a*/ 	.short	(.L_740 - .L_739)
.L_739:
        /*000c*/ 	.word	0x00000000
        /*0010*/ 	.short	0x0000
        /*0012*/ 	.short	0x0000
        /*0014*/ 	.byte	0x00, 0xf0, 0x01, 0x2e


	//----- nvinfo : EIATTR_SPARSE_MMA_MASK
	.align		4
.L_740:
        /*0018*/ 	.byte	0x03, 0x50
        /*001a*/ 	.short	0x0000


	//----- nvinfo : EIATTR_MAXREG_COUNT
	.align		4
        /*001c*/ 	.byte	0x03, 0x1b
        /*001e*/ 	.short	0x00a8


	//----- nvinfo : EIATTR_MERCURY_ISA_VERSION
	.align		4
        /*0020*/ 	.byte	0x03, 0x5f
        /*0022*/ 	.short	0x0101


	//----- nvinfo : EIATTR_VRC_CTA_INIT_COUNT
	.align		4
        /*0024*/ 	.byte	0x02, 0x4a
	.zero		1
	.zero		1


	//----- nvinfo : EIATTR_EXIT_INSTR_OFFSETS
	.align		4
        /*0028*/ 	.byte	0x04, 0x1c
        /*002a*/ 	.short	(.L_742 - .L_741)


	//   ....[0]....
.L_741:
        /*002c*/ 	.word	0x00000010


	//----- nvinfo : EIATTR_MAX_THREADS
	.align		4
.L_742:
        /*0030*/ 	.byte	0x04, 0x05
        /*0032*/ 	.short	(.L_744 - .L_743)
.L_743:
        /*0034*/ 	.word	0x00000180
        /*0038*/ 	.word	0x00000001
        /*003c*/ 	.word	0x00000001


	//----- nvinfo : EIATTR_CBANK_PARAM_SIZE
	.align		4
.L_744:
        /*0040*/ 	.byte	0x03, 0x19
        /*0042*/ 	.short	0x0b80


	//----- nvinfo : EIATTR_PARAM_CBANK
	.align		4
        /*0044*/ 	.byte	0x04, 0x0a
        /*0046*/ 	.short	(.L_746 - .L_745)
	.align		4
.L_745:
        /*0048*/ 	.word	index@(.nv.constant0._ZN7cutlass13device_kernelIN5flash11enable_sm90INS1_16FlashAttnFwdSm90INS1_25CollectiveMainloopFwdSm90ILi2EN4cute5tupleIJNS5_1CILi1EEES8_S8_EEENS6_IJNS7_ILi128EEENS7_ILi96EEENS7_ILi64EEEEEELi256ENS_6half_tEfNS_4arch4Sm90ELb0ELb1ELb0ELb1ELb1ELb1ELb1ELb1ELb0ELb1ELb0ELb0EEENS1_21CollectiveEpilogueFwdINS6_IJSA_NS7_ILi256EEESB_EEES9_SE_SG_Li256ELb1ELb1ELb0ELb0EEENS1_36VarlenDynamicPersistentTileSchedulerILi128ELi96ELi256ELi128ELb0ELb1ELb1ELb1ELb0ELb1EEEEEEEEEvNT_6ParamsE)
        /*004c*/ 	.short	0x0380
        /*004e*/ 	.short	0x0b80


	//----- nvinfo : EIATTR_SW_WAR
	.align		4
.L_746:
        /*0050*/ 	.byte	0x04, 0x36
        /*0052*/ 	.short	(.L_748 - .L_747)
.L_747:
        /*0054*/ 	.word	0x00000008
.L_748:


//--------------------- .nv.info._ZN7cutlass13device_kernelIN5flash11enable_sm90INS1_16FlashAttnFwdSm90INS1_25CollectiveMainloopFwdSm90ILi2EN4cute5tupleIJNS5_1CILi1EEES8_S8_EEENS6_IJNS7_ILi128EEENS7_ILi96EEENS7_ILi64EEEEEELi256ENS_6half_tEfNS_4arch4Sm90ELb1ELb0ELb0ELb0ELb1ELb0ELb0ELb1ELb0ELb1ELb0ELb0EEENS1_21CollectiveEpilogueFwdINS6_IJSA_NS7_ILi256EEESB_EEES9_SE_SG_Li256ELb0ELb1ELb0ELb0EEENS1_30DynamicPersistentTileSchedulerILi256ELi128ELb0ELb1ELb1EEEEEEEEEvNT_6ParamsE --------------------------
	.section	.nv.info._ZN7cutlass13device_kernelIN5flash11enable_sm90INS1_16FlashAttnFwdSm90INS1_25CollectiveMainloopFwdSm90ILi2EN4cute5tupleIJNS5_1CILi1EEES8_S8_EEENS6_IJNS7_ILi128EEENS7_ILi96EEENS7_ILi64EEEEEELi256ENS_6half_tEfNS_4arch4Sm90ELb1ELb0ELb0ELb0ELb1ELb0ELb0ELb1ELb0ELb1ELb0ELb0EEENS1_21CollectiveEpilogueFwdINS6_IJSA_NS7_ILi256EEESB_EEES9_SE_SG_Li256ELb0ELb1ELb0ELb0EEENS1_30DynamicPersistentTileSchedulerILi256ELi128ELb0ELb1ELb1EEEEEEEEEvNT_6ParamsE,"",@"SHT_CUDA_INFO"
	.sectionflags	@""
	.align	4


	//----- nvinfo : EIATTR_CUDA_API_VERSION
	.align		4
        /*0000*/ 	.byte	0x04, 0x37
        /*0002*/ 	.short	(.L_750 - .L_749)
.L_749:
        /*0004*/ 	.word	0x00000082


	//----- nvinfo : EIATTR_KPARAM_INFO
	.align		4
.L_750:
        /*0008*/ 	.byte	0x04, 0x17
        /*000a*/ 	.short	(.L_752 - .L_751)
.L_751:
        /*000c*/ 	.word	0x00000000
        /*0010*/ 	.short	0x0000
        /*0012*/ 	.short	0x0000
        /*0014*/ 	.byte	0x00, 0xf0, 0x01, 0x2a


	//----- nvinfo : EIATTR_SPARSE_MMA_MASK
	.align		4
.L_752:
        /*0018*/ 	.byte	0x03, 0x50
        /*001a*/ 	.short	0x0000


	//----- nvinfo : EIATTR_MAXREG_COUNT
	.align		4
        /*001c*/ 	.byte	0x03, 0x1b
        /*001e*/ 	.short	0x00a8


	//----- nvinfo : EIATTR_MERCURY_ISA_VERSION
	.align		4
        /*0020*/ 	.byte	0x03, 0x5f
        /*0022*/ 	.short	0x0101


	//----- nvinfo : EIATTR_VRC_CTA_INIT_COUNT
	.align		4
        /*0024*/ 	.byte	0x02, 0x4a
	.zero		1
	.zero		1


	//----- nvinfo : EIATTR_EXIT_INSTR_OFFSETS
	.align		4
        /*0028*/ 	.byte	0x04, 0x1c
        /*002a*/ 	.short	(.L_754 - .L_753)


	//   ....[0]....
.L_753:
        /*002c*/ 	.word	0x00000010


	//----- nvinfo : EIATTR_MAX_THREADS
	.align		4
.L_754:
        /*0030*/ 	.byte	0x04, 0x05
        /*0032*/ 	.short	(.L_756 - .L_755)
.L_755:
        /*0034*/ 	.word	0x00000180
        /*0038*/ 	.word	0x00000001
        /*003c*/ 	.word	0x00000001


	//----- nvinfo : EIATTR_CBANK_PARAM_SIZE
	.align		4
.L_756:
        /*0040*/ 	.byte	0x03, 0x19
        /*0042*/ 	.short	0x0a80


	//----- nvinfo : EIATTR_PARAM_CBANK
	.align		4
        /*0044*/ 	.byte	0x04, 0x0a
        /*0046*/ 	.short	(.L_758 - .L_757)
	.align		4
.L_757:
        /*0048*/ 	.word	index@(.nv.constant0._ZN7cutlass13device_kernelIN5flash11enable_sm90INS1_16FlashAttnFwdSm90INS1_25CollectiveMainloopFwdSm90ILi2EN4cute5tupleIJNS5_1CILi1EEES8_S8_EEENS6_IJNS7_ILi128EEENS7_ILi96EEENS7_ILi64EEEEEELi256ENS_6half_tEfNS_4arch4Sm90ELb1ELb0ELb0ELb0ELb1ELb0ELb0ELb1ELb0ELb1ELb0ELb0EEENS1_21CollectiveEpilogueFwdINS6_IJSA_NS7_ILi256EEESB_EEES9_SE_SG_Li256ELb0ELb1ELb0ELb0EEENS1_30DynamicPersistentTileSchedulerILi256ELi128ELb0ELb1ELb1EEEEEEEEEvNT_6ParamsE)
        /*004c*/ 	.short	0x0380
        /*004e*/ 	.short	0x0a80


	//----- nvinfo : EIATTR_SW_WAR
	.align		4
.L_758:
        /*0050*/ 	.byte	0x04, 0x36
        /*0052*/ 	.short	(.L_760 - .L_759)
.L_759:
        /*0054*/ 	.word	0x00000008
.L_760:


//--------------------- .nv.info._ZN7cutlass13device_kernelIN5flash11enable_sm90INS1_16FlashAttnFwdSm90INS1_25CollectiveMainloopFwdSm90ILi2EN4cute5tupleIJNS5_1CILi1EEES8_S8_EEENS6_IJNS7_ILi128EEENS7_ILi96EEENS7_ILi64EEEEEELi256ENS_6half_tEfNS_4arch4Sm90ELb1ELb0ELb0ELb0ELb1ELb0ELb1ELb1ELb0ELb1ELb0ELb0EEENS1_21CollectiveEpilogueFwdINS6_IJSA_NS7_ILi256EEESB_EEES9_SE_SG_Li256ELb0ELb1ELb0ELb0EEENS1_30DynamicPersistentTileSchedulerILi256ELi128ELb0ELb1ELb1EEEEEEEEEvNT_6ParamsE --------------------------
	.section	.nv.info._ZN7cutlass13device_kernelIN5flash11enable_sm90INS1_16FlashAttnFwdSm90INS1_25CollectiveMainloopFwdSm90ILi2EN4cute5tupleIJNS5_1CILi1EEES8_S8_EEENS6_IJNS7_ILi128EEENS7_ILi96EEENS7_ILi64EEEEEELi256ENS_6half_tEfNS_4arch4Sm90ELb1ELb0ELb0ELb0ELb1ELb0ELb1ELb1ELb0ELb1ELb0ELb0EEENS1_21CollectiveEpilogueFwdINS6_IJSA_NS7_ILi256EEESB_EEES9_SE_SG_Li256ELb0ELb1ELb0ELb0EEENS1_30DynamicPersistentTileSchedulerILi256ELi128ELb0ELb1ELb1EEEEEEEEEvNT_6ParamsE,"",@"SHT_CUDA_INFO"
	.sectionflags	@""
	.align	4


	//----- nvinfo : EIATTR_CUDA_API_VERSION
	.align		4
        /*0000*/ 	.byte	0x04, 0x37
        /*0002*/ 	.short	(.L_762 - .L_761)
.L_761:
        /*0004*/ 	.word	0x00000082


	//----- nvinfo : EIATTR_KPARAM_INFO
	.align		4
.L_762:
        /*0008*/ 	.byte	0x04, 0x17
        /*000a*/ 	.short	(.L_764 - .L_763)
.L_763:
        /*000c*/ 	.word	0x00000000
        /*0010*/ 	.short	0x0000
        /*0012*/ 	.short	0x0000
        /*0014*/ 	.byte	0x00, 0xf0, 0x01, 0x2e


	//----- nvinfo : EIATTR_SPARSE_MMA_MASK
	.align		4
.L_764:
        /*0018*/ 	.byte	0x03, 0x50
        /*001a*/ 	.short	0x0000


	//----- nvinfo : EIATTR_MAXREG_COUNT
	.align		4
        /*001c*/ 	.byte	0x03, 0x1b
        /*001e*/ 	.short	0x00a8


	//----- nvinfo : EIATTR_MERCURY_ISA_VERSION
	.align		4
        /*0020*/ 	.byte	0x03, 0x5f
        /*0022*/ 	.short	0x0101


	//----- nvinfo : EIATTR_VRC_CTA_INIT_COUNT
	.align		4
        /*0024*/ 	.byte	0x02, 0x4a
	.zero		1
	.zero		1


	//----- nvinfo : EIATTR_EXIT_INSTR_OFFSETS
	.align		4
        /*0028*/ 	.byte	0x04, 0x1c
        /*002a*/ 	.short	(.L_766 - .L_765)


	//   ....[0]....
.L_765:
        /*002c*/ 	.word	0x00000010


	//----- nvinfo : EIATTR_MAX_THREADS
	.align		4
.L_766:
        /*0030*/ 	.byte	0x04, 0x05
        /*0032*/ 	.short	(.L_768 - .L_767)
.L_767:
        /*0034*/ 	.word	0x00000180
        /*0038*/ 	.word	0x00000001
        /*003c*/ 	.word	0x00000001


	//----- nvinfo : EIATTR_CBANK_PARAM_SIZE
	.align		4
.L_768:
        /*0040*/ 	.byte	0x03, 0x19
        /*0042*/ 	.short	0x0b80


	//----- nvinfo : EIATTR_PARAM_CBANK
	.align		4
        /*0044*/ 	.byte	0x04, 0x0a
        /*0046*/ 	.short	(.L_770 - .L_769)
	.align		4
.L_769:
        /*0048*/ 	.word	index@(.nv.constant0._ZN7cutlass13device_kernelIN5flash11enable_sm90INS1_16FlashAttnFwdSm90INS1_25CollectiveMainloopFwdSm90ILi2EN4cute5tupleIJNS5_1CILi1EEES8_S8_EEENS6_IJNS7_ILi128EEENS7_ILi96EEENS7_ILi64EEEEEELi256ENS_6half_tEfNS_4arch4Sm90ELb1ELb0ELb0ELb0ELb1ELb0ELb1ELb1ELb0ELb1ELb0ELb0EEENS1_21CollectiveEpilogueFwdINS6_IJSA_NS7_ILi256EEESB_EEES9_SE_SG_Li256ELb0ELb1ELb0ELb0EEENS1_30DynamicPersistentTileSchedulerILi256ELi128ELb0ELb1ELb1EEEEEEEEEvNT_6ParamsE)
        /*004c*/ 	.short	0x0380
        /*004e*/ 	.short	0x0b80


	//----- nvinfo : EIATTR_SW_WAR
	.align		4
.L_770:
        /*0050*/ 	.byte	0x04, 0x36
        /*0052*/ 	.short	(.L_772 - .L_771)
.L_771:
        /*0054*/ 	.word	0x00000008
.L_772:


//--------------------- .nv.info._ZN7cutlass13device_kernelIN5flash11enable_sm90INS1_16FlashAttnFwdSm90INS1_25CollectiveMainloopFwdSm90ILi2EN4cute5tupleIJNS5_1CILi1EEES8_S8_EEENS6_IJNS7_ILi128EEENS7_ILi96EEENS7_ILi64EEEEEELi256ENS_6half_tEfNS_4arch4Sm90ELb1ELb0ELb0ELb1ELb1ELb0ELb0ELb1ELb0ELb1ELb0ELb0EEENS1_21CollectiveEpilogueFwdINS6_IJSA_NS7_ILi256EEESB_EEES9_SE_SG_Li256ELb1ELb1ELb0ELb0EEENS1_36VarlenDynamicPersistentTileSchedulerILi128ELi96ELi256ELi128ELb0ELb1ELb1ELb1ELb1ELb1EEEEEEEEEvNT_6ParamsE --------------------------
	.section	.nv.info._ZN7cutlass13device_kernelIN5flash11enable_sm90INS1_16FlashAttnFwdSm90INS1_25CollectiveMainloopFwdSm90ILi2EN4cute5tupleIJNS5_1CILi1EEES8_S8_EEENS6_IJNS7_ILi128EEENS7_ILi96EEENS7_ILi64EEEEEELi256ENS_6half_tEfNS_4arch4Sm90ELb1ELb0ELb0ELb1ELb1ELb0ELb0ELb1ELb0ELb1ELb0ELb0EEENS1_21CollectiveEpilogueFwdINS6_IJSA_NS7_ILi256EEESB_EEES9_SE_SG_Li256ELb1ELb1ELb0ELb0EEENS1_36VarlenDynamicPersistentTileSchedulerILi128ELi96ELi256ELi128ELb0ELb1ELb1ELb1ELb1ELb1EEEEEEEEEvNT_6ParamsE,"",@"SHT_CUDA_INFO"
	.sectionflags	@""
	.align	4


	//----- nvinfo : EIATTR_CUDA_API_VERSION
	.align		4
        /*0000*/ 	.byte	0x04, 0x37
        /*0002*/ 	.short	(.L_774 - .L_773)
.L_773:
        /*0004*/ 	.word	0x00000082


	//----- nvinfo : EIATTR_KPARAM_INFO
	.align		4
.L_774:
        /*0008*/ 	.byte	0x04, 0x17
        /*000a*/ 	.short	(.L_776 - .L_775)
.L_775:
        /*000c*/ 	.word	0x00000000
        /*0010*/ 	.short	0x0000
        /*0012*/ 	.short	0x0000
        /*0014*/ 	.byte	0x00, 0xf0, 0x01, 0x2a


	//----- nvinfo : EIATTR_SPARSE_MMA_MASK
	.align		4
.L_776:
        /*0018*/ 	.byte	0x03, 0x50
        /*001a*/ 	.short	0x0000


	//----- nvinfo : EIATTR_MAXREG_COUNT
	.align		4
        /*001c*/ 	.byte	0x03, 0x1b
        /*001e*/ 	.short	0x00a8


	//----- nvinfo : EIATTR_MERCURY_ISA_VERSION
	.align		4
        /*0020*/ 	.byte	0x03, 0x5f
        /*0022*/ 	.short	0x0101


	//----- nvinfo : EIATTR_VRC_CTA_INIT_COUNT
	.align		4
        /*0024*/ 	.byte	0x02, 0x4a
	.zero		1
	.zero		1


	//----- nvinfo : EIATTR_EXIT_INSTR_OFFSETS
	.align		4
        /*0028*/ 	.byte	0x04, 0x1c
        /*002a*/ 	.short	(.L_778 - .L_777)


	//   ....[0]....
.L_777:
        /*002c*/ 	.word	0x00000010


	//----- nvinfo : EIATTR_MAX_THREADS
	.align		4
.L_778:
        /*0030*/ 	.byte	0x04, 0x05
        /*0032*/ 	.short	(.L_780 - .L_779)
.L_779:
        /*0034*/ 	.word	0x00000180
        /*0038*/ 	.word	0x00000001
        /*003c*/ 	.word	0x00000001


	//----- nvinfo : EIATTR_CBANK_PARAM_SIZE
	.align		4
.L_780:
        /*0040*/ 	.byte	0x03, 0x19
        /*0042*/ 	.short	0x0a80


	//----- nvinfo : EIATTR_PARAM_CBANK
	.align		4
        /*0044*/ 	.byte	0x04, 0x0a
        /*0046*/ 	.short	(.L_782 - .L_781)
	.align		4
.L_781:
        /*0048*/ 	.word	index@(.nv.constant0._ZN7cutlass13device_kernelIN5flash11enable_sm90INS1_16FlashAttnFwdSm90INS1_25CollectiveMainloopFwdSm90ILi2EN4cute5tupleIJNS5_1CILi1EEES8_S8_EEENS6_IJNS7_ILi128EEENS7_ILi96EEENS7_ILi64EEEEEELi256ENS_6half_tEfNS_4arch4Sm90ELb1ELb0ELb0ELb1ELb1ELb0ELb0ELb1ELb0ELb1ELb0ELb0EEENS1_21CollectiveEpilogueFwdINS6_IJSA_NS7_ILi256EEESB_EEES9_SE_SG_Li256ELb1ELb1ELb0ELb0EEENS1_36VarlenDynamicPersistentTileSchedulerILi128ELi96ELi256ELi128ELb0ELb1ELb1ELb1ELb1ELb1EEEEEEEEEvNT_6ParamsE)
        /*004c*/ 	.short	0x0380
        /*004e*/ 	.short	0x0a80


	//----- nvinfo : EIATTR_SW_WAR
	.align		4
.L_782:
        /*0050*/ 	.byte	0x04, 0x36
        /*0052*/ 	.short	(.L_784 - .L_783)
.L_783:
        /*0054*/ 	.word	0x00000008
.L_784:


//--------------------- .nv.info._ZN7cutlass13device_kernelIN5flash11enable_sm90INS1_16FlashAttnFwdSm90INS1_25CollectiveMainloopFwdSm90ILi2EN4cute5tupleIJNS5_1CILi1EEES8_S8_EEENS6_IJNS7_ILi128EEENS7_ILi96EEENS7_ILi64EEEEEELi256ENS_6half_tEfNS_4arch4Sm90ELb1ELb0ELb0ELb1ELb1ELb1ELb0ELb1ELb0ELb1ELb0ELb0EEENS1_21CollectiveEpilogueFwdINS6_IJSA_NS7_ILi256EEESB_EEES9_SE_SG_Li256ELb1ELb1ELb0ELb0EEENS1_36VarlenDynamicPersistentTileSchedulerILi128ELi96ELi256ELi128ELb0ELb1ELb1ELb1ELb1ELb1EEEEEEEEEvNT_6ParamsE --------------------------
	.section	.nv.info._ZN7cutlass13device_kernelIN5flash11enable_sm90INS1_16FlashAttnFwdSm90INS1_25CollectiveMainloopFwdSm90ILi2EN4cute5tupleIJNS5_1CILi1EEES8_S8_EEENS6_IJNS7_ILi128EEENS7_ILi96EEENS7_ILi64EEEEEELi256ENS_6half_tEfNS_4arch4Sm90ELb1ELb0ELb0ELb1ELb1ELb1ELb0ELb1ELb0ELb1ELb0ELb0EEENS1_21CollectiveEpilogueFwdINS6_IJSA_NS7_ILi256EEESB_EEES9_SE_SG_Li256ELb1ELb1ELb0ELb0EEENS1_36VarlenDynamicPersistentTileSchedulerILi128ELi96ELi256ELi128ELb0ELb1ELb1ELb1ELb1ELb1EEEEEEEEEvNT_6ParamsE,"",@"SHT_CUDA_INFO"
	.sectionflags	@""
	.align	4


	//----- nvinfo : EIATTR_CUDA_API_VERSION
	.align		4
        /*0000*/ 	.byte	0x04, 0x37
        /*0002*/ 	.short	(.L_786 - .L_785)
.L_785:
        /*0004*/ 	.word	0x00000082


	//----- nvinfo : EIATTR_KPARAM_INFO
	.align		4
.L_786:
        /*0008*/ 	.byte	0x04, 0x17
        /*000a*/ 	.short	(.L_788 - .L_787)
.L_787:
        /*000c*/ 	.word	0x00000000
        /*0010*/ 	.short	0x0000
        /*0012*/ 	.short	0x0000
        /*0014*/ 	.byte	0x00, 0xf0, 0x01, 0x2a


	//----- nvinfo : EIATTR_SPARSE_MMA_MASK
	.align		4
.L_788:
        /*0018*/ 	.byte	0x03, 0x50
        /*001a*/ 	.short	0x0000


	//----- nvinfo : EIATTR_MAXREG_COUNT
	.align		4
        /*001c*/ 	.byte	0x03, 0x1b
        /*001e*/ 	.short	0x00a8


	//----- nvinfo : EIATTR_MERCURY_ISA_VERSION
	.align		4
        /*0020*/ 	.byte	0x03, 0x5f
        /*0022*/ 	.short	0x0101


	//----- nvinfo : EIATTR_VRC_CTA_INIT_COUNT
	.align		4
        /*0024*/ 	.byte	0x02, 0x4a
	.zero		1
	.zero		1


	//----- nvinfo : EIATTR_EXIT_INSTR_OFFSETS
	.align		4
        /*0028*/ 	.byte	0x04, 0x1c
        /*002a*/ 	.short	(.L_790 - .L_789)


	//   ....[0]....
.L_789:
        /*002c*/ 	.word	0x00000010


	//----- nvinfo : EIATTR_MAX_THREADS
	.align		4
.L_790:
        /*0030*/ 	.byte	0x04, 0x05
        /*0032*/ 	.short	(.L_792 - .L_791)
.L_791:
        /*0034*/ 	.word	0x00000180
        /*0038*/ 	.word	0x00000001
        /*003c*/ 	.word	0x00000001


	//----- nvinfo : EIATTR_CBANK_PARAM_SIZE
	.align		4
.L_792:
        /*0040*/ 	.byte	0x03, 0x19
        /*0042*/ 	.short	0x0a80


	//----- nvinfo : EIATTR_PARAM_CBANK
	.align		4
        /*0044*/ 	.byte	0x04, 0x0a
        /*0046*/ 	.short	(.L_794 - .L_793)
	.align		4
.L_793:
        /*0048*/ 	.word	index@(.nv.constant0._ZN7cutlass13device_kernelIN5flash11enable_sm90INS1_16FlashAttnFwdSm90INS1_25CollectiveMainloopFwdSm90ILi2EN4cute5tupleIJNS5_1CILi1EEES8_S8_EEENS6_IJNS7_ILi128EEENS7_ILi96EEENS7_ILi64EEEEEELi256ENS_6half_tEfNS_4arch4Sm90ELb1ELb0ELb0ELb1ELb1ELb1ELb0ELb1ELb0ELb1ELb0ELb0EEENS1_21CollectiveEpilogueFwdINS6_IJSA_NS7_ILi256EEESB_EEES9_SE_SG_Li256ELb1ELb1ELb0ELb0EEENS1_36VarlenDynamicPersistentTileSchedulerILi128ELi96ELi256ELi128ELb0ELb1ELb1ELb1ELb1ELb1EEEEEEEEEvNT_6ParamsE)
        /*004c*/ 	.short	0x0380
        /*004e*/ 	.short	0x0a80


	//----- nvinfo : EIATTR_SW_WAR
	.align		4
.L_794:
        /*0050*/ 	.byte	0x04, 0x36
        /*0052*/ 	.short	(.L_796 - .L_795)
.L_795:
        /*0054*/ 	.word	0x00000008
.L_796:


//--------------------- .nv.info._ZN7cutlass13device_kernelIN5flash11enable_sm90INS1_16FlashAttnFwdSm90INS1_25CollectiveMainloopFwdSm90ILi2EN4cute5tupleIJNS5_1CILi1EEES8_S8_EEENS6_IJNS7_ILi128EEENS7_ILi96EEENS7_ILi64EEEEEELi256ENS_6half_tEfNS_4arch4Sm90ELb1ELb0ELb0ELb1ELb1ELb0ELb1ELb1ELb0ELb1ELb0ELb0EEENS1_21CollectiveEpilogueFwdINS6_IJSA_NS7_ILi256EEESB_EEES9_SE_SG_Li256ELb1ELb1ELb0ELb0EEENS1_36VarlenDynamicPersistentTileSchedulerILi128ELi96ELi256ELi128ELb0ELb1ELb1ELb1ELb1ELb1EEEEEEEEEvNT_6ParamsE --------------------------
	.section	.nv.info._ZN7cutlass13device_kernelIN5flash11enable_sm90INS1_16FlashAttnFwdSm90INS1_25CollectiveMainloopFwdSm90ILi2EN4cute5tupleIJNS5_1CILi1EEES8_S8_EEENS6_IJNS7_ILi128EEENS7_ILi96EEENS7_ILi64EEEEEELi256ENS_6half_tEfNS_4arch4Sm90ELb1ELb0ELb0ELb1ELb1ELb0ELb1ELb1ELb0ELb1ELb0ELb0EEENS1_21CollectiveEpilogueFwdINS6_IJSA_NS7_ILi256EEESB_EEES9_SE_SG_Li256ELb1ELb1ELb0ELb0EEENS1_36VarlenDynamicPersistentTileSchedulerILi128ELi96ELi256ELi128ELb0ELb1ELb1ELb1ELb1ELb1EEEEEEEEEvNT_6ParamsE,"",@"SHT_CUDA_INFO"
	.sectionflags	@""
	.align	4


	//----- nvinfo : EIATTR_CUDA_API_VERSION
	.align		4
        /*0000*/ 	.byte	0x04, 0x37
        /*0002*/ 	.short	(.L_798 - .L_797)
.L_797:
        /*0004*/ 	.word	0x00000082


	//----- nvinfo : EIATTR_KPARAM_INFO
	.align		4
.L_798:
        /*0008*/ 	.byte	0x04, 0x17
        /*000a*/ 	.short	(.L_800 - .L_799)
.L_799:
        /*000c*/ 	.word	0x00000000
        /*0010*/ 	.short	0x0000
        /*0012*/ 	.short	0x0000
        /*0014*/ 	.byte	0x00, 0xf0, 0x01, 0x2e


	//----- nvinfo : EIATTR_SPARSE_MMA_MASK
	.align		4
.L_800:
        /*0018*/ 	.byte	0x03, 0x50
        /*001a*/ 	.short	0x0000


	//----- nvinfo : EIATTR_MAXREG_COUNT
	.align		4
        /*001c*/ 	.byte	0x03, 0x1b
        /*001e*/ 	.short	0x00a8


	//----- nvinfo : EIATTR_MERCURY_ISA_VERSION
	.align		4
        /*0020*/ 	.byte	0x03, 0x5f
        /*0022*/ 	.short	0x0101


	//----- nvinfo : EIATTR_VRC_CTA_INIT_COUNT
	.align		4
        /*0024*/ 	.byte	0x02, 0x4a
	.zero		1
	.zero		1


	//----- nvinfo : EIATTR_EXIT_INSTR_OFFSETS
	.align		4
        /*0028*/ 	.byte	0x04, 0x1c
        /*002a*/ 	.short	(.L_802 - .L_801)


	//   ....[0]....
.L_801:
        /*002c*/ 	.word	0x00000010


	//----- nvinfo : EIATTR_MAX_THREADS
	.align		4
.L_802:
        /*0030*/ 	.byte	0x04, 0x05
        /*0032*/ 	.short	(.L_804 - .L_803)
.L_803:
        /*0034*/ 	.word	0x00000180
        /*0038*/ 	.word	0x00000001
        /*003c*/ 	.word	0x00000001


	//----- nvinfo : EIATTR_CBANK_PARAM_SIZE
	.align		4
.L_804:
        /*0040*/ 	.byte	0x03, 0x19
        /*0042*/ 	.short	0x0b80


	//----- nvinfo : EIATTR_PARAM_CBANK
	.align		4
        /*0044*/ 	.byte	0x04, 0x0a
        /*0046*/ 	.short	(.L_806 - .L_805)
	.align		4
.L_805:
        /*0048*/ 	.word	index@(.nv.constant0._ZN7cutlass13device_kernelIN5flash11enable_sm90INS1_16FlashAttnFwdSm90INS1_25CollectiveMainloopFwdSm90ILi2EN4cute5tupleIJNS5_1CILi1EEES8_S8_EEENS6_IJNS7_ILi128EEENS7_ILi96EEENS7_ILi64EEEEEELi256ENS_6half_tEfNS_4arch4Sm90ELb1ELb0ELb0ELb1ELb1ELb0ELb1ELb1ELb0ELb1ELb0ELb0EEENS1_21CollectiveEpilogueFwdINS6_IJSA_NS7_ILi256EEESB_EEES9_SE_SG_Li256ELb1ELb1ELb0ELb0EEENS1_36VarlenDynamicPersistentTileSchedulerILi128ELi96ELi256ELi128ELb0ELb1ELb1ELb1ELb1ELb1EEEEEEEEEvNT_6ParamsE)
        /*004c*/ 	.short	0x0380
        /*004e*/ 	.short	0x0b80


	//----- nvinfo : EIATTR_SW_WAR
	.align		4
.L_806:
        /*0050*/ 	.byte	0x04, 0x36
        /*0052*/ 	.short	(.L_808 - .L_807)
.L_807:
        /*0054*/ 	.word	0x00000008
.L_808:


//--------------------- .nv.info._ZN7cutlass13device_kernelIN5flash11enable_sm90INS1_16FlashAttnFwdSm90INS1_25CollectiveMainloopFwdSm90ILi2EN4cute5tupleIJNS5_1CILi1EEES8_S8_EEENS6_IJNS7_ILi128EEENS7_ILi96EEENS7_ILi64EEEEEELi256ENS_6half_tEfNS_4arch4Sm90ELb1ELb0ELb0ELb1ELb1ELb1ELb1ELb1ELb0ELb1ELb0ELb0EEENS1_21CollectiveEpilogueFwdINS6_IJSA_NS7_ILi256EEESB_EEES9_SE_SG_Li256ELb1ELb1ELb0ELb0EEENS1_36VarlenDynamicPersistentTileSchedulerILi128ELi96ELi256ELi128ELb0ELb1ELb1ELb1ELb1ELb1EEEEEEEEEvNT_6ParamsE --------------------------
	.section	.nv.info._ZN7cutlass13device_kernelIN5flash11enable_sm90INS1_16FlashAttnFwdSm90INS1_25CollectiveMainloopFwdSm90ILi2EN4cute5tupleIJNS5_1CILi1EEES8_S8_EEENS6_IJNS7_ILi128EEENS7_ILi96EEENS7_ILi64EEEEEELi256ENS_6half_tEfNS_4arch4Sm90ELb1ELb0ELb0ELb1ELb1ELb1ELb1ELb1ELb0ELb1ELb0ELb0EEENS1_21CollectiveEpilogueFwdINS6_IJSA_NS7_ILi256EEESB_EEES9_SE_SG_Li256ELb1ELb1ELb0ELb0EEENS1_36VarlenDynamicPersistentTileSchedulerILi128ELi96ELi256ELi128ELb0ELb1ELb1ELb1ELb1ELb1EEEEEEEEEvNT_6ParamsE,"",@"SHT_CUDA_INFO"
	.sectionflags	@""
	.align	4


	//----- nvinfo : EIATTR_CUDA_API_VERSION
	.align		4
        /*0000*/ 	.byte	0x04, 0x37
        /*0002*/ 	.short	(.L_810 - .L_809)
.L_809:
        /*0004*/ 	.word	0x00000082


	//----- nvinfo : EIATTR_KPARAM_INFO
	.align		4
.L_810:
        /*0008*/ 	.byte	0x04, 0x17
        /*000a*/ 	.short	(.L_812 - .L_811)
.L_811:
        /*000c*/ 	.word	0x00000000
        /*0010*/ 	.short	0x0000
        /*0012*/ 	.short	0x0000
        /*0014*/ 	.byte	0x00, 0xf0, 0x01, 0x2e


	//----- nvinfo : EIATTR_SPARSE_MMA_MASK
	.align		4
.L_812:
        /*0018*/ 	.byte	0x03, 0x50
        /*001a*/ 	.short	0x0000


	//----- nvinfo : EIATTR_MAXREG_COUNT
	.align		4
        /*001c*/ 	.byte	0x03, 0x1b
        /*001e*/ 	.short	0x00a8


	//----- nvinfo : EIATTR_MERCURY_ISA_VERSION
	.align		4
        /*0020*/ 	.byte	0x03, 0x5f
        /*0022*/ 	.short	0x0101


	//----- nvinfo : EIATTR_VRC_CTA_INIT_COUNT
	.align		4
        /*0024*/ 	.byte	0x02, 0x4a
	.zero		1
	.zero		1


	//----- nvinfo : EIATTR_EXIT_INSTR_OFFSETS
	.align		4
        /*0028*/ 	.byte	0x04, 0x1c
        /*002a*/ 	.short	(.L_814 - .L_813)


	//   ....[0]....
.L_813:
        /*002c*/ 	.word	0x00000010


	//----- nvinfo : EIATTR_MAX_THREADS
	.align		4
.L_814:
        /*0030*/ 	.byte	0x04, 0x05
        /*0032*/ 	.short	(.L_816 - .L_815)
.L_815:
        /*0034*/ 	.word	0x00000180
        /*0038*/ 	.word	0x00000001
        /*003c*/ 	.word	0x00000001


	//----- nvinfo : EIATTR_CBANK_PARAM_SIZE
	.align		4
.L_816:
        /*0040*/ 	.byte	0x03, 0x19
        /*0042*/ 	.short	0x0b80


	//----- nvinfo : EIATTR_PARAM_CBANK
	.align		4
        /*0044*/ 	.byte	0x04, 0x0a
        /*0046*/ 	.short	(.L_818 - .L_817)
	.align		4
.L_817:
        /*0048*/ 	.word	index@(.nv.constant0._ZN7cutlass13device_kernelIN5flash11enable_sm90INS1_16FlashAttnFwdSm90INS1_25CollectiveMainloopFwdSm90ILi2EN4cute5tupleIJNS5_1CILi1EEES8_S8_EEENS6_IJNS7_ILi128EEENS7_ILi96EEENS7_ILi64EEEEEELi256ENS_6half_tEfNS_4arch4Sm90ELb1ELb0ELb0ELb1ELb1ELb1ELb1ELb1ELb0ELb1ELb0ELb0EEENS1_21CollectiveEpilogueFwdINS6_IJSA_NS7_ILi256EEESB_EEES9_SE_SG_Li256ELb1ELb1ELb0ELb0EEENS1_36VarlenDynamicPersistentTileSchedulerILi128ELi96ELi256ELi128ELb0ELb1ELb1ELb1ELb1ELb1EEEEEEEEEvNT_6ParamsE)
        /*004c*/ 	.short	0x0380
        /*004e*/ 	.short	0x0b80


	//----- nvinfo : EIATTR_SW_WAR
	.align		4
.L_818:
        /*0050*/ 	.byte	0x04, 0x36
        /*0052*/ 	.short	(.L_820 - .L_819)
.L_819:
        /*0054*/ 	.word	0x00000008
.L_820:


//--------------------- .nv.callgraph             --------------------------
	.section	.nv.callgraph,"",@"SHT_CUDA_CALLGRAPH"
	.align	4
	.sectionentsize	8
	.align		4
        /*0000*/ 	.word	0x00000000
	.align		4
        /*0004*/ 	.word	0xffffffff
	.align		4
        /*0008*/ 	.word	0x00000000
	.align		4
        /*000c*/ 	.word	0xfffffffe
	.align		4
        /*0010*/ 	.word	0x00000000
	.align		4
        /*0014*/ 	.word	0xfffffffd
	.align		4
        /*0018*/ 	.word	0x00000000
	.align		4
        /*001c*/ 	.word	0xfffffffc


//--------------------- .nv.constant4             --------------------------
	.section	.nv.constant4,"a",@progbits
	.align	8
	.align		8
.nv.constant4:
        /*0000*/ 	.dword	_ZN73_INTERNAL_956f4187_37_flash_fwd_hdimdiff_fp16_paged_sm90_cu_49158569_36944cuda3std3__45__cpo5beginE
	.align		8
        /*0008*/ 	.dword	_ZN73_INTERNAL_956f4187_37_flash_fwd_hdimdiff_fp16_paged_sm90_cu_49158569_36944cuda3std3__45__cpo3endE
	.align		8
        /*0010*/ 	.dword	_ZN73_INTERNAL_956f4187_37_flash_fwd_hdimdiff_fp16_paged_sm90_cu_49158569_36944cuda3std3__45__cpo6cbeginE
	.align		8
        /*0018*/ 	.dword	_ZN73_INTERNAL_956f4187_37_flash_fwd_hdimdiff_fp16_paged_sm90_cu_49158569_36944cuda3std3__45__cpo4cendE
	.align		8
        /*0020*/ 	.dword	_ZN73_INTERNAL_956f4187_37_flash_fwd_hdimdiff_fp16_paged_sm90_cu_49158569_36944cuda3std3__475_GLOBAL__N__956f4187_37_flash_fwd_hdimdiff_fp16_paged_sm90_cu_49158569_36946ignoreE
	.align		8
        /*0028*/ 	.dword	_ZN73_INTERNAL_956f4187_37_flash_fwd_hdimdiff_fp16_paged_sm90_cu_49158569_36944cuda3std3__419piecewise_constructE
	.align		8
        /*0030*/ 	.dword	_ZN73_INTERNAL_956f4187_37_flash_fwd_hdimdiff_fp16_paged_sm90_cu_49158569_36944cuda3std3__48in_placeE
	.align		8
        /*0038*/ 	.dword	_ZN73_INTERNAL_956f4187_37_flash_fwd_hdimdiff_fp16_paged_sm90_cu_49158569_36944cuda3std6ranges3__45__cpo4swapE
	.align		8
        /*0040*/ 	.dword	_ZN73_INTERNAL_956f4187_37_flash_fwd_hdimdiff_fp16_paged_sm90_cu_49158569_36944cuda3std6ranges3__45__cpo9iter_moveE
	.align		8
        /*0048*/ 	.dword	_ZN73_INTERNAL_956f4187_37_flash_fwd_hdimdiff_fp16_paged_sm90_cu_49158569_36944cute7productE
	.align		8
        /*0050*/ 	.dword	_ZN73_INTERNAL_956f4187_37_flash_fwd_hdimdiff_fp16_paged_sm90_cu_49158569_36944cute1_E


//--------------------- .text._ZN7cutlass13device_kernelIN5flash11enable_sm90INS1_16FlashAttnFwdSm90INS1_25CollectiveMainloopFwdSm90ILi2EN4cute5tupleIJNS5_1CILi1EEES8_S8_EEENS6_IJNS7_ILi128EEENS7_ILi96EEENS7_ILi192EEEEEELi128ENS_6half_tEfNS_4arch4Sm90ELb0ELb0ELb0ELb0ELb1ELb0ELb0ELb1ELb1ELb1ELb0ELb0EEENS1_21CollectiveEpilogueFwdINS6_IJSA_SA_SB_EEES9_SE_SG_Li256ELb0ELb1ELb0ELb0EEENS1_29StaticPersistentTileSchedulerILb0EEEEEEEEEvNT_6ParamsE --------------------------
	.section	.text._ZN7cutlass13device_kernelIN5flash11enable_sm90INS1_16FlashAttnFwdSm90INS1_25CollectiveMainloopFwdSm90ILi2EN4cute5tupleIJNS5_1CILi1EEES8_S8_EEENS6_IJNS7_ILi128EEENS7_ILi96EEENS7_ILi192EEEEEELi128ENS_6half_tEfNS_4arch4Sm90ELb0ELb0ELb0ELb0ELb1ELb0ELb0ELb1ELb1ELb1ELb0ELb0EEENS1_21CollectiveEpilogueFwdINS6_IJSA_SA_SB_EEES9_SE_SG_Li256ELb0ELb1ELb0ELb0EEENS1_29StaticPersistentTileSchedulerILb0EEEEEEEEEvNT_6ParamsE,"ax",@progbits
	.align	128
.text._ZN7cutlass13device_kernelIN5flash11enable_sm90INS1_16FlashAttnFwdSm90INS1_25CollectiveMainloopFwdSm90ILi2EN4cute5tupleIJNS5_1CILi1EEES8_S8_EEENS6_IJNS7_ILi128EEENS7_ILi96EEENS7_ILi192EEEEEELi128ENS_6half_tEfNS_4arch4Sm90ELb0ELb0ELb0ELb0ELb1ELb0ELb0ELb1ELb1ELb1ELb0ELb0EEENS1_21CollectiveEpilogueFwdINS6_IJSA_SA_SB_EEES9_SE_SG_Li256ELb0ELb1ELb0ELb0EEENS1_29StaticPersistentTileSchedulerILb0EEEEEEEEEvNT_6ParamsE:
        .type           _ZN7cutlass13device_kernelIN5flash11enable_sm90INS1_16FlashAttnFwdSm90INS1_25CollectiveMainloopFwdSm90ILi2EN4cute5tupleIJNS5_1CILi1EEES8_S8_EEENS6_IJNS7_ILi128EEENS7_ILi96EEENS7_ILi192EEEEEELi128ENS_6half_tEfNS_4arch4Sm90ELb0ELb0ELb0ELb0ELb1ELb0ELb0ELb1ELb1ELb1ELb0ELb0EEENS1_21CollectiveEpilogueFwdINS6_IJSA_SA_SB_EEES9_SE_SG_Li256ELb0ELb1ELb0ELb0EEENS1_29StaticPersistentTileSchedulerILb0EEEEEEEEEvNT_6ParamsE,@function
        .size           _ZN7cutlass13device_kernelIN5flash11enable_sm90INS1_16FlashAttnFwdSm90INS1_25CollectiveMainloopFwdSm90ILi2EN4cute5tupleIJNS5_1CILi1EEES8_S8_EEENS6_IJNS7_ILi128EEENS7_ILi96EEENS7_ILi192EEEEEELi128ENS_6half_tEfNS_4arch4Sm90ELb0ELb0ELb0ELb0ELb1ELb0ELb0ELb1ELb1ELb1ELb0ELb0EEENS1_21CollectiveEpilogueFwdINS6_IJSA_SA_SB_EEES9_SE_SG_Li256ELb0ELb1ELb0ELb0EEENS1_29StaticPersistentTileSchedulerILb0EEEEEEEEEvNT_6ParamsE,(.L_x_45 - _ZN7cutlass13device_kernelIN5flash11enable_sm90INS1_16FlashAttnFwdSm90INS1_25CollectiveMainloopFwdSm90ILi2EN4cute5tupleIJNS5_1CILi1EEES8_S8_EEENS6_IJNS7_ILi128EEENS7_ILi96EEENS7_ILi192EEEEEELi128ENS_6half_tEfNS_4arch4Sm90ELb0ELb0ELb0ELb0ELb1ELb0ELb0ELb1ELb1ELb1ELb0ELb0EEENS1_21CollectiveEpilogueFwdINS6_IJSA_SA_SB_EEES9_SE_SG_Li256ELb0ELb1ELb0ELb0EEENS1_29StaticPersistentTileSchedulerILb0EEEEEEEEEvNT_6ParamsE)
        .other          _ZN7cutlass13device_kernelIN5flash11enable_sm90INS1_16FlashAttnFwdSm90INS1_25CollectiveMainloopFwdSm90ILi2EN4cute5tupleIJNS5_1CILi1EEES8_S8_EEENS6_IJNS7_ILi128EEENS7_ILi96EEENS7_ILi192EEEEEELi128ENS_6half_tEfNS_4arch4Sm90ELb0ELb0ELb0ELb0ELb1ELb0ELb0ELb1ELb1ELb1ELb0ELb0EEENS1_21CollectiveEpilogueFwdINS6_IJSA_SA_SB_EEES9_SE_SG_Li256ELb0ELb1ELb0ELb0EEENS1_29StaticPersistentTileSchedulerILb0EEEEEEEEEvNT_6ParamsE,@"STO_CUDA_ENTRY STV_DEFAULT"
_ZN7cutlass13device_kernelIN5flash11enable_sm90INS1_16FlashAttnFwdSm90INS1_25CollectiveMainloopFwdSm90ILi2EN4cute5tupleIJNS5_1CILi1EEES8_S8_EEENS6_IJNS7_ILi128EEENS7_ILi96EEENS7_ILi192EEEEEELi128ENS_6half_tEfNS_4arch4Sm90ELb0ELb0ELb0ELb0ELb1ELb0ELb0ELb1ELb1ELb1ELb0ELb0EEENS1_21CollectiveEpilogueFwdINS6_IJSA_SA_SB_EEES9_SE_SG_Li256ELb0ELb1ELb0ELb0EEENS1_29StaticPersistentTileSchedulerILb0EEEEEEEEEvNT_6ParamsE:
[----:B------:R-:W-:Y:S01]  /*0000*/  LDC R1, c[0x0][0x37c] ;  /* 0x0000df00ff017b82 */ /* 0x000fe20000000800 */
[----:B------:R-:W-:Y:S05]  /*0010*/  EXIT ;  /* 0x000000000000794d */ /* 0x000fea0003800000 */
.L_x_0:
[----:B------:R-:W-:-:S00]  /*0020*/  BRA `(.L_x_0) ;  /* 0xfffffffc00fc7947 */ /* 0x000fc0000383ffff */
[----:B------:R-:W-:-:S00]  /*0030*/  NOP ;  /* 0x0000000000007918 */ /* 0x000fc00000000000 */
        /* <DEDUP_REMOVED lines=12> */
.L_x_45:


//--------------------- .text._ZN7cutlass13device_kernelIN5flash11enable_sm90INS1_16FlashAttnFwdSm90INS1_25CollectiveMainloopFwdSm90ILi2EN4cute5tupleIJNS5_1CILi1EEES8_S8_EEENS6_IJNS7_ILi128EEENS7_ILi96EEENS7_ILi192EEEEEELi128ENS_6half_tEfNS_4arch4Sm90ELb0ELb0ELb0ELb1ELb1ELb0ELb0ELb1ELb1ELb1ELb0ELb0EEENS1_21CollectiveEpilogueFwdINS6_IJSA_SA_SB_EEES9_SE_SG_Li256ELb1ELb1ELb0ELb0EEENS1_36VarlenDynamicPersistentTileSchedulerILi128ELi96ELi256ELi128ELb0ELb1ELb1ELb0ELb1ELb1EEEEEEEEEvNT_6ParamsE --------------------------
	.section	.text._ZN7cutlass13device_kernelIN5flash11enable_sm90INS1_16FlashAttnFwdSm90INS1_25CollectiveMainloopFwdSm90ILi2EN4cute5tupleIJNS5_1CILi1EEES8_S8_EEENS6_IJNS7_ILi128EEENS7_ILi96EEENS7_ILi192EEEEEELi128ENS_6half_tEfNS_4arch4Sm90ELb0ELb0ELb0ELb1ELb1ELb0ELb0ELb1ELb1ELb1ELb0ELb0EEENS1_21CollectiveEpilogueFwdINS6_IJSA_SA_SB_EEES9_SE_SG_Li256ELb1ELb1ELb0ELb0EEENS1_36VarlenDynamicPersistentTileSchedulerILi128ELi96ELi256ELi128ELb0ELb1ELb1ELb0ELb1ELb1EEEEEEEEEvNT_6ParamsE,"ax",@progbits
	.align	128
.text._ZN7cutlass13device_kernelIN5flash11enable_sm90INS1_16FlashAttnFwdSm90INS1_25CollectiveMainloopFwdSm90ILi2EN4cute5tupleIJNS5_1CILi1EEES8_S8_EEENS6_IJNS7_ILi128EEENS7_ILi96EEENS7_ILi192EEEEEELi128ENS_6half_tEfNS_4arch4Sm90ELb0ELb0ELb0ELb1ELb1ELb0ELb0ELb1ELb1ELb1ELb0ELb0EEENS1_21CollectiveEpilogueFwdINS6_IJSA_SA_SB_EEES9_SE_SG_Li256ELb1ELb1ELb0ELb0EEENS1_36VarlenDynamicPersistentTileSchedulerILi128ELi96ELi256ELi128ELb0ELb1ELb1ELb0ELb1ELb1EEEEEEEEEvNT_6ParamsE:
        .type           _ZN7cutlass13device_kernelIN5flash11enable_sm90INS1_16FlashAttnFwdSm90INS1_25CollectiveMainloopFwdSm90ILi2EN4cute5tupleIJNS5_1CILi1EEES8_S8_EEENS6_IJNS7_ILi128EEENS7_ILi96EEENS7_ILi192EEEEEELi128ENS_6half_tEfNS_4arch4Sm90ELb0ELb0ELb0ELb1ELb1ELb0ELb0ELb1ELb1ELb1ELb0ELb0EEENS1_21CollectiveEpilogueFwdINS6_IJSA_SA_SB_EEES9_SE_SG_Li256ELb1ELb1ELb0ELb0EEENS1_36VarlenDynamicPersistentTileSchedulerILi128ELi96ELi256ELi128ELb0ELb1ELb1ELb0ELb1ELb1EEEEEEEEEvNT_6ParamsE,@function
        .size           _ZN7cutlass13device_kernelIN5flash11enable_sm90INS1_16FlashAttnFwdSm90INS1_25CollectiveMainloopFwdSm90ILi2EN4cute5tupleIJNS5_1CILi1EEES8_S8_EEENS6_IJNS7_ILi128EEENS7_ILi96EEENS7_ILi192EEEEEELi128ENS_6half_tEfNS_4arch4Sm90ELb0ELb0ELb0ELb1ELb1ELb0ELb0ELb1ELb1ELb1ELb0ELb0EEENS1_21CollectiveEpilogueFwdINS6_IJSA_SA_SB_EEES9_SE_SG_Li256ELb1ELb1ELb0ELb0EEENS1_36VarlenDynamicPersistentTileSchedulerILi128ELi96ELi256ELi128ELb0ELb1ELb1ELb0ELb1ELb1EEEEEEEEEvNT_6ParamsE,(.L_x_46 - _ZN7cutlass13device_kernelIN5flash11enable_sm90INS1_16FlashAttnFwdSm90INS1_25CollectiveMainloopFwdSm90ILi2EN4cute5tupleIJNS5_1CILi1EEES8_S8_EEENS6_IJNS7_ILi128EEENS7_ILi96EEENS7_ILi192EEEEEELi128ENS_6half_tEfNS_4arch4Sm90ELb0ELb0ELb0ELb1ELb1ELb0ELb0ELb1ELb1ELb1ELb0ELb0EEENS1_21CollectiveEpilogueFwdINS6_IJSA_SA_SB_EEES9_SE_SG_Li256ELb1ELb1ELb0ELb0EEENS1_36VarlenDynamicPersistentTileSchedulerILi128ELi96ELi256ELi128ELb0ELb1ELb1ELb0ELb1ELb1EEEEEEEEEvNT_6ParamsE)
        .other          _ZN7cutlass13device_kernelIN5flash11enable_sm90INS1_16FlashAttnFwdSm90INS1_25CollectiveMainloopFwdSm90ILi2EN4cute5tupleIJNS5_1CILi1EEES8_S8_EEENS6_IJNS7_ILi128EEENS7_ILi96EEENS7_ILi192EEEEEELi128ENS_6half_tEfNS_4arch4Sm90ELb0ELb0ELb0ELb1ELb1ELb0ELb0ELb1ELb1ELb1ELb0ELb0EEENS1_21CollectiveEpilogueFwdINS6_IJSA_SA_SB_EEES9_SE_SG_Li256ELb1ELb1ELb0ELb0EEENS1_36VarlenDynamicPersistentTileSchedulerILi128ELi96ELi256ELi128ELb0ELb1ELb1ELb0ELb1ELb1EEEEEEEEEvNT_6ParamsE,@"STO_CUDA_ENTRY STV_DEFAULT"
_ZN7cutlass13device_kernelIN5flash11enable_sm90INS1_16FlashAttnFwdSm90INS1_25CollectiveMainloopFwdSm90ILi2EN4cute5tupleIJNS5_1CILi1EEES8_S8_EEENS6_IJNS7_ILi128EEENS7_ILi96EEENS7_ILi192EEEEEELi128ENS_6half_tEfNS_4arch4Sm90ELb0ELb0ELb0ELb1ELb1ELb0ELb0ELb1ELb1ELb1ELb0ELb0EEENS1_21CollectiveEpilogueFwdINS6_IJSA_SA_SB_EEES9_SE_SG_Li256ELb1ELb1ELb0ELb0EEENS1_36VarlenDynamicPersistentTileSchedulerILi128ELi96ELi256ELi128ELb0ELb1ELb1ELb0ELb1ELb1EEEEEEEEEvNT_6ParamsE:
[----:B------:R-:W-:Y:S01]  /*0000*/  LDC R1, c[0x0][0x37c] ;  /* 0x0000df00ff017b82 */ /* 0x000fe20000000800 */
[----:B------:R-:W-:Y:S05]  /*0010*/  EXIT ;  /* 0x000000000000794d */ /* 0x000fea0003800000 */
.L_x_1:
        /* <DEDUP_REMOVED lines=14> */
.L_x_46:


//--------------------- .text._ZN7cutlass13device_kernelIN5flash11enable_sm90INS1_16FlashAttnFwdSm90INS1_25CollectiveMainloopFwdSm90ILi2EN4cute5tupleIJNS5_1CILi1EEES8_S8_EEENS6_IJNS7_ILi128EEENS7_ILi96EEENS7_ILi192EEEEEELi128ENS_6half_tEfNS_4arch4Sm90ELb0ELb0ELb0ELb1ELb1ELb1ELb0ELb1ELb1ELb1ELb0ELb0EEENS1_21CollectiveEpilogueFwdINS6_IJSA_SA_SB_EEES9_SE_SG_Li256ELb1ELb1ELb0ELb0EEENS1_36VarlenDynamicPersistentTileSchedulerILi128ELi96ELi256ELi128ELb0ELb1ELb1ELb0ELb1ELb1EEEEEEEEEvNT_6ParamsE --------------------------
	.section	.text._ZN7cutlass13device_kernelIN5flash11enable_sm90INS1_16FlashAttnFwdSm90INS1_25CollectiveMainloopFwdSm90ILi2EN4cute5tupleIJNS5_1CILi1EEES8_S8_EEENS6_IJNS7_ILi128EEENS7_ILi96EEENS7_ILi192EEEEEELi128ENS_6half_tEfNS_4arch4Sm90ELb0ELb0ELb0ELb1ELb1ELb1ELb0ELb1ELb1ELb1ELb0ELb0EEENS1_21CollectiveEpilogueFwdINS6_IJSA_SA_SB_EEES9_SE_SG_Li256ELb1ELb1ELb0ELb0EEENS1_36VarlenDynamicPersistentTileSchedulerILi128ELi96ELi256ELi128ELb0ELb1ELb1ELb0ELb1ELb1EEEEEEEEEvNT_6ParamsE,"ax",@progbits
	.align	128
.text._ZN7cutlass13device_kernelIN5flash11enable_sm90INS1_16FlashAttnFwdSm90INS1_25CollectiveMainloopFwdSm90ILi2EN4cute5tupleIJNS5_1CILi1EEES8_S8_EEENS6_IJNS7_ILi128EEENS7_ILi96EEENS7_ILi192EEEEEELi128ENS_6half_tEfNS_4arch4Sm90ELb0ELb0ELb0ELb1ELb1ELb1ELb0ELb1ELb1ELb1ELb0ELb0EEENS1_21CollectiveEpilogueFwdINS6_IJSA_SA_SB_EEES9_SE_SG_Li256ELb1ELb1ELb0ELb0EEENS1_36VarlenDynamicPersistentTileSchedulerILi128ELi96ELi256ELi128ELb0ELb1ELb1ELb0ELb1ELb1EEEEEEEEEvNT_6ParamsE:
        .type           _ZN7cutlass13device_kernelIN5flash11enable_sm90INS1_16FlashAttnFwdSm90INS1_25CollectiveMainloopFwdSm90ILi2EN4cute5tupleIJNS5_1CILi1EEES8_S8_EEENS6_IJNS7_ILi128EEENS7_ILi96EEENS7_ILi192EEEEEELi128ENS_6half_tEfNS_4arch4Sm90ELb0ELb0ELb0ELb1ELb1ELb1ELb0ELb1ELb1ELb1ELb0ELb0EEENS1_21CollectiveEpilogueFwdINS6_IJSA_SA_SB_EEES9_SE_SG_Li256ELb1ELb1ELb0ELb0EEENS1_36VarlenDynamicPersistentTileSchedulerILi128ELi96ELi256ELi128ELb0ELb1ELb1ELb0ELb1ELb1EEEEEEEEEvNT_6ParamsE,@function
        .size           _ZN7cutlass13device_kernelIN5flash11enable_sm90INS1_16FlashAttnFwdSm90INS1_25CollectiveMainloopFwdSm90ILi2EN4cute5tupleIJNS5_1CILi1EEES8_S8_EEENS6_IJNS7_ILi128EEENS7_ILi96EEENS7_ILi192EEEEEELi128ENS_6half_tEfNS_4arch4Sm90ELb0ELb0ELb0ELb1ELb1ELb1ELb0ELb1ELb1ELb1ELb0ELb0EEENS1_21CollectiveEpilogueFwdINS6_IJSA_SA_SB_EEES9_SE_SG_Li256ELb1ELb1ELb0ELb0EEENS1_36VarlenDynamicPersistentTileSchedulerILi128ELi96ELi256ELi128ELb0ELb1ELb1ELb0ELb1ELb1EEEEEEEEEvNT_6ParamsE,(.L_x_47 - _ZN7cutlass13device_kernelIN5flash11enable_sm90INS1_16FlashAttnFwdSm90INS1_25CollectiveMainloopFwdSm90ILi2EN4cute5tupleIJNS5_1CILi1EEES8_S8_EEENS6_IJNS7_ILi128EEENS7_ILi96EEENS7_ILi192EEEEEELi128ENS_6half_tEfNS_4arch4Sm90ELb0ELb0ELb0ELb1ELb1ELb1ELb0ELb1ELb1ELb1ELb0ELb0EEENS1_21CollectiveEpilogueFwdINS6_IJSA_SA_SB_EEES9_SE_SG_Li256ELb1ELb1ELb0ELb0EEENS1_36VarlenDynamicPersistentTileSchedulerILi128ELi96ELi256ELi128ELb0ELb1ELb1ELb0ELb1ELb1EEEEEEEEEvNT_6ParamsE)
        .other          _ZN7cutlass13device_kernelIN5flash11enable_sm90INS1_16FlashAttnFwdSm90INS1_25CollectiveMainloopFwdSm90ILi2EN4cute5tupleIJNS5_1CILi1EEES8_S8_EEENS6_IJNS7_ILi128EEENS7_ILi96EEENS7_ILi192EEEEEELi128ENS_6half_tEfNS_4arch4Sm90ELb0ELb0ELb0ELb1ELb1ELb1ELb0ELb1ELb1ELb1ELb0ELb0EEENS1_21CollectiveEpilogueFwdINS6_IJSA_SA_SB_EEES9_SE_SG_Li256ELb1ELb1ELb0ELb0EEENS1_36VarlenDynamicPersistentTileSchedulerILi128ELi96ELi256ELi128ELb0ELb1ELb1ELb0ELb1ELb1EEEEEEEEEvNT_6ParamsE,@"STO_CUDA_ENTRY STV_DEFAULT"
_ZN7cutlass13device_kernelIN5flash11enable_sm90INS1_16FlashAttnFwdSm90INS1_25CollectiveMainloopFwdSm90ILi2EN4cute5tupleIJNS5_1CILi1EEES8_S8_EEENS6_IJNS7_ILi128EEENS7_ILi96EEENS7_ILi192EEEEEELi128ENS_6half_tEfNS_4arch4Sm90ELb0ELb0ELb0ELb1ELb1ELb1ELb0ELb1ELb1ELb1ELb0ELb0EEENS1_21CollectiveEpilogueFwdINS6_IJSA_SA_SB_EEES9_SE_SG_Li256ELb1ELb1ELb0ELb0EEENS1_36VarlenDynamicPersistentTileSchedulerILi128ELi96ELi256ELi128ELb0ELb1ELb1ELb0ELb1ELb1EEEEEEEEEvNT_6ParamsE:
[----:B------:R-:W-:Y:S01]  /*0000*/  LDC R1, c[0x0][0x37c] ;  /* 0x0000df00ff017b82 */ /* 0x000fe20000000800 */
[----:B------:R-:W-:Y:S05]  /*0010*/  EXIT ;  /* 0x000000000000794d */ /* 0x000fea0003800000 */
.L_x_2:
        /* <DEDUP_REMOVED lines=14> */
.L_x_47:


//--------------------- .text._ZN7cutlass13device_kernelIN5flash11enable_sm90INS1_16FlashAttnFwdSm90INS1_25CollectiveMainloopFwdSm90ILi2EN4cute5tupleIJNS5_1CILi1EEES8_S8_EEENS6_IJNS7_ILi128EEENS7_ILi96EEENS7_ILi192EEEEEELi128ENS_6half_tEfNS_4arch4Sm90ELb0ELb1ELb0ELb0ELb1ELb0ELb0ELb1ELb1ELb1ELb0ELb0EEENS1_21CollectiveEpilogueFwdINS6_IJSA_SA_SB_EEES9_SE_SG_Li256ELb0ELb1ELb0ELb0EEENS1_30DynamicPersistentTileSchedulerILi256ELi128ELb0ELb1ELb1EEEEEEEEEvNT_6ParamsE --------------------------
	.section	.text._ZN7cutlass13device_kernelIN5flash11enable_sm90INS1_16FlashAttnFwdSm90INS1_25CollectiveMainloopFwdSm90ILi2EN4cute5tupleIJNS5_1CILi1EEES8_S8_EEENS6_IJNS7_ILi128EEENS7_ILi96EEENS7_ILi192EEEEEELi128ENS_6half_tEfNS_4arch4Sm90ELb0ELb1ELb0ELb0ELb1ELb0ELb0ELb1ELb1ELb1ELb0ELb0EEENS1_21CollectiveEpilogueFwdINS6_IJSA_SA_SB_EEES9_SE_SG_Li256ELb0ELb1ELb0ELb0EEENS1_30DynamicPersistentTileSchedulerILi256ELi128ELb0ELb1ELb1EEEEEEEEEvNT_6ParamsE,"ax",@progbits
	.align	128
.text._ZN7cutlass13device_kernelIN5flash11enable_sm90INS1_16FlashAttnFwdSm90INS1_25CollectiveMainloopFwdSm90ILi2EN4cute5tupleIJNS5_1CILi1EEES8_S8_EEENS6_IJNS7_ILi128EEENS7_ILi96EEENS7_ILi192EEEEEELi128ENS_6half_tEfNS_4arch4Sm90ELb0ELb1ELb0ELb0ELb1ELb0ELb0ELb1ELb1ELb1ELb0ELb0EEENS1_21CollectiveEpilogueFwdINS6_IJSA_SA_SB_EEES9_SE_SG_Li256ELb0ELb1ELb0ELb0EEENS1_30DynamicPersistentTileSchedulerILi256ELi128ELb0ELb1ELb1EEEEEEEEEvNT_6ParamsE:
        .type           _ZN7cutlass13device_kernelIN5flash11enable_sm90INS1_16FlashAttnFwdSm90INS1_25CollectiveMainloopFwdSm90ILi2EN4cute5tupleIJNS5_1CILi1EEES8_S8_EEENS6_IJNS7_ILi128EEENS7_ILi96EEENS7_ILi192EEEEEELi128ENS_6half_tEfNS_4arch4Sm90ELb0ELb1ELb0ELb0ELb1ELb0ELb0ELb1ELb1ELb1ELb0ELb0EEENS1_21CollectiveEpilogueFwdINS6_IJSA_SA_SB_EEES9_SE_SG_Li256ELb0ELb1ELb0ELb0EEENS1_30DynamicPersistentTileSchedulerILi256ELi128ELb0ELb1ELb1EEEEEEEEEvNT_6ParamsE,@function
        .size           _ZN7cutlass13device_kernelIN5flash11enable_sm90INS1_16FlashAttnFwdSm90INS1_25CollectiveMainloopFwdSm90ILi2EN4cute5tupleIJNS5_1CILi1EEES8_S8_EEENS6_IJNS7_ILi128EEENS7_ILi96EEENS7_ILi192EEEEEELi128ENS_6half_tEfNS_4arch4Sm90ELb0ELb1ELb0ELb0ELb1ELb0ELb0ELb1ELb1ELb1ELb0ELb0EEENS1_21CollectiveEpilogueFwdINS6_IJSA_SA_SB_EEES9_SE_SG_Li256ELb0ELb1ELb0ELb0EEENS1_30DynamicPersistentTileSchedulerILi256ELi128ELb0ELb1ELb1EEEEEEEEEvNT_6ParamsE,(.L_x_48 - _ZN7cutlass13device_kernelIN5flash11enable_sm90INS1_16FlashAttnFwdSm90INS1_25CollectiveMainloopFwdSm90ILi2EN4cute5tupleIJNS5_1CILi1EEES8_S8_EEENS6_IJNS7_ILi128EEENS7_ILi96EEENS7_ILi192EEEEEELi128ENS_6half_tEfNS_4arch4Sm90ELb0ELb1ELb0ELb0ELb1ELb0ELb0ELb1ELb1ELb1ELb0ELb0EEENS1_21CollectiveEpilogueFwdINS6_IJSA_SA_SB_EEES9_SE_SG_Li256ELb0ELb1ELb0ELb0EEENS1_30DynamicPersistentTileSchedulerILi256ELi128ELb0ELb1ELb1EEEEEEEEEvNT_6ParamsE)
        .other          _ZN7cutlass13device_kernelIN5flash11enable_sm90INS1_16FlashAttnFwdSm90INS1_25CollectiveMainloopFwdSm90ILi2EN4cute5tupleIJNS5_1CILi1EEES8_S8_EEENS6_IJNS7_ILi128EEENS7_ILi96EEENS7_ILi192EEEEEELi128ENS_6half_tEfNS_4arch4Sm90ELb0ELb1ELb0ELb0ELb1ELb0ELb0ELb1ELb1ELb1ELb0ELb0EEENS1_21CollectiveEpilogueFwdINS6_IJSA_SA_SB_EEES9_SE_SG_Li256ELb0ELb1ELb0ELb0EEENS1_30DynamicPersistentTileSchedulerILi256ELi128ELb0ELb1ELb1EEEEEEEEEvNT_6ParamsE,@"STO_CUDA_ENTRY STV_DEFAULT"
_ZN7cutlass13device_kernelIN5flash11enable_sm90INS1_16FlashAttnFwdSm90INS1_25CollectiveMainloopFwdSm90ILi2EN4cute5tupleIJNS5_1CILi1EEES8_S8_EEENS6_IJNS7_ILi128EEENS7_ILi96EEENS7_ILi192EEEEEELi128ENS_6half_tEfNS_4arch4Sm90ELb0ELb1ELb0ELb0ELb1ELb0ELb0ELb1ELb1ELb1ELb0ELb0EEENS1_21CollectiveEpilogueFwdINS6_IJSA_SA_SB_EEES9_SE_SG_Li256ELb0ELb1ELb0ELb0EEENS1_30DynamicPersistentTileSchedulerILi256ELi128ELb0ELb1ELb1EEEEEEEEEvNT_6ParamsE:
[----:B------:R-:W-:Y:S01]  /*0000*/  LDC R1, c[0x0][0x37c] ;  /* 0x0000df00ff017b82 */ /* 0x000fe20000000800 */
[----:B------:R-:W-:Y:S05]  /*0010*/  EXIT ;  /* 0x000000000000794d */ /* 0x000fea0003800000 */
.L_x_3:
        /* <DEDUP_REMOVED lines=14> */
.L_x_48:


//--------------------- .text._ZN7cutlass13device_kernelIN5flash11enable_sm90INS1_16FlashAttnFwdSm90INS1_25CollectiveMainloopFwdSm90ILi2EN4cute5tupleIJNS5_1CILi1EEES8_S8_EEENS6_IJNS7_ILi128EEENS7_ILi96EEENS7_ILi192EEEEEELi128ENS_6half_tEfNS_4arch4Sm90ELb0ELb1ELb0ELb1ELb1ELb0ELb0ELb1ELb1ELb1ELb0ELb0EEENS1_21CollectiveEpilogueFwdINS6_IJSA_SA_SB_EEES9_SE_SG_Li256ELb1ELb1ELb0ELb0EEENS1_36VarlenDynamicPersistentTileSchedulerILi128ELi96ELi256ELi128ELb0ELb1ELb1ELb1ELb0ELb1EEEEEEEEEvNT_6ParamsE --------------------------
	.section	.text._ZN7cutlass13device_kernelIN5flash11enable_sm90INS1_16FlashAttnFwdSm90INS1_25CollectiveMainloopFwdSm90ILi2EN4cute5tupleIJNS5_1CILi1EEES8_S8_EEENS6_IJNS7_ILi128EEENS7_ILi96EEENS7_ILi192EEEEEELi128ENS_6half_tEfNS_4arch4Sm90ELb0ELb1ELb0ELb1ELb1ELb0ELb0ELb1ELb1ELb1ELb0ELb0EEENS1_21CollectiveEpilogueFwdINS6_IJSA_SA_SB_EEES9_SE_SG_Li256ELb1ELb1ELb0ELb0EEENS1_36VarlenDynamicPersistentTileSchedulerILi128ELi96ELi256ELi128ELb0ELb1ELb1ELb1ELb0ELb1EEEEEEEEEvNT_6ParamsE,"ax",@progbits
	.align	128
.text._ZN7cutlass13device_kernelIN5flash11enable_sm90INS1_16FlashAttnFwdSm90INS1_25CollectiveMainloopFwdSm90ILi2EN4cute5tupleIJNS5_1CILi1EEES8_S8_EEENS6_IJNS7_ILi128EEENS7_ILi96EEENS7_ILi192EEEEEELi128ENS_6half_tEfNS_4arch4Sm90ELb0ELb1ELb0ELb1ELb1ELb0ELb0ELb1ELb1ELb1ELb0ELb0EEENS1_21CollectiveEpilogueFwdINS6_IJSA_SA_SB_EEES9_SE_SG_Li256ELb1ELb1ELb0ELb0EEENS1_36VarlenDynamicPersistentTileSchedulerILi128ELi96ELi256ELi128ELb0ELb1ELb1ELb1ELb0ELb1EEEEEEEEEvNT_6ParamsE:
        .type           _ZN7cutlass13device_kernelIN5flash11enable_sm90INS1_16FlashAttnFwdSm90INS1_25CollectiveMainloopFwdSm90ILi2EN4cute5tupleIJNS5_1CILi1EEES8_S8_EEENS6_IJNS7_ILi128EEENS7_ILi96EEENS7_ILi192EEEEEELi128ENS_6half_tEfNS_4arch4Sm90ELb0ELb1ELb0ELb1ELb1ELb0ELb0ELb1ELb1ELb1ELb0ELb0EEENS1_21CollectiveEpilogueFwdINS6_IJSA_SA_SB_EEES9_SE_SG_Li256ELb1ELb1ELb0ELb0EEENS1_36VarlenDynamicPersistentTileSchedulerILi128ELi96ELi256ELi128ELb0ELb1ELb1ELb1ELb0ELb1EEEEEEEEEvNT_6ParamsE,@function
        .size           _ZN7cutlass13device_kernelIN5flash11enable_sm90INS1_16FlashAttnFwdSm90INS1_25CollectiveMainloopFwdSm90ILi2EN4cute5tupleIJNS5_1CILi1EEES8_S8_EEENS6_IJNS7_ILi128EEENS7_ILi96EEENS7_ILi192EEEEEELi128ENS_6half_tEfNS_4arch4Sm90ELb0ELb1ELb0ELb1ELb1ELb0ELb0ELb1ELb1ELb1ELb0ELb0EEENS1_21CollectiveEpilogueFwdINS6_IJSA_SA_SB_EEES9_SE_SG_Li256ELb1ELb1ELb0ELb0EEENS1_36VarlenDynamicPersistentTileSchedulerILi128ELi96ELi256ELi128ELb0ELb1ELb1ELb1ELb0ELb1EEEEEEEEEvNT_6ParamsE,(.L_x_49 - _ZN7cutlass13device_kernelIN5flash11enable_sm90INS1_16FlashAttnFwdSm90INS1_25CollectiveMainloopFwdSm90ILi2EN4cute5tupleIJNS5_1CILi1EEES8_S8_EEENS6_IJNS7_ILi128EEENS7_ILi96EEENS7_ILi192EEEEEELi128ENS_6half_tEfNS_4arch4Sm90ELb0ELb1ELb0ELb1ELb1ELb0ELb0ELb1ELb1ELb1ELb0ELb0EEENS1_21CollectiveEpilogueFwdINS6_IJSA_SA_SB_EEES9_SE_SG_Li256ELb1ELb1ELb0ELb0EEENS1_36VarlenDynamicPersistentTileSchedulerILi128ELi96ELi256ELi128ELb0ELb1ELb1ELb1ELb0ELb1EEEEEEEEEvNT_6ParamsE)
        .other          _ZN7cutlass13device_kernelIN5flash11enable_sm90INS1_16FlashAttnFwdSm90INS1_25CollectiveMainloopFwdSm90ILi2EN4cute5tupleIJNS5_1CILi1EEES8_S8_EEENS6_IJNS7_ILi128EEENS7_ILi96EEENS7_ILi192EEEEEELi128ENS_6half_tEfNS_4arch4Sm90ELb0ELb1ELb0ELb1ELb1ELb0ELb0ELb1ELb1ELb1ELb0ELb0EEENS1_21CollectiveEpilogueFwdINS6_IJSA_SA_SB_EEES9_SE_SG_Li256ELb1ELb1ELb0ELb0EEENS1_36VarlenDynamicPersistentTileSchedulerILi128ELi96ELi256ELi128ELb0ELb1ELb1ELb1ELb0ELb1EEEEEEEEEvNT_6ParamsE,@"STO_CUDA_ENTRY STV_DEFAULT"
_ZN7cutlass13device_kernelIN5flash11enable_sm90INS1_16FlashAttnFwdSm90INS1_25CollectiveMainloopFwdSm90ILi2EN4cute5tupleIJNS5_1CILi1EEES8_S8_EEENS6_IJNS7_ILi128EEENS7_ILi96EEENS7_ILi192EEEEEELi128ENS_6half_tEfNS_4arch4Sm90ELb0ELb1ELb0ELb1ELb1ELb0ELb0ELb1ELb1ELb1ELb0ELb0EEENS1_21CollectiveEpilogueFwdINS6_IJSA_SA_SB_EEES9_SE_SG_Li256ELb1ELb1ELb0ELb0EEENS1_36VarlenDynamicPersistentTileSchedulerILi128ELi96ELi256ELi128ELb0ELb1ELb1ELb1ELb0ELb1EEEEEEEEEvNT_6ParamsE:
[----:B------:R-:W-:Y:S01]  /*0000*/  LDC R1, c[0x0][0x37c] ;  /* 0x0000df00ff017b82 */ /* 0x000fe20000000800 */
[----:B------:R-:W-:Y:S05]  /*0010*/  EXIT ;  /* 0x000000000000794d */ /* 0x000fea0003800000 */
.L_x_4:
        /* <DEDUP_REMOVED lines=14> */
.L_x_49:


//--------------------- .text._ZN7cutlass13device_kernelIN5flash11enable_sm90INS1_16FlashAttnFwdSm90INS1_25CollectiveMainloopFwdSm90ILi2EN4cute5tupleIJNS5_1CILi1EEES8_S8_EEENS6_IJNS7_ILi128EEENS7_ILi96EEENS7_ILi192EEEEEELi128ENS_6half_tEfNS_4arch4Sm90ELb0ELb1ELb0ELb1ELb1ELb1ELb0ELb1ELb1ELb1ELb0ELb0EEENS1_21CollectiveEpilogueFwdINS6_IJSA_SA_SB_EEES9_SE_SG_Li256ELb1ELb1ELb0ELb0EEENS1_36VarlenDynamicPersistentTileSchedulerILi128ELi96ELi256ELi128ELb0ELb1ELb1ELb1ELb0ELb1EEEEEEEEEvNT_6ParamsE --------------------------
	.section	.text._ZN7cutlass13device_kernelIN5flash11enable_sm90INS1_16FlashAttnFwdSm90INS1_25CollectiveMainloopFwdSm90ILi2EN4cute5tupleIJNS5_1CILi1EEES8_S8_EEENS6_IJNS7_ILi128EEENS7_ILi96EEENS7_ILi192EEEEEELi128ENS_6half_tEfNS_4arch4Sm90ELb0ELb1ELb0ELb1ELb1ELb1ELb0ELb1ELb1ELb1ELb0ELb0EEENS1_21CollectiveEpilogueFwdINS6_IJSA_SA_SB_EEES9_SE_SG_Li256ELb1ELb1ELb0ELb0EEENS1_36VarlenDynamicPersistentTileSchedulerILi128ELi96ELi256ELi128ELb0ELb1ELb1ELb1ELb0ELb1EEEEEEEEEvNT_6ParamsE,"ax",@progbits
	.align	128
.text._ZN7cutlass13device_kernelIN5flash11enable_sm90INS1_16FlashAttnFwdSm90INS1_25CollectiveMainloopFwdSm90ILi2EN4cute5tupleIJNS5_1CILi1EEES8_S8_EEENS6_IJNS7_ILi128EEENS7_ILi96EEENS7_ILi192EEEEEELi128ENS_6half_tEfNS_4arch4Sm90ELb0ELb1ELb0ELb1ELb1ELb1ELb0ELb1ELb1ELb1ELb0ELb0EEENS1_21CollectiveEpilogueFwdINS6_IJSA_SA_SB_EEES9_SE_SG_Li256ELb1ELb1ELb0ELb0EEENS1_36VarlenDynamicPersistentTileSchedulerILi128ELi96ELi256ELi128ELb0ELb1ELb1ELb1ELb0ELb1EEEEEEEEEvNT_6ParamsE:
        .type           _ZN7cutlass13device_kernelIN5flash11enable_sm90INS1_16FlashAttnFwdSm90INS1_25CollectiveMainloopFwdSm90ILi2EN4cute5tupleIJNS5_1CILi1EEES8_S8_EEENS6_IJNS7_ILi128EEENS7_ILi96EEENS7_ILi192EEEEEELi128ENS_6half_tEfNS_4arch4Sm90ELb0ELb1ELb0ELb1ELb1ELb1ELb0ELb1ELb1ELb1ELb0ELb0EEENS1_21CollectiveEpilogueFwdINS6_IJSA_SA_SB_EEES9_SE_SG_Li256ELb1ELb1ELb0ELb0EEENS1_36VarlenDynamicPersistentTileSchedulerILi128ELi96ELi256ELi128ELb0ELb1ELb1ELb1ELb0ELb1EEEEEEEEEvNT_6ParamsE,@function
        .size           _ZN7cutlass13device_kernelIN5flash11enable_sm90INS1_16FlashAttnFwdSm90INS1_25CollectiveMainloopFwdSm90ILi2EN4cute5tupleIJNS5_1CILi1EEES8_S8_EEENS6_IJNS7_ILi128EEENS7_ILi96EEENS7_ILi192EEEEEELi128ENS_6half_tEfNS_4arch4Sm90ELb0ELb1ELb0ELb1ELb1ELb1ELb0ELb1ELb1ELb1ELb0ELb0EEENS1_21CollectiveEpilogueFwdINS6_IJSA_SA_SB_EEES9_SE_SG_Li256ELb1ELb1ELb0ELb0EEENS1_36VarlenDynamicPersistentTileSchedulerILi128ELi96ELi256ELi128ELb0ELb1ELb1ELb1ELb0ELb1EEEEEEEEEvNT_6ParamsE,(.L_x_50 - _ZN7cutlass13device_kernelIN5flash11enable_sm90INS1_16FlashAttnFwdSm90INS1_25CollectiveMainloopFwdSm90ILi2EN4cute5tupleIJNS5_1CILi1EEES8_S8_EEENS6_IJNS7_ILi128EEENS7_ILi96EEENS7_ILi192EEEEEELi128ENS_6half_tEfNS_4arch4Sm90ELb0ELb1ELb0ELb1ELb1ELb1ELb0ELb1ELb1ELb1ELb0ELb0EEENS1_21CollectiveEpilogueFwdINS6_IJSA_SA_SB_EEES9_SE_SG_Li256ELb1ELb1ELb0ELb0EEENS1_36VarlenDynamicPersistentTileSchedulerILi128ELi96ELi256ELi128ELb0ELb1ELb1ELb1ELb0ELb1EEEEEEEEEvNT_6ParamsE)
        .other          _ZN7cutlass13device_kernelIN5flash11enable_sm90INS1_16FlashAttnFwdSm90INS1_25CollectiveMainloopFwdSm90ILi2EN4cute5tupleIJNS5_1CILi1EEES8_S8_EEENS6_IJNS7_ILi128EEENS7_ILi96EEENS7_ILi192EEEEEELi128ENS_6half_tEfNS_4arch4Sm90ELb0ELb1ELb0ELb1ELb1ELb1ELb0ELb1ELb1ELb1ELb0ELb0EEENS1_21CollectiveEpilogueFwdINS6_IJSA_SA_SB_EEES9_SE_SG_Li256ELb1ELb1ELb0ELb0EEENS1_36VarlenDynamicPersistentTileSchedulerILi128ELi96ELi256ELi128ELb0ELb1ELb1ELb1ELb0ELb1EEEEEEEEEvNT_6ParamsE,@"STO_CUDA_ENTRY STV_DEFAULT"
_ZN7cutlass13device_kernelIN5flash11enable_sm90INS1_16FlashAttnFwdSm90INS1_25CollectiveMainloopFwdSm90ILi2EN4cute5tupleIJNS5_1CILi1EEES8_S8_EEENS6_IJNS7_ILi128EEENS7_ILi96EEENS7_ILi192EEEEEELi128ENS_6half_tEfNS_4arch4Sm90ELb0ELb1ELb0ELb1ELb1ELb1ELb0ELb1ELb1ELb1ELb0ELb0EEENS1_21CollectiveEpilogueFwdINS6_IJSA_SA_SB_EEES9_SE_SG_Li256ELb1ELb1ELb0ELb0EEENS1_36VarlenDynamicPersistentTileSchedulerILi128ELi96ELi256ELi128ELb0ELb1ELb1ELb1ELb0ELb1EEEEEEEEEvNT_6ParamsE:
[----:B------:R-:W-:Y:S01]  /*0000*/  LDC R1, c[0x0][0x37c] ;  /* 0x0000df00ff017b82 */ /* 0x000fe20000000800 */
[----:B------:R-:W-:Y:S05]  /*0010*/  EXIT ;  /* 0x000000000000794d */ /* 0x000fea0003800000 */
.L_x_5:
        /* <DEDUP_REMOVED lines=14> */
.L_x_50:


//--------------------- .text._ZN7cutlass13device_kernelIN5flash11enable_sm90INS1_16FlashAttnFwdSm90INS1_25CollectiveMainloopFwdSm90ILi2EN4cute5tupleIJNS5_1CILi1EEES8_S8_EEENS6_IJNS7_ILi128EEENS7_ILi96EEENS7_ILi192EEEEEELi128ENS_6half_tEfNS_4arch4Sm90ELb1ELb0ELb0ELb0ELb1ELb0ELb0ELb1ELb1ELb1ELb0ELb0EEENS1_21CollectiveEpilogueFwdINS6_IJSA_SA_SB_EEES9_SE_SG_Li256ELb0ELb1ELb0ELb0EEENS1_30DynamicPersistentTileSchedulerILi256ELi128ELb0ELb1ELb1EEEEEEEEEvNT_6ParamsE --------------------------
	.section	.text._ZN7cutlass13device_kernelIN5flash11enable_sm90INS1_16FlashAttnFwdSm90INS1_25CollectiveMainloopFwdSm90ILi2EN4cute5tupleIJNS5_1CILi1EEES8_S8_EEENS6_IJNS7_ILi128EEENS7_ILi96EEENS7_ILi192EEEEEELi128ENS_6half_tEfNS_4arch4Sm90ELb1ELb0ELb0ELb0ELb1ELb0ELb0ELb1ELb1ELb1ELb0ELb0EEENS1_21CollectiveEpilogueFwdINS6_IJSA_SA_SB_EEES9_SE_SG_Li256ELb0ELb1ELb0ELb0EEENS1_30DynamicPersistentTileSchedulerILi256ELi128ELb0ELb1ELb1EEEEEEEEEvNT_6ParamsE,"ax",@progbits
	.align	128
.text._ZN7cutlass13device_kernelIN5flash11enable_sm90INS1_16FlashAttnFwdSm90INS1_25CollectiveMainloopFwdSm90ILi2EN4cute5tupleIJNS5_1CILi1EEES8_S8_EEENS6_IJNS7_ILi128EEENS7_ILi96EEENS7_ILi192EEEEEELi128ENS_6half_tEfNS_4arch4Sm90ELb1ELb0ELb0ELb0ELb1ELb0ELb0ELb1ELb1ELb1ELb0ELb0EEENS1_21CollectiveEpilogueFwdINS6_IJSA_SA_SB_EEES9_SE_SG_Li256ELb0ELb1ELb0ELb0EEENS1_30DynamicPersistentTileSchedulerILi256ELi128ELb0ELb1ELb1EEEEEEEEEvNT_6ParamsE:
        .type           _ZN7cutlass13device_kernelIN5flash11enable_sm90INS1_16FlashAttnFwdSm90INS1_25CollectiveMainloopFwdSm90ILi2EN4cute5tupleIJNS5_1CILi1EEES8_S8_EEENS6_IJNS7_ILi128EEENS7_ILi96EEENS7_ILi192EEEEEELi128ENS_6half_tEfNS_4arch4Sm90ELb1ELb0ELb0ELb0ELb1ELb0ELb0ELb1ELb1ELb1ELb0ELb0EEENS1_21CollectiveEpilogueFwdINS6_IJSA_SA_SB_EEES9_SE_SG_Li256ELb0ELb1ELb0ELb0EEENS1_30DynamicPersistentTileSchedulerILi256ELi128ELb0ELb1ELb1EEEEEEEEEvNT_6ParamsE,@function
        .size           _ZN7cutlass13device_kernelIN5flash11enable_sm90INS1_16FlashAttnFwdSm90INS1_25CollectiveMainloopFwdSm90ILi2EN4cute5tupleIJNS5_1CILi1EEES8_S8_EEENS6_IJNS7_ILi128EEENS7_ILi96EEENS7_ILi192EEEEEELi128ENS_6half_tEfNS_4arch4Sm90ELb1ELb0ELb0ELb0ELb1ELb0ELb0ELb1ELb1ELb1ELb0ELb0EEENS1_21CollectiveEpilogueFwdINS6_IJSA_SA_SB_EEES9_SE_SG_Li256ELb0ELb1ELb0ELb0EEENS1_30DynamicPersistentTileSchedulerILi256ELi128ELb0ELb1ELb1EEEEEEEEEvNT_6ParamsE,(.L_x_51 - _ZN7cutlass13device_kernelIN5flash11enable_sm90INS1_16FlashAttnFwdSm90INS1_25CollectiveMainloopFwdSm90ILi2EN4cute5tupleIJNS5_1CILi1EEES8_S8_EEENS6_IJNS7_ILi128EEENS7_ILi96EEENS7_ILi192EEEEEELi128ENS_6half_tEfNS_4arch4Sm90ELb1ELb0ELb0ELb0ELb1ELb0ELb0ELb1ELb1ELb1ELb0ELb0EEENS1_21CollectiveEpilogueFwdINS6_IJSA_SA_SB_EEES9_SE_SG_Li256ELb0ELb1ELb0ELb0EEENS1_30DynamicPersistentTileSchedulerILi256ELi128ELb0ELb1ELb1EEEEEEEEEvNT_6ParamsE)
        .other          _ZN7cutlass13device_kernelIN5flash11enable_sm90INS1_16FlashAttnFwdSm90INS1_25CollectiveMainloopFwdSm90ILi2EN4cute5tupleIJNS5_1CILi1EEES8_S8_EEENS6_IJNS7_ILi128EEENS7_ILi96EEENS7_ILi192EEEEEELi128ENS_6half_tEfNS_4arch4Sm90ELb1ELb0ELb0ELb0ELb1ELb0ELb0ELb1ELb1ELb1ELb0ELb0EEENS1_21CollectiveEpilogueFwdINS6_IJSA_SA_SB_EEES9_SE_SG_Li256ELb0ELb1ELb0ELb0EEENS1_30DynamicPersistentTileSchedulerILi256ELi128ELb0ELb1ELb1EEEEEEEEEvNT_6ParamsE,@"STO_CUDA_ENTRY STV_DEFAULT"
_ZN7cutlass13device_kernelIN5flash11enable_sm90INS1_16FlashAttnFwdSm90INS1_25CollectiveMainloopFwdSm90ILi2EN4cute5tupleIJNS5_1CILi1EEES8_S8_EEENS6_IJNS7_ILi128EEENS7_ILi96EEENS7_ILi192EEEEEELi128ENS_6half_tEfNS_4arch4Sm90ELb1ELb0ELb0ELb0ELb1ELb0ELb0ELb1ELb1ELb1ELb0ELb0EEENS1_21CollectiveEpilogueFwdINS6_IJSA_SA_SB_EEES9_SE_SG_Li256ELb0ELb1ELb0ELb0EEENS1_30DynamicPersistentTileSchedulerILi256ELi128ELb0ELb1ELb1EEEEEEEEEvNT_6ParamsE:
[----:B------:R-:W-:Y:S01]  /*0000*/  LDC R1, c[0x0][0x37c] ;  /* 0x0000df00ff017b82 */ /* 0x000fe20000000800 */
[----:B------:R-:W-:Y:S05]  /*0010*/  EXIT ;  /* 0x000000000000794d */ /* 0x000fea0003800000 */
.L_x_6:
        /* <DEDUP_REMOVED lines=14> */
.L_x_51:


//--------------------- .text._ZN7cutlass13device_kernelIN5flash11enable_sm90INS1_16FlashAttnFwdSm90INS1_25CollectiveMainloopFwdSm90ILi2EN4cute5tupleIJNS5_1CILi1EEES8_S8_EEENS6_IJNS7_ILi128EEENS7_ILi96EEENS7_ILi192EEEEEELi128ENS_6half_tEfNS_4arch4Sm90ELb1ELb0ELb0ELb1ELb1ELb0ELb0ELb1ELb1ELb1ELb0ELb0EEENS1_21CollectiveEpilogueFwdINS6_IJSA_SA_SB_EEES9_SE_SG_Li256ELb1ELb1ELb0ELb0EEENS1_36VarlenDynamicPersistentTileSchedulerILi128ELi96ELi256ELi128ELb0ELb1ELb1ELb1ELb1ELb1EEEEEEEEEvNT_6ParamsE --------------------------
	.section	.text._ZN7cutlass13device_kernelIN5flash11enable_sm90INS1_16FlashAttnFwdSm90INS1_25CollectiveMainloopFwdSm90ILi2EN4cute5tupleIJNS5_1CILi1EEES8_S8_EEENS6_IJNS7_ILi128EEENS7_ILi96EEENS7_ILi192EEEEEELi128ENS_6half_tEfNS_4arch4Sm90ELb1ELb0ELb0ELb1ELb1ELb0ELb0ELb1ELb1ELb1ELb0ELb0EEENS1_21CollectiveEpilogueFwdINS6_IJSA_SA_SB_EEES9_SE_SG_Li256ELb1ELb1ELb0ELb0EEENS1_36VarlenDynamicPersistentTileSchedulerILi128ELi96ELi256ELi128ELb0ELb1ELb1ELb1ELb1ELb1EEEEEEEEEvNT_6ParamsE,"ax",@progbits
	.align	128
.text._ZN7cutlass13device_kernelIN5flash11enable_sm90INS1_16FlashAttnFwdSm90INS1_25CollectiveMainloopFwdSm90ILi2EN4cute5tupleIJNS5_1CILi1EEES8_S8_EEENS6_IJNS7_ILi128EEENS7_ILi96EEENS7_ILi192EEEEEELi128ENS_6half_tEfNS_4arch4Sm90ELb1ELb0ELb0ELb1ELb1ELb0ELb0ELb1ELb1ELb1ELb0ELb0EEENS1_21CollectiveEpilogueFwdINS6_IJSA_SA_SB_EEES9_SE_SG_Li256ELb1ELb1ELb0ELb0EEENS1_36VarlenDynamicPersistentTileSchedulerILi128ELi96ELi256ELi128ELb0ELb1ELb1ELb1ELb1ELb1EEEEEEEEEvNT_6ParamsE:
        .type           _ZN7cutlass13device_kernelIN5flash11enable_sm90INS1_16FlashAttnFwdSm90INS1_25CollectiveMainloopFwdSm90ILi2EN4cute5tupleIJNS5_1CILi1EEES8_S8_EEENS6_IJNS7_ILi128EEENS7_ILi96EEENS7_ILi192EEEEEELi128ENS_6half_tEfNS_4arch4Sm90ELb1ELb0ELb0ELb1ELb1ELb0ELb0ELb1ELb1ELb1ELb0ELb0EEENS1_21CollectiveEpilogueFwdINS6_IJSA_SA_SB_EEES9_SE_SG_Li256ELb1ELb1ELb0ELb0EEENS1_36VarlenDynamicPersistentTileSchedulerILi128ELi96ELi256ELi128ELb0ELb1ELb1ELb1ELb1ELb1EEEEEEEEEvNT_6ParamsE,@function
        .size           _ZN7cutlass13device_kernelIN5flash11enable_sm90INS1_16FlashAttnFwdSm90INS1_25CollectiveMainloopFwdSm90ILi2EN4cute5tupleIJNS5_1CILi1EEES8_S8_EEENS6_IJNS7_ILi128EEENS7_ILi96EEENS7_ILi192EEEEEELi128ENS_6half_tEfNS_4arch4Sm90ELb1ELb0ELb0ELb1ELb1ELb0ELb0ELb1ELb1ELb1ELb0ELb0EEENS1_21CollectiveEpilogueFwdINS6_IJSA_SA_SB_EEES9_SE_SG_Li256ELb1ELb1ELb0ELb0EEENS1_36VarlenDynamicPersistentTileSchedulerILi128ELi96ELi256ELi128ELb0ELb1ELb1ELb1ELb1ELb1EEEEEEEEEvNT_6ParamsE,(.L_x_52 - _ZN7cutlass13device_kernelIN5flash11enable_sm90INS1_16FlashAttnFwdSm90INS1_25CollectiveMainloopFwdSm90ILi2EN4cute5tupleIJNS5_1CILi1EEES8_S8_EEENS6_IJNS7_ILi128EEENS7_ILi96EEENS7_ILi192EEEEEELi128ENS_6half_tEfNS_4arch4Sm90ELb1ELb0ELb0ELb1ELb1ELb0ELb0ELb1ELb1ELb1ELb0ELb0EEENS1_21CollectiveEpilogueFwdINS6_IJSA_SA_SB_EEES9_SE_SG_Li256ELb1ELb1ELb0ELb0EEENS1_36VarlenDynamicPersistentTileSchedulerILi128ELi96ELi256ELi128ELb0ELb1ELb1ELb1ELb1ELb1EEEEEEEEEvNT_6ParamsE)
        .other          _ZN7cutlass13device_kernelIN5flash11enable_sm90INS1_16FlashAttnFwdSm90INS1_25CollectiveMainloopFwdSm90ILi2EN4cute5tupleIJNS5_1CILi1EEES8_S8_EEENS6_IJNS7_ILi128EEENS7_ILi96EEENS7_ILi192EEEEEELi128ENS_6half_tEfNS_4arch4Sm90ELb1ELb0ELb0ELb1ELb1ELb0ELb0ELb1ELb1ELb1ELb0ELb0EEENS1_21CollectiveEpilogueFwdINS6_IJSA_SA_SB_EEES9_SE_SG_Li256ELb1ELb1ELb0ELb0EEENS1_36VarlenDynamicPersistentTileSchedulerILi128ELi96ELi256ELi128ELb0ELb1ELb1ELb1ELb1ELb1EEEEEEEEEvNT_6ParamsE,@"STO_CUDA_ENTRY STV_DEFAULT"
_ZN7cutlass13device_kernelIN5flash11enable_sm90INS1_16FlashAttnFwdSm90INS1_25CollectiveMainloopFwdSm90ILi2EN4cute5tupleIJNS5_1CILi1EEES8_S8_EEENS6_IJNS7_ILi128EEENS7_ILi96EEENS7_ILi192EEEEEELi128ENS_6half_tEfNS_4arch4Sm90ELb1ELb0ELb0ELb1ELb1ELb0ELb0ELb1ELb1ELb1ELb0ELb0EEENS1_21CollectiveEpilogueFwdINS6_IJSA_SA_SB_EEES9_SE_SG_Li256ELb1ELb1ELb0ELb0EEENS1_36VarlenDynamicPersistentTileSchedulerILi128ELi96ELi256ELi128ELb0ELb1ELb1ELb1ELb1ELb1EEEEEEEEEvNT_6ParamsE:
[----:B------:R-:W-:Y:S01]  /*0000*/  LDC R1, c[0x0][0x37c] ;  /* 0x0000df00ff017b82 */ /* 0x000fe20000000800 */
[----:B------:R-:W-:Y:S05]  /*0010*/  EXIT ;  /* 0x000000000000794d */ /* 0x000fea0003800000 */
.L_x_7:
        /* <DEDUP_REMOVED lines=14> */
.L_x_52:


//--------------------- .text._ZN7cutlass13device_kernelIN5flash11enable_sm90INS1_16FlashAttnFwdSm90INS1_25CollectiveMainloopFwdSm90ILi2EN4cute5tupleIJNS5_1CILi1EEES8_S8_EEENS6_IJNS7_ILi128EEENS7_ILi96EEENS7_ILi192EEEEEELi128ENS_6half_tEfNS_4arch4Sm90ELb1ELb0ELb0ELb1ELb1ELb1ELb0ELb1ELb1ELb1ELb0ELb0EEENS1_21CollectiveEpilogueFwdINS6_IJSA_SA_SB_EEES9_SE_SG_Li256ELb1ELb1ELb0ELb0EEENS1_36VarlenDynamicPersistentTileSchedulerILi128ELi96ELi256ELi128ELb0ELb1ELb1ELb1ELb1ELb1EEEEEEEEEvNT_6ParamsE --------------------------
	.section	.text._ZN7cutlass13device_kernelIN5flash11enable_sm90INS1_16FlashAttnFwdSm90INS1_25CollectiveMainloopFwdSm90ILi2EN4cute5tupleIJNS5_1CILi1EEES8_S8_EEENS6_IJNS7_ILi128EEENS7_ILi96EEENS7_ILi192EEEEEELi128ENS_6half_tEfNS_4arch4Sm90ELb1ELb0ELb0ELb1ELb1ELb1ELb0ELb1ELb1ELb1ELb0ELb0EEENS1_21CollectiveEpilogueFwdINS6_IJSA_SA_SB_EEES9_SE_SG_Li256ELb1ELb1ELb0ELb0EEENS1_36VarlenDynamicPersistentTileSchedulerILi128ELi96ELi256ELi128ELb0ELb1ELb1ELb1ELb1ELb1EEEEEEEEEvNT_6ParamsE,"ax",@progbits
	.align	128
.text._ZN7cutlass13device_kernelIN5flash11enable_sm90INS1_16FlashAttnFwdSm90INS1_25CollectiveMainloopFwdSm90ILi2EN4cute5tupleIJNS5_1CILi1EEES8_S8_EEENS6_IJNS7_ILi128EEENS7_ILi96EEENS7_ILi192EEEEEELi128ENS_6half_tEfNS_4arch4Sm90ELb1ELb0ELb0ELb1ELb1ELb1ELb0ELb1ELb1ELb1ELb0ELb0EEENS1_21CollectiveEpilogueFwdINS6_IJSA_SA_SB_EEES9_SE_SG_Li256ELb1ELb1ELb0ELb0EEENS1_36VarlenDynamicPersistentTileSchedulerILi128ELi96ELi256ELi128ELb0ELb1ELb1ELb1ELb1ELb1EEEEEEEEEvNT_6ParamsE:
        .type           _ZN7cutlass13device_kernelIN5flash11enable_sm90INS1_16FlashAttnFwdSm90INS1_25CollectiveMainloopFwdSm90ILi2EN4cute5tupleIJNS5_1CILi1EEES8_S8_EEENS6_IJNS7_ILi128EEENS7_ILi96EEENS7_ILi192EEEEEELi128ENS_6half_tEfNS_4arch4Sm90ELb1ELb0ELb0ELb1ELb1ELb1ELb0ELb1ELb1ELb1ELb0ELb0EEENS1_21CollectiveEpilogueFwdINS6_IJSA_SA_SB_EEES9_SE_SG_Li256ELb1ELb1ELb0ELb0EEENS1_36VarlenDynamicPersistentTileSchedulerILi128ELi96ELi256ELi128ELb0ELb1ELb1ELb1ELb1ELb1EEEEEEEEEvNT_6ParamsE,@function
        .size           _ZN7cutlass13device_kernelIN5flash11enable_sm90INS1_16FlashAttnFwdSm90INS1_25CollectiveMainloopFwdSm90ILi2EN4cute5tupleIJNS5_1CILi1EEES8_S8_EEENS6_IJNS7_ILi128EEENS7_ILi96EEENS7_ILi192EEEEEELi128ENS_6half_tEfNS_4arch4Sm90ELb1ELb0ELb0ELb1ELb1ELb1ELb0ELb1ELb1ELb1ELb0ELb0EEENS1_21CollectiveEpilogueFwdINS6_IJSA_SA_SB_EEES9_SE_SG_Li256ELb1ELb1ELb0ELb0EEENS1_36VarlenDynamicPersistentTileSchedulerILi128ELi96ELi256ELi128ELb0ELb1ELb1ELb1ELb1ELb1EEEEEEEEEvNT_6ParamsE,(.L_x_53 - _ZN7cutlass13device_kernelIN5flash11enable_sm90INS1_16FlashAttnFwdSm90INS1_25CollectiveMainloopFwdSm90ILi2EN4cute5tupleIJNS5_1CILi1EEES8_S8_EEENS6_IJNS7_ILi128EEENS7_ILi96EEENS7_ILi192EEEEEELi128ENS_6half_tEfNS_4arch4Sm90ELb1ELb0ELb0ELb1ELb1ELb1ELb0ELb1ELb1ELb1ELb0ELb0EEENS1_21CollectiveEpilogueFwdINS6_IJSA_SA_SB_EEES9_SE_SG_Li256ELb1ELb1ELb0ELb0EEENS1_36VarlenDynamicPersistentTileSchedulerILi128ELi96ELi256ELi128ELb0ELb1ELb1ELb1ELb1ELb1EEEEEEEEEvNT_6ParamsE)
        .other          _ZN7cutlass13device_kernelIN5flash11enable_sm90INS1_16FlashAttnFwdSm90INS1_25CollectiveMainloopFwdSm90ILi2EN4cute5tupleIJNS5_1CILi1EEES8_S8_EEENS6_IJNS7_ILi128EEENS7_ILi96EEENS7_ILi192EEEEEELi128ENS_6half_tEfNS_4arch4Sm90ELb1ELb0ELb0ELb1ELb1ELb1ELb0ELb1ELb1ELb1ELb0ELb0EEENS1_21CollectiveEpilogueFwdINS6_IJSA_SA_SB_EEES9_SE_SG_Li256ELb1ELb1ELb0ELb0EEENS1_36VarlenDynamicPersistentTileSchedulerILi128ELi96ELi256ELi128ELb0ELb1ELb1ELb1ELb1ELb1EEEEEEEEEvNT_6ParamsE,@"STO_CUDA_ENTRY STV_DEFAULT"
_ZN7cutlass13device_kernelIN5flash11enable_sm90INS1_16FlashAttnFwdSm90INS1_25CollectiveMainloopFwdSm90ILi2EN4cute5tupleIJNS5_1CILi1EEES8_S8_EEENS6_IJNS7_ILi128EEENS7_ILi96EEENS7_ILi192EEEEEELi128ENS_6half_tEfNS_4arch4Sm90ELb1ELb0ELb0ELb1ELb1ELb1ELb0ELb1ELb1ELb1ELb0ELb0EEENS1_21CollectiveEpilogueFwdINS6_IJSA_SA_SB_EEES9_SE_SG_Li256ELb1ELb1ELb0ELb0EEENS1_36VarlenDynamicPersistentTileSchedulerILi128ELi96ELi256ELi128ELb0ELb1ELb1ELb1ELb1ELb1EEEEEEEEEvNT_6ParamsE:
[----:B------:R-:W-:Y:S01]  /*0000*/  LDC R1, c[0x0][0x37c] ;  /* 0x0000df00ff017b82 */ /* 0x000fe20000000800 */
[----:B------:R-:W-:Y:S05]  /*0010*/  EXIT ;  /* 0x000000000000794d */ /* 0x000fea0003800000 */
.L_x_8:
        /* <DEDUP_REMOVED lines=14> */
.L_x_53:


//--------------------- .text._ZN7cutlass13device_kernelIN5flash11enable_sm90INS1_16FlashAttnFwdSm90INS1_25CollectiveMainloopFwdSm90ILi2EN4cute5tupleIJNS5_1CILi1EEES8_S8_EEENS6_IJNS7_ILi64EEESA_SA_EEELi512ENS_6half_tEfNS_4arch4Sm90ELb0ELb0ELb0ELb0ELb1ELb0ELb0ELb0ELb0ELb1ELb0ELb0EEENS1_21CollectiveEpilogueFwdINS6_IJSA_NS7_ILi512EEESA_EEES9_SC_SE_Li256ELb0ELb1ELb0ELb0EEENS1_29StaticPersistentTileSchedulerILb0EEEEEEEEEvNT_6ParamsE --------------------------
	.section	.text._ZN7cutlass13device_kernelIN5flash11enable_sm90INS1_16FlashAttnFwdSm90INS1_25CollectiveMainloopFwdSm90ILi2EN4cute5tupleIJNS5_1CILi1EEES8_S8_EEENS6_IJNS7_ILi64EEESA_SA_EEELi512ENS_6half_tEfNS_4arch4Sm90ELb0ELb0ELb0ELb0ELb1ELb0ELb0ELb0ELb0ELb1ELb0ELb0EEENS1_21CollectiveEpilogueFwdINS6_IJSA_NS7_ILi512EEESA_EEES9_SC_SE_Li256ELb0ELb1ELb0ELb0EEENS1_29StaticPersistentTileSchedulerILb0EEEEEEEEEvNT_6ParamsE,"ax",@progbits
	.align	128
.text._ZN7cutlass13device_kernelIN5flash11enable_sm90INS1_16FlashAttnFwdSm90INS1_25CollectiveMainloopFwdSm90ILi2EN4cute5tupleIJNS5_1CILi1EEES8_S8_EEENS6_IJNS7_ILi64EEESA_SA_EEELi512ENS_6half_tEfNS_4arch4Sm90ELb0ELb0ELb0ELb0ELb1ELb0ELb0ELb0ELb0ELb1ELb0ELb0EEENS1_21CollectiveEpilogueFwdINS6_IJSA_NS7_ILi512EEESA_EEES9_SC_SE_Li256ELb0ELb1ELb0ELb0EEENS1_29StaticPersistentTileSchedulerILb0EEEEEEEEEvNT_6ParamsE:
        .type           _ZN7cutlass13device_kernelIN5flash11enable_sm90INS1_16FlashAttnFwdSm90INS1_25CollectiveMainloopFwdSm90ILi2EN4cute5tupleIJNS5_1CILi1EEES8_S8_EEENS6_IJNS7_ILi64EEESA_SA_EEELi512ENS_6half_tEfNS_4arch4Sm90ELb0ELb0ELb0ELb0ELb1ELb0ELb0ELb0ELb0ELb1ELb0ELb0EEENS1_21CollectiveEpilogueFwdINS6_IJSA_NS7_ILi512EEESA_EEES9_SC_SE_Li256ELb0ELb1ELb0ELb0EEENS1_29StaticPersistentTileSchedulerILb0EEEEEEEEEvNT_6ParamsE,@function
        .size           _ZN7cutlass13device_kernelIN5flash11enable_sm90INS1_16FlashAttnFwdSm90INS1_25CollectiveMainloopFwdSm90ILi2EN4cute5tupleIJNS5_1CILi1EEES8_S8_EEENS6_IJNS7_ILi64EEESA_SA_EEELi512ENS_6half_tEfNS_4arch4Sm90ELb0ELb0ELb0ELb0ELb1ELb0ELb0ELb0ELb0ELb1ELb0ELb0EEENS1_21CollectiveEpilogueFwdINS6_IJSA_NS7_ILi512EEESA_EEES9_SC_SE_Li256ELb0ELb1ELb0ELb0EEENS1_29StaticPersistentTileSchedulerILb0EEEEEEEEEvNT_6ParamsE,(.L_x_54 - _ZN7cutlass13device_kernelIN5flash11enable_sm90INS1_16FlashAttnFwdSm90INS1_25CollectiveMainloopFwdSm90ILi2EN4cute5tupleIJNS5_1CILi1EEES8_S8_EEENS6_IJNS7_ILi64EEESA_SA_EEELi512ENS_6half_tEfNS_4arch4Sm90ELb0ELb0ELb0ELb0ELb1ELb0ELb0ELb0ELb0ELb1ELb0ELb0EEENS1_21CollectiveEpilogueFwdINS6_IJSA_NS7_ILi512EEESA_EEES9_SC_SE_Li256ELb0ELb1ELb0ELb0EEENS1_29StaticPersistentTileSchedulerILb0EEEEEEEEEvNT_6ParamsE)
        .other          _ZN7cutlass13device_kernelIN5flash11enable_sm90INS1_16FlashAttnFwdSm90INS1_25CollectiveMainloopFwdSm90ILi2EN4cute5tupleIJNS5_1CILi1EEES8_S8_EEENS6_IJNS7_ILi64EEESA_SA_EEELi512ENS_6half_tEfNS_4arch4Sm90ELb0ELb0ELb0ELb0ELb1ELb0ELb0ELb0ELb0ELb1ELb0ELb0EEENS1_21CollectiveEpilogueFwdINS6_IJSA_NS7_ILi512EEESA_EEES9_SC_SE_Li256ELb0ELb1ELb0ELb0EEENS1_29StaticPersistentTileSchedulerILb0EEEEEEEEEvNT_6ParamsE,@"STO_CUDA_ENTRY STV_DEFAULT"
_ZN7cutlass13device_kernelIN5flash11enable_sm90INS1_16FlashAttnFwdSm90INS1_25CollectiveMainloopFwdSm90ILi2EN4cute5tupleIJNS5_1CILi1EEES8_S8_EEENS6_IJNS7_ILi64EEESA_SA_EEELi512ENS_6half_tEfNS_4arch4Sm90ELb0ELb0ELb0ELb0ELb1ELb0ELb0ELb0ELb0ELb1ELb0ELb0EEENS1_21CollectiveEpilogueFwdINS6_IJSA_NS7_ILi512EEESA_EEES9_SC_SE_Li256ELb0ELb1ELb0ELb0EEENS1_29StaticPersistentTileSchedulerILb0EEEEEEEEEvNT_6ParamsE:
[----:B------:R-:W-:Y:S01]  /*0000*/  LDC R1, c[0x0][0x37c] ;  /* 0x0000df00ff017b82 */ /* 0x000fe20000000800 */
[----:B------:R-:W-:Y:S05]  /*0010*/  EXIT ;  /* 0x000000000000794d */ /* 0x000fea0003800000 */
.L_x_9:
        /* <DEDUP_REMOVED lines=14> */
.L_x_54:


//--------------------- .text._ZN7cutlass13device_kernelIN5flash11enable_sm90INS1_16FlashAttnFwdSm90INS1_25CollectiveMainloopFwdSm90ILi2EN4cute5tupleIJNS5_1CILi1EEES8_S8_EEENS6_IJNS7_ILi64EEESA_SA_EEELi512ENS_6half_tEfNS_4arch4Sm90ELb0ELb0ELb0ELb0ELb1ELb0ELb1ELb0ELb0ELb1ELb0ELb0EEENS1_21CollectiveEpilogueFwdINS6_IJSA_NS7_ILi512EEESA_EEES9_SC_SE_Li256ELb0ELb1ELb0ELb0EEENS1_29StaticPersistentTileSchedulerILb0EEEEEEEEEvNT_6ParamsE --------------------------
	.section	.text._ZN7cutlass13device_kernelIN5flash11enable_sm90INS1_16FlashAttnFwdSm90INS1_25CollectiveMainloopFwdSm90ILi2EN4cute5tupleIJNS5_1CILi1EEES8_S8_EEENS6_IJNS7_ILi64EEESA_SA_EEELi512ENS_6half_tEfNS_4arch4Sm90ELb0ELb0ELb0ELb0ELb1ELb0ELb1ELb0ELb0ELb1ELb0ELb0EEENS1_21CollectiveEpilogueFwdINS6_IJSA_NS7_ILi512EEESA_EEES9_SC_SE_Li256ELb0ELb1ELb0ELb0EEENS1_29StaticPersistentTileSchedulerILb0EEEEEEEEEvNT_6ParamsE,"ax",@progbits
	.align	128
.text._ZN7cutlass13device_kernelIN5flash11enable_sm90INS1_16FlashAttnFwdSm90INS1_25CollectiveMainloopFwdSm90ILi2EN4cute5tupleIJNS5_1CILi1EEES8_S8_EEENS6_IJNS7_ILi64EEESA_SA_EEELi512ENS_6half_tEfNS_4arch4Sm90ELb0ELb0ELb0ELb0ELb1ELb0ELb1ELb0ELb0ELb1ELb0ELb0EEENS1_21CollectiveEpilogueFwdINS6_IJSA_NS7_ILi512EEESA_EEES9_SC_SE_Li256ELb0ELb1ELb0ELb0EEENS1_29StaticPersistentTileSchedulerILb0EEEEEEEEEvNT_6ParamsE:
        .type           _ZN7cutlass13device_kernelIN5flash11enable_sm90INS1_16FlashAttnFwdSm90INS1_25CollectiveMainloopFwdSm90ILi2EN4cute5tupleIJNS5_1CILi1EEES8_S8_EEENS6_IJNS7_ILi64EEESA_SA_EEELi512ENS_6half_tEfNS_4arch4Sm90ELb0ELb0ELb0ELb0ELb1ELb0ELb1ELb0ELb0ELb1ELb0ELb0EEENS1_21CollectiveEpilogueFwdINS6_IJSA_NS7_ILi512EEESA_EEES9_SC_SE_Li256ELb0ELb1ELb0ELb0EEENS1_29StaticPersistentTileSchedulerILb0EEEEEEEEEvNT_6ParamsE,@function
        .size           _ZN7cutlass13device_kernelIN5flash11enable_sm90INS1_16FlashAttnFwdSm90INS1_25CollectiveMainloopFwdSm90ILi2EN4cute5tupleIJNS5_1CILi1EEES8_S8_EEENS6_IJNS7_ILi64EEESA_SA_EEELi512ENS_6half_tEfNS_4arch4Sm90ELb0ELb0ELb0ELb0ELb1ELb0ELb1ELb0ELb0ELb1ELb0ELb0EEENS1_21CollectiveEpilogueFwdINS6_IJSA_NS7_ILi512EEESA_EEES9_SC_SE_Li256ELb0ELb1ELb0ELb0EEENS1_29StaticPersistentTileSchedulerILb0EEEEEEEEEvNT_6ParamsE,(.L_x_55 - _ZN7cutlass13device_kernelIN5flash11enable_sm90INS1_16FlashAttnFwdSm90INS1_25CollectiveMainloopFwdSm90ILi2EN4cute5tupleIJNS5_1CILi1EEES8_S8_EEENS6_IJNS7_ILi64EEESA_SA_EEELi512ENS_6half_tEfNS_4arch4Sm90ELb0ELb0ELb0ELb0ELb1ELb0ELb1ELb0ELb0ELb1ELb0ELb0EEENS1_21CollectiveEpilogueFwdINS6_IJSA_NS7_ILi512EEESA_EEES9_SC_SE_Li256ELb0ELb1ELb0ELb0EEENS1_29StaticPersistentTileSchedulerILb0EEEEEEEEEvNT_6ParamsE)
        .other          _ZN7cutlass13device_kernelIN5flash11enable_sm90INS1_16FlashAttnFwdSm90INS1_25CollectiveMainloopFwdSm90ILi2EN4cute5tupleIJNS5_1CILi1EEES8_S8_EEENS6_IJNS7_ILi64EEESA_SA_EEELi512ENS_6half_tEfNS_4arch4Sm90ELb0ELb0ELb0ELb0ELb1ELb0ELb1ELb0ELb0ELb1ELb0ELb0EEENS1_21CollectiveEpilogueFwdINS6_IJSA_NS7_ILi512EEESA_EEES9_SC_SE_Li256ELb0ELb1ELb0ELb0EEENS1_29StaticPersistentTileSchedulerILb0EEEEEEEEEvNT_6ParamsE,@"STO_CUDA_ENTRY STV_DEFAULT"
_ZN7cutlass13device_kernelIN5flash11enable_sm90INS1_16FlashAttnFwdSm90INS1_25CollectiveMainloopFwdSm90ILi2EN4cute5tupleIJNS5_1CILi1EEES8_S8_EEENS6_IJNS7_ILi64EEESA_SA_EEELi512ENS_6half_tEfNS_4arch4Sm90ELb0ELb0ELb0ELb0ELb1ELb0ELb1ELb0ELb0ELb1ELb0ELb0EEENS1_21CollectiveEpilogueFwdINS6_IJSA_NS7_ILi512EEESA_EEES9_SC_SE_Li256ELb0ELb1ELb0ELb0EEENS1_29StaticPersistentTileSchedulerILb0EEEEEEEEEvNT_6ParamsE:
[----:B------:R-:W-:Y:S01]  /*0000*/  LDC R1, c[0x0][0x37c] ;  /* 0x0000df00ff017b82 */ /* 0x000fe20000000800 */
[----:B------:R-:W-:Y:S05]  /*0010*/  EXIT ;  /* 0x000000000000794d */ /* 0x000fea0003800000 */
.L_x_10:
        /* <DEDUP_REMOVED lines=14> */
.L_x_55:


//--------------------- .text._ZN7cutlass13device_kernelIN5flash11enable_sm90INS1_16FlashAttnFwdSm90INS1_25CollectiveMainloopFwdSm90ILi2EN4cute5tupleIJNS5_1CILi1EEES8_S8_EEENS6_IJNS7_ILi64EEESA_SA_EEELi512ENS_6half_tEfNS_4arch4Sm90ELb0ELb0ELb0ELb1ELb1ELb0ELb0ELb0ELb0ELb1ELb0ELb0EEENS1_21CollectiveEpilogueFwdINS6_IJSA_NS7_ILi512EEESA_EEES9_SC_SE_Li256ELb1ELb1ELb0ELb0EEENS1_36VarlenDynamicPersistentTileSchedulerILi64ELi64ELi256ELi128ELb0ELb1ELb1ELb0ELb1ELb1EEEEEEEEEvNT_6ParamsE --------------------------
	.section	.text._ZN7cutlass13device_kernelIN5flash11enable_sm90INS1_16FlashAttnFwdSm90INS1_25CollectiveMainloopFwdSm90ILi2EN4cute5tupleIJNS5_1CILi1EEES8_S8_EEENS6_IJNS7_ILi64EEESA_SA_EEELi512ENS_6half_tEfNS_4arch4Sm90ELb0ELb0ELb0ELb1ELb1ELb0ELb0ELb0ELb0ELb1ELb0ELb0EEENS1_21CollectiveEpilogueFwdINS6_IJSA_NS7_ILi512EEESA_EEES9_SC_SE_Li256ELb1ELb1ELb0ELb0EEENS1_36VarlenDynamicPersistentTileSchedulerILi64ELi64ELi256ELi128ELb0ELb1ELb1ELb0ELb1ELb1EEEEEEEEEvNT_6ParamsE,"ax",@progbits
	.align	128
.text._ZN7cutlass13device_kernelIN5flash11enable_sm90INS1_16FlashAttnFwdSm90INS1_25CollectiveMainloopFwdSm90ILi2EN4cute5tupleIJNS5_1CILi1EEES8_S8_EEENS6_IJNS7_ILi64EEESA_SA_EEELi512ENS_6half_tEfNS_4arch4Sm90ELb0ELb0ELb0ELb1ELb1ELb0ELb0ELb0ELb0ELb1ELb0ELb0EEENS1_21CollectiveEpilogueFwdINS6_IJSA_NS7_ILi512EEESA_EEES9_SC_SE_Li256ELb1ELb1ELb0ELb0EEENS1_36VarlenDynamicPersistentTileSchedulerILi64ELi64ELi256ELi128ELb0ELb1ELb1ELb0ELb1ELb1EEEEEEEEEvNT_6ParamsE:
        .type           _ZN7cutlass13device_kernelIN5flash11enable_sm90INS1_16FlashAttnFwdSm90INS1_25CollectiveMainloopFwdSm90ILi2EN4cute5tupleIJNS5_1CILi1EEES8_S8_EEENS6_IJNS7_ILi64EEESA_SA_EEELi512ENS_6half_tEfNS_4arch4Sm90ELb0ELb0ELb0ELb1ELb1ELb0ELb0ELb0ELb0ELb1ELb0ELb0EEENS1_21CollectiveEpilogueFwdINS6_IJSA_NS7_ILi512EEESA_EEES9_SC_SE_Li256ELb1ELb1ELb0ELb0EEENS1_36VarlenDynamicPersistentTileSchedulerILi64ELi64ELi256ELi128ELb0ELb1ELb1ELb0ELb1ELb1EEEEEEEEEvNT_6ParamsE,@function
        .size           _ZN7cutlass13device_kernelIN5flash11enable_sm90INS1_16FlashAttnFwdSm90INS1_25CollectiveMainloopFwdSm90ILi2EN4cute5tupleIJNS5_1CILi1EEES8_S8_EEENS6_IJNS7_ILi64EEESA_SA_EEELi512ENS_6half_tEfNS_4arch4Sm90ELb0ELb0ELb0ELb1ELb1ELb0ELb0ELb0ELb0ELb1ELb0ELb0EEENS1_21CollectiveEpilogueFwdINS6_IJSA_NS7_ILi512EEESA_EEES9_SC_SE_Li256ELb1ELb1ELb0ELb0EEENS1_36VarlenDynamicPersistentTileSchedulerILi64ELi64ELi256ELi128ELb0ELb1ELb1ELb0ELb1ELb1EEEEEEEEEvNT_6ParamsE,(.L_x_56 - _ZN7cutlass13device_kernelIN5flash11enable_sm90INS1_16FlashAttnFwdSm90INS1_25CollectiveMainloopFwdSm90ILi2EN4cute5tupleIJNS5_1CILi1EEES8_S8_EEENS6_IJNS7_ILi64EEESA_SA_EEELi512ENS_6half_tEfNS_4arch4Sm90ELb0ELb0ELb0ELb1ELb1ELb0ELb0ELb0ELb0ELb1ELb0ELb0EEENS1_21CollectiveEpilogueFwdINS6_IJSA_NS7_ILi512EEESA_EEES9_SC_SE_Li256ELb1ELb1ELb0ELb0EEENS1_36VarlenDynamicPersistentTileSchedulerILi64ELi64ELi256ELi128ELb0ELb1ELb1ELb0ELb1ELb1EEEEEEEEEvNT_6ParamsE)
        .other          _ZN7cutlass13device_kernelIN5flash11enable_sm90INS1_16FlashAttnFwdSm90INS1_25CollectiveMainloopFwdSm90ILi2EN4cute5tupleIJNS5_1CILi1EEES8_S8_EEENS6_IJNS7_ILi64EEESA_SA_EEELi512ENS_6half_tEfNS_4arch4Sm90ELb0ELb0ELb0ELb1ELb1ELb0ELb0ELb0ELb0ELb1ELb0ELb0EEENS1_21CollectiveEpilogueFwdINS6_IJSA_NS7_ILi512EEESA_EEES9_SC_SE_Li256ELb1ELb1ELb0ELb0EEENS1_36VarlenDynamicPersistentTileSchedulerILi64ELi64ELi256ELi128ELb0ELb1ELb1ELb0ELb1ELb1EEEEEEEEEvNT_6ParamsE,@"STO_CUDA_ENTRY STV_DEFAULT"
_ZN7cutlass13device_kernelIN5flash11enable_sm90INS1_16FlashAttnFwdSm90INS1_25CollectiveMainloopFwdSm90ILi2EN4cute5tupleIJNS5_1CILi1EEES8_S8_EEENS6_IJNS7_ILi64EEESA_SA_EEELi512ENS_6half_tEfNS_4arch4Sm90ELb0ELb0ELb0ELb1ELb1ELb0ELb0ELb0ELb0ELb1ELb0ELb0EEENS1_21CollectiveEpilogueFwdINS6_IJSA_NS7_ILi512EEESA_EEES9_SC_SE_Li256ELb1ELb1ELb0ELb0EEENS1_36VarlenDynamicPersistentTileSchedulerILi64ELi64ELi256ELi128ELb0ELb1ELb1ELb0ELb1ELb1EEEEEEEEEvNT_6ParamsE:
[----:B------:R-:W-:Y:S01]  /*0000*/  LDC R1, c[0x0][0x37c] ;  /* 0x0000df00ff017b82 */ /* 0x000fe20000000800 */
[----:B------:R-:W-:Y:S05]  /*0010*/  EXIT ;  /* 0x000000000000794d */ /* 0x000fea0003800000 */
.L_x_11:
        /* <DEDUP_REMOVED lines=14> */
.L_x_56:


//--------------------- .text._ZN7cutlass13device_kernelIN5flash11enable_sm90INS1_16FlashAttnFwdSm90INS1_25CollectiveMainloopFwdSm90ILi2EN4cute5tupleIJNS5_1CILi1EEES8_S8_EEENS6_IJNS7_ILi64EEESA_SA_EEELi512ENS_6half_tEfNS_4arch4Sm90ELb0ELb0ELb0ELb1ELb1ELb1ELb0ELb0ELb0ELb1ELb0ELb0EEENS1_21CollectiveEpilogueFwdINS6_IJSA_NS7_ILi512EEESA_EEES9_SC_SE_Li256ELb1ELb1ELb0ELb0EEENS1_36VarlenDynamicPersistentTileSchedulerILi64ELi64ELi256ELi128ELb0ELb1ELb1ELb0ELb1ELb1EEEEEEEEEvNT_6ParamsE --------------------------
	.section	.text._ZN7cutlass13device_kernelIN5flash11enable_sm90INS1_16FlashAttnFwdSm90INS1_25CollectiveMainloopFwdSm90ILi2EN4cute5tupleIJNS5_1CILi1EEES8_S8_EEENS6_IJNS7_ILi64EEESA_SA_EEELi512ENS_6half_tEfNS_4arch4Sm90ELb0ELb0ELb0ELb1ELb1ELb1ELb0ELb0ELb0ELb1ELb0ELb0EEENS1_21CollectiveEpilogueFwdINS6_IJSA_NS7_ILi512EEESA_EEES9_SC_SE_Li256ELb1ELb1ELb0ELb0EEENS1_36VarlenDynamicPersistentTileSchedulerILi64ELi64ELi256ELi128ELb0ELb1ELb1ELb0ELb1ELb1EEEEEEEEEvNT_6ParamsE,"ax",@progbits
	.align	128
.text._ZN7cutlass13device_kernelIN5flash11enable_sm90INS1_16FlashAttnFwdSm90INS1_25CollectiveMainloopFwdSm90ILi2EN4cute5tupleIJNS5_1CILi1EEES8_S8_EEENS6_IJNS7_ILi64EEESA_SA_EEELi512ENS_6half_tEfNS_4arch4Sm90ELb0ELb0ELb0ELb1ELb1ELb1ELb0ELb0ELb0ELb1ELb0ELb0EEENS1_21CollectiveEpilogueFwdINS6_IJSA_NS7_ILi512EEESA_EEES9_SC_SE_Li256ELb1ELb1ELb0ELb0EEENS1_36VarlenDynamicPersistentTileSchedulerILi64ELi64ELi256ELi128ELb0ELb1ELb1ELb0ELb1ELb1EEEEEEEEEvNT_6ParamsE:
        .type           _ZN7cutlass13device_kernelIN5flash11enable_sm90INS1_16FlashAttnFwdSm90INS1_25CollectiveMainloopFwdSm90ILi2EN4cute5tupleIJNS5_1CILi1EEES8_S8_EEENS6_IJNS7_ILi64EEESA_SA_EEELi512ENS_6half_tEfNS_4arch4Sm90ELb0ELb0ELb0ELb1ELb1ELb1ELb0ELb0ELb0ELb1ELb0ELb0EEENS1_21CollectiveEpilogueFwdINS6_IJSA_NS7_ILi512EEESA_EEES9_SC_SE_Li256ELb1ELb1ELb0ELb0EEENS1_36VarlenDynamicPersistentTileSchedulerILi64ELi64ELi256ELi128ELb0ELb1ELb1ELb0ELb1ELb1EEEEEEEEEvNT_6ParamsE,@function
        .size           _ZN7cutlass13device_kernelIN5flash11enable_sm90INS1_16FlashAttnFwdSm90INS1_25CollectiveMainloopFwdSm90ILi2EN4cute5tupleIJNS5_1CILi1EEES8_S8_EEENS6_IJNS7_ILi64EEESA_SA_EEELi512ENS_6half_tEfNS_4arch4Sm90ELb0ELb0ELb0ELb1ELb1ELb1ELb0ELb0ELb0ELb1ELb0ELb0EEENS1_21CollectiveEpilogueFwdINS6_IJSA_NS7_ILi512EEESA_EEES9_SC_SE_Li256ELb1ELb1ELb0ELb0EEENS1_36VarlenDynamicPersistentTileSchedulerILi64ELi64ELi256ELi128ELb0ELb1ELb1ELb0ELb1ELb1EEEEEEEEEvNT_6ParamsE,(.L_x_57 - _ZN7cutlass13device_kernelIN5flash11enable_sm90INS1_16FlashAttnFwdSm90INS1_25CollectiveMainloopFwdSm90ILi2EN4cute5tupleIJNS5_1CILi1EEES8_S8_EEENS6_IJNS7_ILi64EEESA_SA_EEELi512ENS_6half_tEfNS_4arch4Sm90ELb0ELb0ELb0ELb1ELb1ELb1ELb0ELb0ELb0ELb1ELb0ELb0EEENS1_21CollectiveEpilogueFwdINS6_IJSA_NS7_ILi512EEESA_EEES9_SC_SE_Li256ELb1ELb1ELb0ELb0EEENS1_36VarlenDynamicPersistentTileSchedulerILi64ELi64ELi256ELi128ELb0ELb1ELb1ELb0ELb1ELb1EEEEEEEEEvNT_6ParamsE)
        .other          _ZN7cutlass13device_kernelIN5flash11enable_sm90INS1_16FlashAttnFwdSm90INS1_25CollectiveMainloopFwdSm90ILi2EN4cute5tupleIJNS5_1CILi1EEES8_S8_EEENS6_IJNS7_ILi64EEESA_SA_EEELi512ENS_6half_tEfNS_4arch4Sm90ELb0ELb0ELb0ELb1ELb1ELb1ELb0ELb0ELb0ELb1ELb0ELb0EEENS1_21CollectiveEpilogueFwdINS6_IJSA_NS7_ILi512EEESA_EEES9_SC_SE_Li256ELb1ELb1ELb0ELb0EEENS1_36VarlenDynamicPersistentTileSchedulerILi64ELi64ELi256ELi128ELb0ELb1ELb1ELb0ELb1ELb1EEEEEEEEEvNT_6ParamsE,@"STO_CUDA_ENTRY STV_DEFAULT"
_ZN7cutlass13device_kernelIN5flash11enable_sm90INS1_16FlashAttnFwdSm90INS1_25CollectiveMainloopFwdSm90ILi2EN4cute5tupleIJNS5_1CILi1EEES8_S8_EEENS6_IJNS7_ILi64EEESA_SA_EEELi512ENS_6half_tEfNS_4arch4Sm90ELb0ELb0ELb0ELb1ELb1ELb1ELb0ELb0ELb0ELb1ELb0ELb0EEENS1_21CollectiveEpilogueFwdINS6_IJSA_NS7_ILi512EEESA_EEES9_SC_SE_Li256ELb1ELb1ELb0ELb0EEENS1_36VarlenDynamicPersistentTileSchedulerILi64ELi64ELi256ELi128ELb0ELb1ELb1ELb0ELb1ELb1EEEEEEEEEvNT_6ParamsE:
[----:B------:R-:W-:Y:S01]  /*0000*/  LDC R1, c[0x0][0x37c] ;  /* 0x0000df00ff017b82 */ /* 0x000fe20000000800 */
[----:B------:R-:W-:Y:S05]  /*0010*/  EXIT ;  /* 0x000000000000794d */ /* 0x000fea0003800000 */
.L_x_12:
        /* <DEDUP_REMOVED lines=14> */
.L_x_57:


//--------------------- .text._ZN7cutlass13device_kernelIN5flash11enable_sm90INS1_16FlashAttnFwdSm90INS1_25CollectiveMainloopFwdSm90ILi2EN4cute5tupleIJNS5_1CILi1EEES8_S8_EEENS6_IJNS7_ILi64EEESA_SA_EEELi512ENS_6half_tEfNS_4arch4Sm90ELb0ELb0ELb0ELb1ELb1ELb0ELb1ELb0ELb0ELb1ELb0ELb0EEENS1_21CollectiveEpilogueFwdINS6_IJSA_NS7_ILi512EEESA_EEES9_SC_SE_Li256ELb1ELb1ELb0ELb0EEENS1_36VarlenDynamicPersistentTileSchedulerILi64ELi64ELi256ELi128ELb0ELb1ELb1ELb0ELb1ELb1EEEEEEEEEvNT_6ParamsE --------------------------
	.section	.text._ZN7cutlass13device_kernelIN5flash11enable_sm90INS1_16FlashAttnFwdSm90INS1_25CollectiveMainloopFwdSm90ILi2EN4cute5tupleIJNS5_1CILi1EEES8_S8_EEENS6_IJNS7_ILi64EEESA_SA_EEELi512ENS_6half_tEfNS_4arch4Sm90ELb0ELb0ELb0ELb1ELb1ELb0ELb1ELb0ELb0ELb1ELb0ELb0EEENS1_21CollectiveEpilogueFwdINS6_IJSA_NS7_ILi512EEESA_EEES9_SC_SE_Li256ELb1ELb1ELb0ELb0EEENS1_36VarlenDynamicPersistentTileSchedulerILi64ELi64ELi256ELi128ELb0ELb1ELb1ELb0ELb1ELb1EEEEEEEEEvNT_6ParamsE,"ax",@progbits
	.align	128
.text._ZN7cutlass13device_kernelIN5flash11enable_sm90INS1_16FlashAttnFwdSm90INS1_25CollectiveMainloopFwdSm90ILi2EN4cute5tupleIJNS5_1CILi1EEES8_S8_EEENS6_IJNS7_ILi64EEESA_SA_EEELi512ENS_6half_tEfNS_4arch4Sm90ELb0ELb0ELb0ELb1ELb1ELb0ELb1ELb0ELb0ELb1ELb0ELb0EEENS1_21CollectiveEpilogueFwdINS6_IJSA_NS7_ILi512EEESA_EEES9_SC_SE_Li256ELb1ELb1ELb0ELb0EEENS1_36VarlenDynamicPersistentTileSchedulerILi64ELi64ELi256ELi128ELb0ELb1ELb1ELb0ELb1ELb1EEEEEEEEEvNT_6ParamsE:
        .type           _ZN7cutlass13device_kernelIN5flash11enable_sm90INS1_16FlashAttnFwdSm90INS1_25CollectiveMainloopFwdSm90ILi2EN4cute5tupleIJNS5_1CILi1EEES8_S8_EEENS6_IJNS7_ILi64EEESA_SA_EEELi512ENS_6half_tEfNS_4arch4Sm90ELb0ELb0ELb0ELb1ELb1ELb0ELb1ELb0ELb0ELb1ELb0ELb0EEENS1_21CollectiveEpilogueFwdINS6_IJSA_NS7_ILi512EEESA_EEES9_SC_SE_Li256ELb1ELb1ELb0ELb0EEENS1_36VarlenDynamicPersistentTileSchedulerILi64ELi64ELi256ELi128ELb0ELb1ELb1ELb0ELb1ELb1EEEEEEEEEvNT_6ParamsE,@function
        .size           _ZN7cutlass13device_kernelIN5flash11enable_sm90INS1_16FlashAttnFwdSm90INS1_25CollectiveMainloopFwdSm90ILi2EN4cute5tupleIJNS5_1CILi1EEES8_S8_EEENS6_IJNS7_ILi64EEESA_SA_EEELi512ENS_6half_tEfNS_4arch4Sm90ELb0ELb0ELb0ELb1ELb1ELb0ELb1ELb0ELb0ELb1ELb0ELb0EEENS1_21CollectiveEpilogueFwdINS6_IJSA_NS7_ILi512EEESA_EEES9_SC_SE_Li256ELb1ELb1ELb0ELb0EEENS1_36VarlenDynamicPersistentTileSchedulerILi64ELi64ELi256ELi128ELb0ELb1ELb1ELb0ELb1ELb1EEEEEEEEEvNT_6ParamsE,(.L_x_58 - _ZN7cutlass13device_kernelIN5flash11enable_sm90INS1_16FlashAttnFwdSm90INS1_25CollectiveMainloopFwdSm90ILi2EN4cute5tupleIJNS5_1CILi1EEES8_S8_EEENS6_IJNS7_ILi64EEESA_SA_EEELi512ENS_6half_tEfNS_4arch4Sm90ELb0ELb0ELb0ELb1ELb1ELb0ELb1ELb0ELb0ELb1ELb0ELb0EEENS1_21CollectiveEpilogueFwdINS6_IJSA_NS7_ILi512EEESA_EEES9_SC_SE_Li256ELb1ELb1ELb0ELb0EEENS1_36VarlenDynamicPersistentTileSchedulerILi64ELi64ELi256ELi128ELb0ELb1ELb1ELb0ELb1ELb1EEEEEEEEEvNT_6ParamsE)
        .other          _ZN7cutlass13device_kernelIN5flash11enable_sm90INS1_16FlashAttnFwdSm90INS1_25CollectiveMainloopFwdSm90ILi2EN4cute5tupleIJNS5_1CILi1EEES8_S8_EEENS6_IJNS7_ILi64EEESA_SA_EEELi512ENS_6half_tEfNS_4arch4Sm90ELb0ELb0ELb0ELb1ELb1ELb0ELb1ELb0ELb0ELb1ELb0ELb0EEENS1_21CollectiveEpilogueFwdINS6_IJSA_NS7_ILi512EEESA_EEES9_SC_SE_Li256ELb1ELb1ELb0ELb0EEENS1_36VarlenDynamicPersistentTileSchedulerILi64ELi64ELi256ELi128ELb0ELb1ELb1ELb0ELb1ELb1EEEEEEEEEvNT_6ParamsE,@"STO_CUDA_ENTRY STV_DEFAULT"
_ZN7cutlass13device_kernelIN5flash11enable_sm90INS1_16FlashAttnFwdSm90INS1_25CollectiveMainloopFwdSm90ILi2EN4cute5tupleIJNS5_1CILi1EEES8_S8_EEENS6_IJNS7_ILi64EEESA_SA_EEELi512ENS_6half_tEfNS_4arch4Sm90ELb0ELb0ELb0ELb1ELb1ELb0ELb1ELb0ELb0ELb1ELb0ELb0EEENS1_21CollectiveEpilogueFwdINS6_IJSA_NS7_ILi512EEESA_EEES9_SC_SE_Li256ELb1ELb1ELb0ELb0EEENS1_36VarlenDynamicPersistentTileSchedulerILi64ELi64ELi256ELi128ELb0ELb1ELb1ELb0ELb1ELb1EEEEEEEEEvNT_6ParamsE:
[----:B------:R-:W-:Y:S01]  /*0000*/  LDC R1, c[0x0][0x37c] ;  /* 0x0000df00ff017b82 */ /* 0x000fe20000000800 */
[----:B------:R-:W-:Y:S05]  /*0010*/  EXIT ;  /* 0x000000000000794d */ /* 0x000fea0003800000 */
.L_x_13:
        /* <DEDUP_REMOVED lines=14> */
.L_x_58:


//--------------------- .text._ZN7cutlass13device_kernelIN5flash11enable_sm90INS1_16FlashAttnFwdSm90INS1_25CollectiveMainloopFwdSm90ILi2EN4cute5tupleIJNS5_1CILi1EEES8_S8_EEENS6_IJNS7_ILi64EEESA_SA_EEELi512ENS_6half_tEfNS_4arch4Sm90ELb0ELb0ELb0ELb1ELb1ELb1ELb1ELb0ELb0ELb1ELb0ELb0EEENS1_21CollectiveEpilogueFwdINS6_IJSA_NS7_ILi512EEESA_EEES9_SC_SE_Li256ELb1ELb1ELb0ELb0EEENS1_36VarlenDynamicPersistentTileSchedulerILi64ELi64ELi256ELi128ELb0ELb1ELb1ELb0ELb1ELb1EEEEEEEEEvNT_6ParamsE --------------------------
	.section	.text._ZN7cutlass13device_kernelIN5flash11enable_sm90INS1_16FlashAttnFwdSm90INS1_25CollectiveMainloopFwdSm90ILi2EN4cute5tupleIJNS5_1CILi1EEES8_S8_EEENS6_IJNS7_ILi64EEESA_SA_EEELi512ENS_6half_tEfNS_4arch4Sm90ELb0ELb0ELb0ELb1ELb1ELb1ELb1ELb0ELb0ELb1ELb0ELb0EEENS1_21CollectiveEpilogueFwdINS6_IJSA_NS7_ILi512EEESA_EEES9_SC_SE_Li256ELb1ELb1ELb0ELb0EEENS1_36VarlenDynamicPersistentTileSchedulerILi64ELi64ELi256ELi128ELb0ELb1ELb1ELb0ELb1ELb1EEEEEEEEEvNT_6ParamsE,"ax",@progbits
	.align	128
.text._ZN7cutlass13device_kernelIN5flash11enable_sm90INS1_16FlashAttnFwdSm90INS1_25CollectiveMainloopFwdSm90ILi2EN4cute5tupleIJNS5_1CILi1EEES8_S8_EEENS6_IJNS7_ILi64EEESA_SA_EEELi512ENS_6half_tEfNS_4arch4Sm90ELb0ELb0ELb0ELb1ELb1ELb1ELb1ELb0ELb0ELb1ELb0ELb0EEENS1_21CollectiveEpilogueFwdINS6_IJSA_NS7_ILi512EEESA_EEES9_SC_SE_Li256ELb1ELb1ELb0ELb0EEENS1_36VarlenDynamicPersistentTileSchedulerILi64ELi64ELi256ELi128ELb0ELb1ELb1ELb0ELb1ELb1EEEEEEEEEvNT_6ParamsE:
        .type           _ZN7cutlass13device_kernelIN5flash11enable_sm90INS1_16FlashAttnFwdSm90INS1_25CollectiveMainloopFwdSm90ILi2EN4cute5tupleIJNS5_1CILi1EEES8_S8_EEENS6_IJNS7_ILi64EEESA_SA_EEELi512ENS_6half_tEfNS_4arch4Sm90ELb0ELb0ELb0ELb1ELb1ELb1ELb1ELb0ELb0ELb1ELb0ELb0EEENS1_21CollectiveEpilogueFwdINS6_IJSA_NS7_ILi512EEESA_EEES9_SC_SE_Li256ELb1ELb1ELb0ELb0EEENS1_36VarlenDynamicPersistentTileSchedulerILi64ELi64ELi256ELi128ELb0ELb1ELb1ELb0ELb1ELb1EEEEEEEEEvNT_6ParamsE,@function
        .size           _ZN7cutlass13device_kernelIN5flash11enable_sm90INS1_16FlashAttnFwdSm90INS1_25CollectiveMainloopFwdSm90ILi2EN4cute5tupleIJNS5_1CILi1EEES8_S8_EEENS6_IJNS7_ILi64EEESA_SA_EEELi512ENS_6half_tEfNS_4arch4Sm90ELb0ELb0ELb0ELb1ELb1ELb1ELb1ELb0ELb0ELb1ELb0ELb0EEENS1_21CollectiveEpilogueFwdINS6_IJSA_NS7_ILi512EEESA_EEES9_SC_SE_Li256ELb1ELb1ELb0ELb0EEENS1_36VarlenDynamicPersistentTileSchedulerILi64ELi64ELi256ELi128ELb0ELb1ELb1ELb0ELb1ELb1EEEEEEEEEvNT_6ParamsE,(.L_x_59 - _ZN7cutlass13device_kernelIN5flash11enable_sm90INS1_16FlashAttnFwdSm90INS1_25CollectiveMainloopFwdSm90ILi2EN4cute5tupleIJNS5_1CILi1EEES8_S8_EEENS6_IJNS7_ILi64EEESA_SA_EEELi512ENS_6half_tEfNS_4arch4Sm90ELb0ELb0ELb0ELb1ELb1ELb1ELb1ELb0ELb0ELb1ELb0ELb0EEENS1_21CollectiveEpilogueFwdINS6_IJSA_NS7_ILi512EEESA_EEES9_SC_SE_Li256ELb1ELb1ELb0ELb0EEENS1_36VarlenDynamicPersistentTileSchedulerILi64ELi64ELi256ELi128ELb0ELb1ELb1ELb0ELb1ELb1EEEEEEEEEvNT_6ParamsE)
        .other          _ZN7cutlass13device_kernelIN5flash11enable_sm90INS1_16FlashAttnFwdSm90INS1_25CollectiveMainloopFwdSm90ILi2EN4cute5tupleIJNS5_1CILi1EEES8_S8_EEENS6_IJNS7_ILi64EEESA_SA_EEELi512ENS_6half_tEfNS_4arch4Sm90ELb0ELb0ELb0ELb1ELb1ELb1ELb1ELb0ELb0ELb1ELb0ELb0EEENS1_21CollectiveEpilogueFwdINS6_IJSA_NS7_ILi512EEESA_EEES9_SC_SE_Li256ELb1ELb1ELb0ELb0EEENS1_36VarlenDynamicPersistentTileSchedulerILi64ELi64ELi256ELi128ELb0ELb1ELb1ELb0ELb1ELb1EEEEEEEEEvNT_6ParamsE,@"STO_CUDA_ENTRY STV_DEFAULT"
_ZN7cutlass13device_kernelIN5flash11enable_sm90INS1_16FlashAttnFwdSm90INS1_25CollectiveMainloopFwdSm90ILi2EN4cute5tupleIJNS5_1CILi1EEES8_S8_EEENS6_IJNS7_ILi64EEESA_SA_EEELi512ENS_6half_tEfNS_4arch4Sm90ELb0ELb0ELb0ELb1ELb1ELb1ELb1ELb0ELb0ELb1ELb0ELb0EEENS1_21CollectiveEpilogueFwdINS6_IJSA_NS7_ILi512EEESA_EEES9_SC_SE_Li256ELb1ELb1ELb0ELb0EEENS1_36VarlenDynamicPersistentTileSchedulerILi64ELi64ELi256ELi128ELb0ELb1ELb1ELb0ELb1ELb1EEEEEEEEEvNT_6ParamsE:
[----:B------:R-:W-:Y:S01]  /*0000*/  LDC R1, c[0x0][0x37c] ;  /* 0x0000df00ff017b82 */ /* 0x000fe20000000800 */
[----:B------:R-:W-:Y:S05]  /*0010*/  EXIT ;  /* 0x000000000000794d */ /* 0x000fea0003800000 */
.L_x_14:
        /* <DEDUP_REMOVED lines=14> */
.L_x_59:


//--------------------- .text._ZN7cutlass13device_kernelIN5flash11enable_sm90INS1_16FlashAttnFwdSm90INS1_25CollectiveMainloopFwdSm90ILi2EN4cute5tupleIJNS5_1CILi1EEES8_S8_EEENS6_IJNS7_ILi64EEESA_SA_EEELi512ENS_6half_tEfNS_4arch4Sm90ELb0ELb1ELb0ELb0ELb1ELb0ELb0ELb0ELb0ELb1ELb0ELb0EEENS1_21CollectiveEpilogueFwdINS6_IJSA_NS7_ILi512EEESA_EEES9_SC_SE_Li256ELb0ELb1ELb0ELb0EEENS1_30DynamicPersistentTileSchedulerILi256ELi128ELb0ELb1ELb1EEEEEEEEEvNT_6ParamsE --------------------------
	.section	.text._ZN7cutlass13device_kernelIN5flash11enable_sm90INS1_16FlashAttnFwdSm90INS1_25CollectiveMainloopFwdSm90ILi2EN4cute5tupleIJNS5_1CILi1EEES8_S8_EEENS6_IJNS7_ILi64EEESA_SA_EEELi512ENS_6half_tEfNS_4arch4Sm90ELb0ELb1ELb0ELb0ELb1ELb0ELb0ELb0ELb0ELb1ELb0ELb0EEENS1_21CollectiveEpilogueFwdINS6_IJSA_NS7_ILi512EEESA_EEES9_SC_SE_Li256ELb0ELb1ELb0ELb0EEENS1_30DynamicPersistentTileSchedulerILi256ELi128ELb0ELb1ELb1EEEEEEEEEvNT_6ParamsE,"ax",@progbits
	.align	128
.text._ZN7cutlass13device_kernelIN5flash11enable_sm90INS1_16FlashAttnFwdSm90INS1_25CollectiveMainloopFwdSm90ILi2EN4cute5tupleIJNS5_1CILi1EEES8_S8_EEENS6_IJNS7_ILi64EEESA_SA_EEELi512ENS_6half_tEfNS_4arch4Sm90ELb0ELb1ELb0ELb0ELb1ELb0ELb0ELb0ELb0ELb1ELb0ELb0EEENS1_21CollectiveEpilogueFwdINS6_IJSA_NS7_ILi512EEESA_EEES9_SC_SE_Li256ELb0ELb1ELb0ELb0EEENS1_30DynamicPersistentTileSchedulerILi256ELi128ELb0ELb1ELb1EEEEEEEEEvNT_6ParamsE:
        .type           _ZN7cutlass13device_kernelIN5flash11enable_sm90INS1_16FlashAttnFwdSm90INS1_25CollectiveMainloopFwdSm90ILi2EN4cute5tupleIJNS5_1CILi1EEES8_S8_EEENS6_IJNS7_ILi64EEESA_SA_EEELi512ENS_6half_tEfNS_4arch4Sm90ELb0ELb1ELb0ELb0ELb1ELb0ELb0ELb0ELb0ELb1ELb0ELb0EEENS1_21CollectiveEpilogueFwdINS6_IJSA_NS7_ILi512EEESA_EEES9_SC_SE_Li256ELb0ELb1ELb0ELb0EEENS1_30DynamicPersistentTileSchedulerILi256ELi128ELb0ELb1ELb1EEEEEEEEEvNT_6ParamsE,@function
        .size           _ZN7cutlass13device_kernelIN5flash11enable_sm90INS1_16FlashAttnFwdSm90INS1_25CollectiveMainloopFwdSm90ILi2EN4cute5tupleIJNS5_1CILi1EEES8_S8_EEENS6_IJNS7_ILi64EEESA_SA_EEELi512ENS_6half_tEfNS_4arch4Sm90ELb0ELb1ELb0ELb0ELb1ELb0ELb0ELb0ELb0ELb1ELb0ELb0EEENS1_21CollectiveEpilogueFwdINS6_IJSA_NS7_ILi512EEESA_EEES9_SC_SE_Li256ELb0ELb1ELb0ELb0EEENS1_30DynamicPersistentTileSchedulerILi256ELi128ELb0ELb1ELb1EEEEEEEEEvNT_6ParamsE,(.L_x_60 - _ZN7cutlass13device_kernelIN5flash11enable_sm90INS1_16FlashAttnFwdSm90INS1_25CollectiveMainloopFwdSm90ILi2EN4cute5tupleIJNS5_1CILi1EEES8_S8_EEENS6_IJNS7_ILi64EEESA_SA_EEELi512ENS_6half_tEfNS_4arch4Sm90ELb0ELb1ELb0ELb0ELb1ELb0ELb0ELb0ELb0ELb1ELb0ELb0EEENS1_21CollectiveEpilogueFwdINS6_IJSA_NS7_ILi512EEESA_EEES9_SC_SE_Li256ELb0ELb1ELb0ELb0EEENS1_30DynamicPersistentTileSchedulerILi256ELi128ELb0ELb1ELb1EEEEEEEEEvNT_6ParamsE)
        .other          _ZN7cutlass13device_kernelIN5flash11enable_sm90INS1_16FlashAttnFwdSm90INS1_25CollectiveMainloopFwdSm90ILi2EN4cute5tupleIJNS5_1CILi1EEES8_S8_EEENS6_IJNS7_ILi64EEESA_SA_EEELi512ENS_6half_tEfNS_4arch4Sm90ELb0ELb1ELb0ELb0ELb1ELb0ELb0ELb0ELb0ELb1ELb0ELb0EEENS1_21CollectiveEpilogueFwdINS6_IJSA_NS7_ILi512EEESA_EEES9_SC_SE_Li256ELb0ELb1ELb0ELb0EEENS1_30DynamicPersistentTileSchedulerILi256ELi128ELb0ELb1ELb1EEEEEEEEEvNT_6ParamsE,@"STO_CUDA_ENTRY STV_DEFAULT"
_ZN7cutlass13device_kernelIN5flash11enable_sm90INS1_16FlashAttnFwdSm90INS1_25CollectiveMainloopFwdSm90ILi2EN4cute5tupleIJNS5_1CILi1EEES8_S8_EEENS6_IJNS7_ILi64EEESA_SA_EEELi512ENS_6half_tEfNS_4arch4Sm90ELb0ELb1ELb0ELb0ELb1ELb0ELb0ELb0ELb0ELb1ELb0ELb0EEENS1_21CollectiveEpilogueFwdINS6_IJSA_NS7_ILi512EEESA_EEES9_SC_SE_Li256ELb0ELb1ELb0ELb0EEENS1_30DynamicPersistentTileSchedulerILi256ELi128ELb0ELb1ELb1EEEEEEEEEvNT_6ParamsE:
[----:B------:R-:W-:Y:S01]  /*0000*/  LDC R1, c[0x0][0x37c] ;  /* 0x0000df00ff017b82 */ /* 0x000fe20000000800 */
[----:B------:R-:W-:Y:S05]  /*0010*/  EXIT ;  /* 0x000000000000794d */ /* 0x000fea0003800000 */
.L_x_15:
        /* <DEDUP_REMOVED lines=14> */
.L_x_60:


//--------------------- .text._ZN7cutlass13device_kernelIN5flash11enable_sm90INS1_16FlashAttnFwdSm90INS1_25CollectiveMainloopFwdSm90ILi2EN4cute5tupleIJNS5_1CILi1EEES8_S8_EEENS6_IJNS7_ILi64EEESA_SA_EEELi512ENS_6half_tEfNS_4arch4Sm90ELb0ELb1ELb0ELb0ELb1ELb0ELb1ELb0ELb0ELb1ELb0ELb0EEENS1_21CollectiveEpilogueFwdINS6_IJSA_NS7_ILi512EEESA_EEES9_SC_SE_Li256ELb0ELb1ELb0ELb0EEENS1_30DynamicPersistentTileSchedulerILi256ELi128ELb0ELb1ELb1EEEEEEEEEvNT_6ParamsE --------------------------
	.section	.text._ZN7cutlass13device_kernelIN5flash11enable_sm90INS1_16FlashAttnFwdSm90INS1_25CollectiveMainloopFwdSm90ILi2EN4cute5tupleIJNS5_1CILi1EEES8_S8_EEENS6_IJNS7_ILi64EEESA_SA_EEELi512ENS_6half_tEfNS_4arch4Sm90ELb0ELb1ELb0ELb0ELb1ELb0ELb1ELb0ELb0ELb1ELb0ELb0EEENS1_21CollectiveEpilogueFwdINS6_IJSA_NS7_ILi512EEESA_EEES9_SC_SE_Li256ELb0ELb1ELb0ELb0EEENS1_30DynamicPersistentTileSchedulerILi256ELi128ELb0ELb1ELb1EEEEEEEEEvNT_6ParamsE,"ax",@progbits
	.align	128
.text._ZN7cutlass13device_kernelIN5flash11enable_sm90INS1_16FlashAttnFwdSm90INS1_25CollectiveMainloopFwdSm90ILi2EN4cute5tupleIJNS5_1CILi1EEES8_S8_EEENS6_IJNS7_ILi64EEESA_SA_EEELi512ENS_6half_tEfNS_4arch4Sm90ELb0ELb1ELb0ELb0ELb1ELb0ELb1ELb0ELb0ELb1ELb0ELb0EEENS1_21CollectiveEpilogueFwdINS6_IJSA_NS7_ILi512EEESA_EEES9_SC_SE_Li256ELb0ELb1ELb0ELb0EEENS1_30DynamicPersistentTileSchedulerILi256ELi128ELb0ELb1ELb1EEEEEEEEEvNT_6ParamsE:
        .type           _ZN7cutlass13device_kernelIN5flash11enable_sm90INS1_16FlashAttnFwdSm90INS1_25CollectiveMainloopFwdSm90ILi2EN4cute5tupleIJNS5_1CILi1EEES8_S8_EEENS6_IJNS7_ILi64EEESA_SA_EEELi512ENS_6half_tEfNS_4arch4Sm90ELb0ELb1ELb0ELb0ELb1ELb0ELb1ELb0ELb0ELb1ELb0ELb0EEENS1_21CollectiveEpilogueFwdINS6_IJSA_NS7_ILi512EEESA_EEES9_SC_SE_Li256ELb0ELb1ELb0ELb0EEENS1_30DynamicPersistentTileSchedulerILi256ELi128ELb0ELb1ELb1EEEEEEEEEvNT_6ParamsE,@function
        .size           _ZN7cutlass13device_kernelIN5flash11enable_sm90INS1_16FlashAttnFwdSm90INS1_25CollectiveMainloopFwdSm90ILi2EN4cute5tupleIJNS5_1CILi1EEES8_S8_EEENS6_IJNS7_ILi64EEESA_SA_EEELi512ENS_6half_tEfNS_4arch4Sm90ELb0ELb1ELb0ELb0ELb1ELb0ELb1ELb0ELb0ELb1ELb0ELb0EEENS1_21CollectiveEpilogueFwdINS6_IJSA_NS7_ILi512EEESA_EEES9_SC_SE_Li256ELb0ELb1ELb0ELb0EEENS1_30DynamicPersistentTileSchedulerILi256ELi128ELb0ELb1ELb1EEEEEEEEEvNT_6ParamsE,(.L_x_61 - _ZN7cutlass13device_kernelIN5flash11enable_sm90INS1_16FlashAttnFwdSm90INS1_25CollectiveMainloopFwdSm90ILi2EN4cute5tupleIJNS5_1CILi1EEES8_S8_EEENS6_IJNS7_ILi64EEESA_SA_EEELi512ENS_6half_tEfNS_4arch4Sm90ELb0ELb1ELb0ELb0ELb1ELb0ELb1ELb0ELb0ELb1ELb0ELb0EEENS1_21CollectiveEpilogueFwdINS6_IJSA_NS7_ILi512EEESA_EEES9_SC_SE_Li256ELb0ELb1ELb0ELb0EEENS1_30DynamicPersistentTileSchedulerILi256ELi128ELb0ELb1ELb1EEEEEEEEEvNT_6ParamsE)
        .other          _ZN7cutlass13device_kernelIN5flash11enable_sm90INS1_16FlashAttnFwdSm90INS1_25CollectiveMainloopFwdSm90ILi2EN4cute5tupleIJNS5_1CILi1EEES8_S8_EEENS6_IJNS7_ILi64EEESA_SA_EEELi512ENS_6half_tEfNS_4arch4Sm90ELb0ELb1ELb0ELb0ELb1ELb0ELb1ELb0ELb0ELb1ELb0ELb0EEENS1_21CollectiveEpilogueFwdINS6_IJSA_NS7_ILi512EEESA_EEES9_SC_SE_Li256ELb0ELb1ELb0ELb0EEENS1_30DynamicPersistentTileSchedulerILi256ELi128ELb0ELb1ELb1EEEEEEEEEvNT_6ParamsE,@"STO_CUDA_ENTRY STV_DEFAULT"
_ZN7cutlass13device_kernelIN5flash11enable_sm90INS1_16FlashAttnFwdSm90INS1_25CollectiveMainloopFwdSm90ILi2EN4cute5tupleIJNS5_1CILi1EEES8_S8_EEENS6_IJNS7_ILi64EEESA_SA_EEELi512ENS_6half_tEfNS_4arch4Sm90ELb0ELb1ELb0ELb0ELb1ELb0ELb1ELb0ELb0ELb1ELb0ELb0EEENS1_21CollectiveEpilogueFwdINS6_IJSA_NS7_ILi512EEESA_EEES9_SC_SE_Li256ELb0ELb1ELb0ELb0EEENS1_30DynamicPersistentTileSchedulerILi256ELi128ELb0ELb1ELb1EEEEEEEEEvNT_6ParamsE:
[----:B------:R-:W-:Y:S01]  /*0000*/  LDC R1, c[0x0][0x37c] ;  /* 0x0000df00ff017b82 */ /* 0x000fe20000000800 */
[----:B------:R-:W-:Y:S05]  /*0010*/  EXIT ;  /* 0x000000000000794d */ /* 0x000fea0003800000 */
.L_x_16:
        /* <DEDUP_REMOVED lines=14> */
.L_x_61:


//--------------------- .text._ZN7cutlass13device_kernelIN5flash11enable_sm90INS1_16FlashAttnFwdSm90INS1_25CollectiveMainloopFwdSm90ILi2EN4cute5tupleIJNS5_1CILi1EEES8_S8_EEENS6_IJNS7_ILi64EEESA_SA_EEELi512ENS_6half_tEfNS_4arch4Sm90ELb0ELb1ELb0ELb1ELb1ELb0ELb0ELb0ELb0ELb1ELb0ELb0EEENS1_21CollectiveEpilogueFwdINS6_IJSA_NS7_ILi512EEESA_EEES9_SC_SE_Li256ELb1ELb1ELb0ELb0EEENS1_36VarlenDynamicPersistentTileSchedulerILi64ELi64ELi256ELi128ELb0ELb1ELb1ELb1ELb0ELb1EEEEEEEEEvNT_6ParamsE --------------------------
	.section	.text._ZN7cutlass13device_kernelIN5flash11enable_sm90INS1_16FlashAttnFwdSm90INS1_25CollectiveMainloopFwdSm90ILi2EN4cute5tupleIJNS5_1CILi1EEES8_S8_EEENS6_IJNS7_ILi64EEESA_SA_EEELi512ENS_6half_tEfNS_4arch4Sm90ELb0ELb1ELb0ELb1ELb1ELb0ELb0ELb0ELb0ELb1ELb0ELb0EEENS1_21CollectiveEpilogueFwdINS6_IJSA_NS7_ILi512EEESA_EEES9_SC_SE_Li256ELb1ELb1ELb0ELb0EEENS1_36VarlenDynamicPersistentTileSchedulerILi64ELi64ELi256ELi128ELb0ELb1ELb1ELb1ELb0ELb1EEEEEEEEEvNT_6ParamsE,"ax",@progbits
	.align	128
.text._ZN7cutlass13device_kernelIN5flash11enable_sm90INS1_16FlashAttnFwdSm90INS1_25CollectiveMainloopFwdSm90ILi2EN4cute5tupleIJNS5_1CILi1EEES8_S8_EEENS6_IJNS7_ILi64EEESA_SA_EEELi512ENS_6half_tEfNS_4arch4Sm90ELb0ELb1ELb0ELb1ELb1ELb0ELb0ELb0ELb0ELb1ELb0ELb0EEENS1_21CollectiveEpilogueFwdINS6_IJSA_NS7_ILi512EEESA_EEES9_SC_SE_Li256ELb1ELb1ELb0ELb0EEENS1_36VarlenDynamicPersistentTileSchedulerILi64ELi64ELi256ELi128ELb0ELb1ELb1ELb1ELb0ELb1EEEEEEEEEvNT_6ParamsE:
        .type           _ZN7cutlass13device_kernelIN5flash11enable_sm90INS1_16FlashAttnFwdSm90INS1_25CollectiveMainloopFwdSm90ILi2EN4cute5tupleIJNS5_1CILi1EEES8_S8_EEENS6_IJNS7_ILi64EEESA_SA_EEELi512ENS_6half_tEfNS_4arch4Sm90ELb0ELb1ELb0ELb1ELb1ELb0ELb0ELb0ELb0ELb1ELb0ELb0EEENS1_21CollectiveEpilogueFwdINS6_IJSA_NS7_ILi512EEESA_EEES9_SC_SE_Li256ELb1ELb1ELb0ELb0EEENS1_36VarlenDynamicPersistentTileSchedulerILi64ELi64ELi256ELi128ELb0ELb1ELb1ELb1ELb0ELb1EEEEEEEEEvNT_6ParamsE,@function
        .size           _ZN7cutlass13device_kernelIN5flash11enable_sm90INS1_16FlashAttnFwdSm90INS1_25CollectiveMainloopFwdSm90ILi2EN4cute5tupleIJNS5_1CILi1EEES8_S8_EEENS6_IJNS7_ILi64EEESA_SA_EEELi512ENS_6half_tEfNS_4arch4Sm90ELb0ELb1ELb0ELb1ELb1ELb0ELb0ELb0ELb0ELb1ELb0ELb0EEENS1_21CollectiveEpilogueFwdINS6_IJSA_NS7_ILi512EEESA_EEES9_SC_SE_Li256ELb1ELb1ELb0ELb0EEENS1_36VarlenDynamicPersistentTileSchedulerILi64ELi64ELi256ELi128ELb0ELb1ELb1ELb1ELb0ELb1EEEEEEEEEvNT_6ParamsE,(.L_x_62 - _ZN7cutlass13device_kernelIN5flash11enable_sm90INS1_16FlashAttnFwdSm90INS1_25CollectiveMainloopFwdSm90ILi2EN4cute5tupleIJNS5_1CILi1EEES8_S8_EEENS6_IJNS7_ILi64EEESA_SA_EEELi512ENS_6half_tEfNS_4arch4Sm90ELb0ELb1ELb0ELb1ELb1ELb0ELb0ELb0ELb0ELb1ELb0ELb0EEENS1_21CollectiveEpilogueFwdINS6_IJSA_NS7_ILi512EEESA_EEES9_SC_SE_Li256ELb1ELb1ELb0ELb0EEENS1_36VarlenDynamicPersistentTileSchedulerILi64ELi64ELi256ELi128ELb0ELb1ELb1ELb1ELb0ELb1EEEEEEEEEvNT_6ParamsE)
        .other          _ZN7cutlass13device_kernelIN5flash11enable_sm90INS1_16FlashAttnFwdSm90INS1_25CollectiveMainloopFwdSm90ILi2EN4cute5tupleIJNS5_1CILi1EEES8_S8_EEENS6_IJNS7_ILi64EEESA_SA_EEELi512ENS_6half_tEfNS_4arch4Sm90ELb0ELb1ELb0ELb1ELb1ELb0ELb0ELb0ELb0ELb1ELb0ELb0EEENS1_21CollectiveEpilogueFwdINS6_IJSA_NS7_ILi512EEESA_EEES9_SC_SE_Li256ELb1ELb1ELb0ELb0EEENS1_36VarlenDynamicPersistentTileSchedulerILi64ELi64ELi256ELi128ELb0ELb1ELb1ELb1ELb0ELb1EEEEEEEEEvNT_6ParamsE,@"STO_CUDA_ENTRY STV_DEFAULT"
_ZN7cutlass13device_kernelIN5flash11enable_sm90INS1_16FlashAttnFwdSm90INS1_25CollectiveMainloopFwdSm90ILi2EN4cute5tupleIJNS5_1CILi1EEES8_S8_EEENS6_IJNS7_ILi64EEESA_SA_EEELi512ENS_6half_tEfNS_4arch4Sm90ELb0ELb1ELb0ELb1ELb1ELb0ELb0ELb0ELb0ELb1ELb0ELb0EEENS1_21CollectiveEpilogueFwdINS6_IJSA_NS7_ILi512EEESA_EEES9_SC_SE_Li256ELb1ELb1ELb0ELb0EEENS1_36VarlenDynamicPersistentTileSchedulerILi64ELi64ELi256ELi128ELb0ELb1ELb1ELb1ELb0ELb1EEEEEEEEEvNT_6ParamsE:
[----:B------:R-:W-:Y:S01]  /*0000*/  LDC R1, c[0x0][0x37c] ;  /* 0x0000df00ff017b82 */ /* 0x000fe20000000800 */
[----:B------:R-:W-:Y:S05]  /*0010*/  EXIT ;  /* 0x000000000000794d */ /* 0x000fea0003800000 */
.L_x_17:
        /* <DEDUP_REMOVED lines=14> */
.L_x_62:


//--------------------- .text._ZN7cutlass13device_kernelIN5flash11enable_sm90INS1_16FlashAttnFwdSm90INS1_25CollectiveMainloopFwdSm90ILi2EN4cute5tupleIJNS5_1CILi1EEES8_S8_EEENS6_IJNS7_ILi64EEESA_SA_EEELi512ENS_6half_tEfNS_4arch4Sm90ELb0ELb1ELb0ELb1ELb1ELb1ELb0ELb0ELb0ELb1ELb0ELb0EEENS1_21CollectiveEpilogueFwdINS6_IJSA_NS7_ILi512EEESA_EEES9_SC_SE_Li256ELb1ELb1ELb0ELb0EEENS1_36VarlenDynamicPersistentTileSchedulerILi64ELi64ELi256ELi128ELb0ELb1ELb1ELb1ELb0ELb1EEEEEEEEEvNT_6ParamsE --------------------------
	.section	.text._ZN7cutlass13device_kernelIN5flash11enable_sm90INS1_16FlashAttnFwdSm90INS1_25CollectiveMainloopFwdSm90ILi2EN4cute5tupleIJNS5_1CILi1EEES8_S8_EEENS6_IJNS7_ILi64EEESA_SA_EEELi512ENS_6half_tEfNS_4arch4Sm90ELb0ELb1ELb0ELb1ELb1ELb1ELb0ELb0ELb0ELb1ELb0ELb0EEENS1_21CollectiveEpilogueFwdINS6_IJSA_NS7_ILi512EEESA_EEES9_SC_SE_Li256ELb1ELb1ELb0ELb0EEENS1_36VarlenDynamicPersistentTileSchedulerILi64ELi64ELi256ELi128ELb0ELb1ELb1ELb1ELb0ELb1EEEEEEEEEvNT_6ParamsE,"ax",@progbits
	.align	128
.text._ZN7cutlass13device_kernelIN5flash11enable_sm90INS1_16FlashAttnFwdSm90INS1_25CollectiveMainloopFwdSm90ILi2EN4cute5tupleIJNS5_1CILi1EEES8_S8_EEENS6_IJNS7_ILi64EEESA_SA_EEELi512ENS_6half_tEfNS_4arch4Sm90ELb0ELb1ELb0ELb1ELb1ELb1ELb0ELb0ELb0ELb1ELb0ELb0EEENS1_21CollectiveEpilogueFwdINS6_IJSA_NS7_ILi512EEESA_EEES9_SC_SE_Li256ELb1ELb1ELb0ELb0EEENS1_36VarlenDynamicPersistentTileSchedulerILi64ELi64ELi256ELi128ELb0ELb1ELb1ELb1ELb0ELb1EEEEEEEEEvNT_6ParamsE:
        .type           _ZN7cutlass13device_kernelIN5flash11enable_sm90INS1_16FlashAttnFwdSm90INS1_25CollectiveMainloopFwdSm90ILi2EN4cute5tupleIJNS5_1CILi1EEES8_S8_EEENS6_IJNS7_ILi64EEESA_SA_EEELi512ENS_6half_tEfNS_4arch4Sm90ELb0ELb1ELb0ELb1ELb1ELb1ELb0ELb0ELb0ELb1ELb0ELb0EEENS1_21CollectiveEpilogueFwdINS6_IJSA_NS7_ILi512EEESA_EEES9_SC_SE_Li256ELb1ELb1ELb0ELb0EEENS1_36VarlenDynamicPersistentTileSchedulerILi64ELi64ELi256ELi128ELb0ELb1ELb1ELb1ELb0ELb1EEEEEEEEEvNT_6ParamsE,@function
        .size           _ZN7cutlass13device_kernelIN5flash11enable_sm90INS1_16FlashAttnFwdSm90INS1_25CollectiveMainloopFwdSm90ILi2EN4cute5tupleIJNS5_1CILi1EEES8_S8_EEENS6_IJNS7_ILi64EEESA_SA_EEELi512ENS_6half_tEfNS_4arch4Sm90ELb0ELb1ELb0ELb1ELb1ELb1ELb0ELb0ELb0ELb1ELb0ELb0EEENS1_21CollectiveEpilogueFwdINS6_IJSA_NS7_ILi512EEESA_EEES9_SC_SE_Li256ELb1ELb1ELb0ELb0EEENS1_36VarlenDynamicPersistentTileSchedulerILi64ELi64ELi256ELi128ELb0ELb1ELb1ELb1ELb0ELb1EEEEEEEEEvNT_6ParamsE,(.L_x_63 - _ZN7cutlass13device_kernelIN5flash11enable_sm90INS1_16FlashAttnFwdSm90INS1_25CollectiveMainloopFwdSm90ILi2EN4cute5tupleIJNS5_1CILi1EEES8_S8_EEENS6_IJNS7_ILi64EEESA_SA_EEELi512ENS_6half_tEfNS_4arch4Sm90ELb0ELb1ELb0ELb1ELb1ELb1ELb0ELb0ELb0ELb1ELb0ELb0EEENS1_21CollectiveEpilogueFwdINS6_IJSA_NS7_ILi512EEESA_EEES9_SC_SE_Li256ELb1ELb1ELb0ELb0EEENS1_36VarlenDynamicPersistentTileSchedulerILi64ELi64ELi256ELi128ELb0ELb1ELb1ELb1ELb0ELb1EEEEEEEEEvNT_6ParamsE)
        .other          _ZN7cutlass13device_kernelIN5flash11enable_sm90INS1_16FlashAttnFwdSm90INS1_25CollectiveMainloopFwdSm90ILi2EN4cute5tupleIJNS5_1CILi1EEES8_S8_EEENS6_IJNS7_ILi64EEESA_SA_EEELi512ENS_6half_tEfNS_4arch4Sm90ELb0ELb1ELb0ELb1ELb1ELb1ELb0ELb0ELb0ELb1ELb0ELb0EEENS1_21CollectiveEpilogueFwdINS6_IJSA_NS7_ILi512EEESA_EEES9_SC_SE_Li256ELb1ELb1ELb0ELb0EEENS1_36VarlenDynamicPersistentTileSchedulerILi64ELi64ELi256ELi128ELb0ELb1ELb1ELb1ELb0ELb1EEEEEEEEEvNT_6ParamsE,@"STO_CUDA_ENTRY STV_DEFAULT"
_ZN7cutlass13device_kernelIN5flash11enable_sm90INS1_16FlashAttnFwdSm90INS1_25CollectiveMainloopFwdSm90ILi2EN4cute5tupleIJNS5_1CILi1EEES8_S8_EEENS6_IJNS7_ILi64EEESA_SA_EEELi512ENS_6half_tEfNS_4arch4Sm90ELb0ELb1ELb0ELb1ELb1ELb1ELb0ELb0ELb0ELb1ELb0ELb0EEENS1_21CollectiveEpilogueFwdINS6_IJSA_NS7_ILi512EEESA_EEES9_SC_SE_Li256ELb1ELb1ELb0ELb0EEENS1_36VarlenDynamicPersistentTileSchedulerILi64ELi64ELi256ELi128ELb0ELb1ELb1ELb1ELb0ELb1EEEEEEEEEvNT_6ParamsE:
[----:B------:R-:W-:Y:S01]  /*0000*/  LDC R1, c[0x0][0x37c] ;  /* 0x0000df00ff017b82 */ /* 0x000fe20000000800 */
[----:B------:R-:W-:Y:S05]  /*0010*/  EXIT ;  /* 0x000000000000794d */ /* 0x000fea0003800000 */
.L_x_18:
        /* <DEDUP_REMOVED lines=14> */
.L_x_63:


//--------------------- .text._ZN7cutlass13device_kernelIN5flash11enable_sm90INS1_16FlashAttnFwdSm90INS1_25CollectiveMainloopFwdSm90ILi2EN4cute5tupleIJNS5_1CILi1EEES8_S8_EEENS6_IJNS7_ILi64EEESA_SA_EEELi512ENS_6half_tEfNS_4arch4Sm90ELb0ELb1ELb0ELb1ELb1ELb0ELb1ELb0ELb0ELb1ELb0ELb0EEENS1_21CollectiveEpilogueFwdINS6_IJSA_NS7_ILi512EEESA_EEES9_SC_SE_Li256ELb1ELb1ELb0ELb0EEENS1_36VarlenDynamicPersistentTileSchedulerILi64ELi64ELi256ELi128ELb0ELb1ELb1ELb1ELb0ELb1EEEEEEEEEvNT_6ParamsE --------------------------
	.section	.text._ZN7cutlass13device_kernelIN5flash11enable_sm90INS1_16FlashAttnFwdSm90INS1_25CollectiveMainloopFwdSm90ILi2EN4cute5tupleIJNS5_1CILi1EEES8_S8_EEENS6_IJNS7_ILi64EEESA_SA_EEELi512ENS_6half_tEfNS_4arch4Sm90ELb0ELb1ELb0ELb1ELb1ELb0ELb1ELb0ELb0ELb1ELb0ELb0EEENS1_21CollectiveEpilogueFwdINS6_IJSA_NS7_ILi512EEESA_EEES9_SC_SE_Li256ELb1ELb1ELb0ELb0EEENS1_36VarlenDynamicPersistentTileSchedulerILi64ELi64ELi256ELi128ELb0ELb1ELb1ELb1ELb0ELb1EEEEEEEEEvNT_6ParamsE,"ax",@progbits
	.align	128
.text._ZN7cutlass13device_kernelIN5flash11enable_sm90INS1_16FlashAttnFwdSm90INS1_25CollectiveMainloopFwdSm90ILi2EN4cute5tupleIJNS5_1CILi1EEES8_S8_EEENS6_IJNS7_ILi64EEESA_SA_EEELi512ENS_6half_tEfNS_4arch4Sm90ELb0ELb1ELb0ELb1ELb1ELb0ELb1ELb0ELb0ELb1ELb0ELb0EEENS1_21CollectiveEpilogueFwdINS6_IJSA_NS7_ILi512EEESA_EEES9_SC_SE_Li256ELb1ELb1ELb0ELb0EEENS1_36VarlenDynamicPersistentTileSchedulerILi64ELi64ELi256ELi128ELb0ELb1ELb1ELb1ELb0ELb1EEEEEEEEEvNT_6ParamsE:
        .type           _ZN7cutlass13device_kernelIN5flash11enable_sm90INS1_16FlashAttnFwdSm90INS1_25CollectiveMainloopFwdSm90ILi2EN4cute5tupleIJNS5_1CILi1EEES8_S8_EEENS6_IJNS7_ILi64EEESA_SA_EEELi512ENS_6half_tEfNS_4arch4Sm90ELb0ELb1ELb0ELb1ELb1ELb0ELb1ELb0ELb0ELb1ELb0ELb0EEENS1_21CollectiveEpilogueFwdINS6_IJSA_NS7_ILi512EEESA_EEES9_SC_SE_Li256ELb1ELb1ELb0ELb0EEENS1_36VarlenDynamicPersistentTileSchedulerILi64ELi64ELi256ELi128ELb0ELb1ELb1ELb1ELb0ELb1EEEEEEEEEvNT_6ParamsE,@function
        .size           _ZN7cutlass13device_kernelIN5flash11enable_sm90INS1_16FlashAttnFwdSm90INS1_25CollectiveMainloopFwdSm90ILi2EN4cute5tupleIJNS5_1CILi1EEES8_S8_EEENS6_IJNS7_ILi64EEESA_SA_EEELi512ENS_6half_tEfNS_4arch4Sm90ELb0ELb1ELb0ELb1ELb1ELb0ELb1ELb0ELb0ELb1ELb0ELb0EEENS1_21CollectiveEpilogueFwdINS6_IJSA_NS7_ILi512EEESA_EEES9_SC_SE_Li256ELb1ELb1ELb0ELb0EEENS1_36VarlenDynamicPersistentTileSchedulerILi64ELi64ELi256ELi128ELb0ELb1ELb1ELb1ELb0ELb1EEEEEEEEEvNT_6ParamsE,(.L_x_64 - _ZN7cutlass13device_kernelIN5flash11enable_sm90INS1_16FlashAttnFwdSm90INS1_25CollectiveMainloopFwdSm90ILi2EN4cute5tupleIJNS5_1CILi1EEES8_S8_EEENS6_IJNS7_ILi64EEESA_SA_EEELi512ENS_6half_tEfNS_4arch4Sm90ELb0ELb1ELb0ELb1ELb1ELb0ELb1ELb0ELb0ELb1ELb0ELb0EEENS1_21CollectiveEpilogueFwdINS6_IJSA_NS7_ILi512EEESA_EEES9_SC_SE_Li256ELb1ELb1ELb0ELb0EEENS1_36VarlenDynamicPersistentTileSchedulerILi64ELi64ELi256ELi128ELb0ELb1ELb1ELb1ELb0ELb1EEEEEEEEEvNT_6ParamsE)
        .other          _ZN7cutlass13device_kernelIN5flash11enable_sm90INS1_16FlashAttnFwdSm90INS1_25CollectiveMainloopFwdSm90ILi2EN4cute5tupleIJNS5_1CILi1EEES8_S8_EEENS6_IJNS7_ILi64EEESA_SA_EEELi512ENS_6half_tEfNS_4arch4Sm90ELb0ELb1ELb0ELb1ELb1ELb0ELb1ELb0ELb0ELb1ELb0ELb0EEENS1_21CollectiveEpilogueFwdINS6_IJSA_NS7_ILi512EEESA_EEES9_SC_SE_Li256ELb1ELb1ELb0ELb0EEENS1_36VarlenDynamicPersistentTileSchedulerILi64ELi64ELi256ELi128ELb0ELb1ELb1ELb1ELb0ELb1EEEEEEEEEvNT_6ParamsE,@"STO_CUDA_ENTRY STV_DEFAULT"
_ZN7cutlass13device_kernelIN5flash11enable_sm90INS1_16FlashAttnFwdSm90INS1_25CollectiveMainloopFwdSm90ILi2EN4cute5tupleIJNS5_1CILi1EEES8_S8_EEENS6_IJNS7_ILi64EEESA_SA_EEELi512ENS_6half_tEfNS_4arch4Sm90ELb0ELb1ELb0ELb1ELb1ELb0ELb1ELb0ELb0ELb1ELb0ELb0EEENS1_21CollectiveEpilogueFwdINS6_IJSA_NS7_ILi512EEESA_EEES9_SC_SE_Li256ELb1ELb1ELb0ELb0EEENS1_36VarlenDynamicPersistentTileSchedulerILi64ELi64ELi256ELi128ELb0ELb1ELb1ELb1ELb0ELb1EEEEEEEEEvNT_6ParamsE:
[----:B------:R-:W-:Y:S01]  /*0000*/  LDC R1, c[0x0][0x37c] ;  /* 0x0000df00ff017b82 */ /* 0x000fe20000000800 */
[----:B------:R-:W-:Y:S05]  /*0010*/  EXIT ;  /* 0x000000000000794d */ /* 0x000fea0003800000 */
.L_x_19:
        /* <DEDUP_REMOVED lines=14> */
.L_x_64:


//--------------------- .text._ZN7cutlass13device_kernelIN5flash11enable_sm90INS1_16FlashAttnFwdSm90INS1_25CollectiveMainloopFwdSm90ILi2EN4cute5tupleIJNS5_1CILi1EEES8_S8_EEENS6_IJNS7_ILi64EEESA_SA_EEELi512ENS_6half_tEfNS_4arch4Sm90ELb0ELb1ELb0ELb1ELb1ELb1ELb1ELb0ELb0ELb1ELb0ELb0EEENS1_21CollectiveEpilogueFwdINS6_IJSA_NS7_ILi512EEESA_EEES9_SC_SE_Li256ELb1ELb1ELb0ELb0EEENS1_36VarlenDynamicPersistentTileSchedulerILi64ELi64ELi256ELi128ELb0ELb1ELb1ELb1ELb0ELb1EEEEEEEEEvNT_6ParamsE --------------------------
	.section	.text._ZN7cutlass13device_kernelIN5flash11enable_sm90INS1_16FlashAttnFwdSm90INS1_25CollectiveMainloopFwdSm90ILi2EN4cute5tupleIJNS5_1CILi1EEES8_S8_EEENS6_IJNS7_ILi64EEESA_SA_EEELi512ENS_6half_tEfNS_4arch4Sm90ELb0ELb1ELb0ELb1ELb1ELb1ELb1ELb0ELb0ELb1ELb0ELb0EEENS1_21CollectiveEpilogueFwdINS6_IJSA_NS7_ILi512EEESA_EEES9_SC_SE_Li256ELb1ELb1ELb0ELb0EEENS1_36VarlenDynamicPersistentTileSchedulerILi64ELi64ELi256ELi128ELb0ELb1ELb1ELb1ELb0ELb1EEEEEEEEEvNT_6ParamsE,"ax",@progbits
	.align	128
.text._ZN7cutlass13device_kernelIN5flash11enable_sm90INS1_16FlashAttnFwdSm90INS1_25CollectiveMainloopFwdSm90ILi2EN4cute5tupleIJNS5_1CILi1EEES8_S8_EEENS6_IJNS7_ILi64EEESA_SA_EEELi512ENS_6half_tEfNS_4arch4Sm90ELb0ELb1ELb0ELb1ELb1ELb1ELb1ELb0ELb0ELb1ELb0ELb0EEENS1_21CollectiveEpilogueFwdINS6_IJSA_NS7_ILi512EEESA_EEES9_SC_SE_Li256ELb1ELb1ELb0ELb0EEENS1_36VarlenDynamicPersistentTileSchedulerILi64ELi64ELi256ELi128ELb0ELb1ELb1ELb1ELb0ELb1EEEEEEEEEvNT_6ParamsE:
        .type           _ZN7cutlass13device_kernelIN5flash11enable_sm90INS1_16FlashAttnFwdSm90INS1_25CollectiveMainloopFwdSm90ILi2EN4cute5tupleIJNS5_1CILi1EEES8_S8_EEENS6_IJNS7_ILi64EEESA_SA_EEELi512ENS_6half_tEfNS_4arch4Sm90ELb0ELb1ELb0ELb1ELb1ELb1ELb1ELb0ELb0ELb1ELb0ELb0EEENS1_21CollectiveEpilogueFwdINS6_IJSA_NS7_ILi512EEESA_EEES9_SC_SE_Li256ELb1ELb1ELb0ELb0EEENS1_36VarlenDynamicPersistentTileSchedulerILi64ELi64ELi256ELi128ELb0ELb1ELb1ELb1ELb0ELb1EEEEEEEEEvNT_6ParamsE,@function
        .size           _ZN7cutlass13device_kernelIN5flash11enable_sm90INS1_16FlashAttnFwdSm90INS1_25CollectiveMainloopFwdSm90ILi2EN4cute5tupleIJNS5_1CILi1EEES8_S8_EEENS6_IJNS7_ILi64EEESA_SA_EEELi512ENS_6half_tEfNS_4arch4Sm90ELb0ELb1ELb0ELb1ELb1ELb1ELb1ELb0ELb0ELb1ELb0ELb0EEENS1_21CollectiveEpilogueFwdINS6_IJSA_NS7_ILi512EEESA_EEES9_SC_SE_Li256ELb1ELb1ELb0ELb0EEENS1_36VarlenDynamicPersistentTileSchedulerILi64ELi64ELi256ELi128ELb0ELb1ELb1ELb1ELb0ELb1EEEEEEEEEvNT_6ParamsE,(.L_x_65 - _ZN7cutlass13device_kernelIN5flash11enable_sm90INS1_16FlashAttnFwdSm90INS1_25CollectiveMainloopFwdSm90ILi2EN4cute5tupleIJNS5_1CILi1EEES8_S8_EEENS6_IJNS7_ILi64EEESA_SA_EEELi512ENS_6half_tEfNS_4arch4Sm90ELb0ELb1ELb0ELb1ELb1ELb1ELb1ELb0ELb0ELb1ELb0ELb0EEENS1_21CollectiveEpilogueFwdINS6_IJSA_NS7_ILi512EEESA_EEES9_SC_SE_Li256ELb1ELb1ELb0ELb0EEENS1_36VarlenDynamicPersistentTileSchedulerILi64ELi64ELi256ELi128ELb0ELb1ELb1ELb1ELb0ELb1EEEEEEEEEvNT_6ParamsE)
        .other          _ZN7cutlass13device_kernelIN5flash11enable_sm90INS1_16FlashAttnFwdSm90INS1_25CollectiveMainloopFwdSm90ILi2EN4cute5tupleIJNS5_1CILi1EEES8_S8_EEENS6_IJNS7_ILi64EEESA_SA_EEELi512ENS_6half_tEfNS_4arch4Sm90ELb0ELb1ELb0ELb1ELb1ELb1ELb1ELb0ELb0ELb1ELb0ELb0EEENS1_21CollectiveEpilogueFwdINS6_IJSA_NS7_ILi512EEESA_EEES9_SC_SE_Li256ELb1ELb1ELb0ELb0EEENS1_36VarlenDynamicPersistentTileSchedulerILi64ELi64ELi256ELi128ELb0ELb1ELb1ELb1ELb0ELb1EEEEEEEEEvNT_6ParamsE,@"STO_CUDA_ENTRY STV_DEFAULT"
_ZN7cutlass13device_kernelIN5flash11enable_sm90INS1_16FlashAttnFwdSm90INS1_25CollectiveMainloopFwdSm90ILi2EN4cute5tupleIJNS5_1CILi1EEES8_S8_EEENS6_IJNS7_ILi64EEESA_SA_EEELi512ENS_6half_tEfNS_4arch4Sm90ELb0ELb1ELb0ELb1ELb1ELb1ELb1ELb0ELb0ELb1ELb0ELb0EEENS1_21CollectiveEpilogueFwdINS6_IJSA_NS7_ILi512EEESA_EEES9_SC_SE_Li256ELb1ELb1ELb0ELb0EEENS1_36VarlenDynamicPersistentTileSchedulerILi64ELi64ELi256ELi128ELb0ELb1ELb1ELb1ELb0ELb1EEEEEEEEEvNT_6ParamsE:
[----:B------:R-:W-:Y:S01]  /*0000*/  LDC R1, c[0x0][0x37c] ;  /* 0x0000df00ff017b82 */ /* 0x000fe20000000800 */
[----:B------:R-:W-:Y:S05]  /*0010*/  EXIT ;  /* 0x000000000000794d */ /* 0x000fea0003800000 */
.L_x_20:
        /* <DEDUP_REMOVED lines=14> */
.L_x_65:


//--------------------- .text._ZN7cutlass13device_kernelIN5flash11enable_sm90INS1_16FlashAttnFwdSm90INS1_25CollectiveMainloopFwdSm90ILi2EN4cute5tupleIJNS5_1CILi1EEES8_S8_EEENS6_IJNS7_ILi64EEESA_SA_EEELi512ENS_6half_tEfNS_4arch4Sm90ELb1ELb0ELb0ELb0ELb1ELb0ELb0ELb0ELb0ELb1ELb0ELb0EEENS1_21CollectiveEpilogueFwdINS6_IJSA_NS7_ILi512EEESA_EEES9_SC_SE_Li256ELb0ELb1ELb0ELb0EEENS1_30DynamicPersistentTileSchedulerILi256ELi128ELb0ELb1ELb1EEEEEEEEEvNT_6ParamsE --------------------------
	.section	.text._ZN7cutlass13device_kernelIN5flash11enable_sm90INS1_16FlashAttnFwdSm90INS1_25CollectiveMainloopFwdSm90ILi2EN4cute5tupleIJNS5_1CILi1EEES8_S8_EEENS6_IJNS7_ILi64EEESA_SA_EEELi512ENS_6half_tEfNS_4arch4Sm90ELb1ELb0ELb0ELb0ELb1ELb0ELb0ELb0ELb0ELb1ELb0ELb0EEENS1_21CollectiveEpilogueFwdINS6_IJSA_NS7_ILi512EEESA_EEES9_SC_SE_Li256ELb0ELb1ELb0ELb0EEENS1_30DynamicPersistentTileSchedulerILi256ELi128ELb0ELb1ELb1EEEEEEEEEvNT_6ParamsE,"ax",@progbits
	.align	128
.text._ZN7cutlass13device_kernelIN5flash11enable_sm90INS1_16FlashAttnFwdSm90INS1_25CollectiveMainloopFwdSm90ILi2EN4cute5tupleIJNS5_1CILi1EEES8_S8_EEENS6_IJNS7_ILi64EEESA_SA_EEELi512ENS_6half_tEfNS_4arch4Sm90ELb1ELb0ELb0ELb0ELb1ELb0ELb0ELb0ELb0ELb1ELb0ELb0EEENS1_21CollectiveEpilogueFwdINS6_IJSA_NS7_ILi512EEESA_EEES9_SC_SE_Li256ELb0ELb1ELb0ELb0EEENS1_30DynamicPersistentTileSchedulerILi256ELi128ELb0ELb1ELb1EEEEEEEEEvNT_6ParamsE:
        .type           _ZN7cutlass13device_kernelIN5flash11enable_sm90INS1_16FlashAttnFwdSm90INS1_25CollectiveMainloopFwdSm90ILi2EN4cute5tupleIJNS5_1CILi1EEES8_S8_EEENS6_IJNS7_ILi64EEESA_SA_EEELi512ENS_6half_tEfNS_4arch4Sm90ELb1ELb0ELb0ELb0ELb1ELb0ELb0ELb0ELb0ELb1ELb0ELb0EEENS1_21CollectiveEpilogueFwdINS6_IJSA_NS7_ILi512EEESA_EEES9_SC_SE_Li256ELb0ELb1ELb0ELb0EEENS1_30DynamicPersistentTileSchedulerILi256ELi128ELb0ELb1ELb1EEEEEEEEEvNT_6ParamsE,@function
        .size           _ZN7cutlass13device_kernelIN5flash11enable_sm90INS1_16FlashAttnFwdSm90INS1_25CollectiveMainloopFwdSm90ILi2EN4cute5tupleIJNS5_1CILi1EEES8_S8_EEENS6_IJNS7_ILi64EEESA_SA_EEELi512ENS_6half_tEfNS_4arch4Sm90ELb1ELb0ELb0ELb0ELb1ELb0ELb0ELb0ELb0ELb1ELb0ELb0EEENS1_21CollectiveEpilogueFwdINS6_IJSA_NS7_ILi512EEESA_EEES9_SC_SE_Li256ELb0ELb1ELb0ELb0EEENS1_30DynamicPersistentTileSchedulerILi256ELi128ELb0ELb1ELb1EEEEEEEEEvNT_6ParamsE,(.L_x_66 - _ZN7cutlass13device_kernelIN5flash11enable_sm90INS1_16FlashAttnFwdSm90INS1_25CollectiveMainloopFwdSm90ILi2EN4cute5tupleIJNS5_1CILi1EEES8_S8_EEENS6_IJNS7_ILi64EEESA_SA_EEELi512ENS_6half_tEfNS_4arch4Sm90ELb1ELb0ELb0ELb0ELb1ELb0ELb0ELb0ELb0ELb1ELb0ELb0EEENS1_21CollectiveEpilogueFwdINS6_IJSA_NS7_ILi512EEESA_EEES9_SC_SE_Li256ELb0ELb1ELb0ELb0EEENS1_30DynamicPersistentTileSchedulerILi256ELi128ELb0ELb1ELb1EEEEEEEEEvNT_6ParamsE)
        .other          _ZN7cutlass13device_kernelIN5flash11enable_sm90INS1_16FlashAttnFwdSm90INS1_25CollectiveMainloopFwdSm90ILi2EN4cute5tupleIJNS5_1CILi1EEES8_S8_EEENS6_IJNS7_ILi64EEESA_SA_EEELi512ENS_6half_tEfNS_4arch4Sm90ELb1ELb0ELb0ELb0ELb1ELb0ELb0ELb0ELb0ELb1ELb0ELb0EEENS1_21CollectiveEpilogueFwdINS6_IJSA_NS7_ILi512EEESA_EEES9_SC_SE_Li256ELb0ELb1ELb0ELb0EEENS1_30DynamicPersistentTileSchedulerILi256ELi128ELb0ELb1ELb1EEEEEEEEEvNT_6ParamsE,@"STO_CUDA_ENTRY STV_DEFAULT"
_ZN7cutlass13device_kernelIN5flash11enable_sm90INS1_16FlashAttnFwdSm90INS1_25CollectiveMainloopFwdSm90ILi2EN4cute5tupleIJNS5_1CILi1EEES8_S8_EEENS6_IJNS7_ILi64EEESA_SA_EEELi512ENS_6half_tEfNS_4arch4Sm90ELb1ELb0ELb0ELb0ELb1ELb0ELb0ELb0ELb0ELb1ELb0ELb0EEENS1_21CollectiveEpilogueFwdINS6_IJSA_NS7_ILi512EEESA_EEES9_SC_SE_Li256ELb0ELb1ELb0ELb0EEENS1_30DynamicPersistentTileSchedulerILi256ELi128ELb0ELb1ELb1EEEEEEEEEvNT_6ParamsE:
[----:B------:R-:W-:Y:S01]  /*0000*/  LDC R1, c[0x0][0x37c] ;  /* 0x0000df00ff017b82 */ /* 0x000fe20000000800 */
[----:B------:R-:W-:Y:S05]  /*0010*/  EXIT ;  /* 0x000000000000794d */ /* 0x000fea0003800000 */
.L_x_21:
        /* <DEDUP_REMOVED lines=14> */
.L_x_66:


//--------------------- .text._ZN7cutlass13device_kernelIN5flash11enable_sm90INS1_16FlashAttnFwdSm90INS1_25CollectiveMainloopFwdSm90ILi2EN4cute5tupleIJNS5_1CILi1EEES8_S8_EEENS6_IJNS7_ILi64EEESA_SA_EEELi512ENS_6half_tEfNS_4arch4Sm90ELb1ELb0ELb0ELb0ELb1ELb0ELb1ELb0ELb0ELb1ELb0ELb0EEENS1_21CollectiveEpilogueFwdINS6_IJSA_NS7_ILi512EEESA_EEES9_SC_SE_Li256ELb0ELb1ELb0ELb0EEENS1_30DynamicPersistentTileSchedulerILi256ELi128ELb0ELb1ELb1EEEEEEEEEvNT_6ParamsE --------------------------
	.section	.text._ZN7cutlass13device_kernelIN5flash11enable_sm90INS1_16FlashAttnFwdSm90INS1_25CollectiveMainloopFwdSm90ILi2EN4cute5tupleIJNS5_1CILi1EEES8_S8_EEENS6_IJNS7_ILi64EEESA_SA_EEELi512ENS_6half_tEfNS_4arch4Sm90ELb1ELb0ELb0ELb0ELb1ELb0ELb1ELb0ELb0ELb1ELb0ELb0EEENS1_21CollectiveEpilogueFwdINS6_IJSA_NS7_ILi512EEESA_EEES9_SC_SE_Li256ELb0ELb1ELb0ELb0EEENS1_30DynamicPersistentTileSchedulerILi256ELi128ELb0ELb1ELb1EEEEEEEEEvNT_6ParamsE,"ax",@progbits
	.align	128
.text._ZN7cutlass13device_kernelIN5flash11enable_sm90INS1_16FlashAttnFwdSm90INS1_25CollectiveMainloopFwdSm90ILi2EN4cute5tupleIJNS5_1CILi1EEES8_S8_EEENS6_IJNS7_ILi64EEESA_SA_EEELi512ENS_6half_tEfNS_4arch4Sm90ELb1ELb0ELb0ELb0ELb1ELb0ELb1ELb0ELb0ELb1ELb0ELb0EEENS1_21CollectiveEpilogueFwdINS6_IJSA_NS7_ILi512EEESA_EEES9_SC_SE_Li256ELb0ELb1ELb0ELb0EEENS1_30DynamicPersistentTileSchedulerILi256ELi128ELb0ELb1ELb1EEEEEEEEEvNT_6ParamsE:
        .type           _ZN7cutlass13device_kernelIN5flash11enable_sm90INS1_16FlashAttnFwdSm90INS1_25CollectiveMainloopFwdSm90ILi2EN4cute5tupleIJNS5_1CILi1EEES8_S8_EEENS6_IJNS7_ILi64EEESA_SA_EEELi512ENS_6half_tEfNS_4arch4Sm90ELb1ELb0ELb0ELb0ELb1ELb0ELb1ELb0ELb0ELb1ELb0ELb0EEENS1_21CollectiveEpilogueFwdINS6_IJSA_NS7_ILi512EEESA_EEES9_SC_SE_Li256ELb0ELb1ELb0ELb0EEENS1_30DynamicPersistentTileSchedulerILi256ELi128ELb0ELb1ELb1EEEEEEEEEvNT_6ParamsE,@function
        .size           _ZN7cutlass13device_kernelIN5flash11enable_sm90INS1_16FlashAttnFwdSm90INS1_25CollectiveMainloopFwdSm90ILi2EN4cute5tupleIJNS5_1CILi1EEES8_S8_EEENS6_IJNS7_ILi64EEESA_SA_EEELi512ENS_6half_tEfNS_4arch4Sm90ELb1ELb0ELb0ELb0ELb1ELb0ELb1ELb0ELb0ELb1ELb0ELb0EEENS1_21CollectiveEpilogueFwdINS6_IJSA_NS7_ILi512EEESA_EEES9_SC_SE_Li256ELb0ELb1ELb0ELb0EEENS1_30DynamicPersistentTileSchedulerILi256ELi128ELb0ELb1ELb1EEEEEEEEEvNT_6ParamsE,(.L_x_67 - _ZN7cutlass13device_kernelIN5flash11enable_sm90INS1_16FlashAttnFwdSm90INS1_25CollectiveMainloopFwdSm90ILi2EN4cute5tupleIJNS5_1CILi1EEES8_S8_EEENS6_IJNS7_ILi64EEESA_SA_EEELi512ENS_6half_tEfNS_4arch4Sm90ELb1ELb0ELb0ELb0ELb1ELb0ELb1ELb0ELb0ELb1ELb0ELb0EEENS1_21CollectiveEpilogueFwdINS6_IJSA_NS7_ILi512EEESA_EEES9_SC_SE_Li256ELb0ELb1ELb0ELb0EEENS1_30DynamicPersistentTileSchedulerILi256ELi128ELb0ELb1ELb1EEEEEEEEEvNT_6ParamsE)
        .other          _ZN7cutlass13device_kernelIN5flash11enable_sm90INS1_16FlashAttnFwdSm90INS1_25CollectiveMainloopFwdSm90ILi2EN4cute5tupleIJNS5_1CILi1EEES8_S8_EEENS6_IJNS7_ILi64EEESA_SA_EEELi512ENS_6half_tEfNS_4arch4Sm90ELb1ELb0ELb0ELb0ELb1ELb0ELb1ELb0ELb0ELb1ELb0ELb0EEENS1_21CollectiveEpilogueFwdINS6_IJSA_NS7_ILi512EEESA_EEES9_SC_SE_Li256ELb0ELb1ELb0ELb0EEENS1_30DynamicPersistentTileSchedulerILi256ELi128ELb0ELb1ELb1EEEEEEEEEvNT_6ParamsE,@"STO_CUDA_ENTRY STV_DEFAULT"
_ZN7cutlass13device_kernelIN5flash11enable_sm90INS1_16FlashAttnFwdSm90INS1_25CollectiveMainloopFwdSm90ILi2EN4cute5tupleIJNS5_1CILi1EEES8_S8_EEENS6_IJNS7_ILi64EEESA_SA_EEELi512ENS_6half_tEfNS_4arch4Sm90ELb1ELb0ELb0ELb0ELb1ELb0ELb1ELb0ELb0ELb1ELb0ELb0EEENS1_21CollectiveEpilogueFwdINS6_IJSA_NS7_ILi512EEESA_EEES9_SC_SE_Li256ELb0ELb1ELb0ELb0EEENS1_30DynamicPersistentTileSchedulerILi256ELi128ELb0ELb1ELb1EEEEEEEEEvNT_6ParamsE:
[----:B------:R-:W-:Y:S01]  /*0000*/  LDC R1, c[0x0][0x37c] ;  /* 0x0000df00ff017b82 */ /* 0x000fe20000000800 */
[----:B------:R-:W-:Y:S05]  /*0010*/  EXIT ;  /* 0x000000000000794d */ /* 0x000fea0003800000 */
.L_x_22:
        /* <DEDUP_REMOVED lines=14> */
.L_x_67:


//--------------------- .text._ZN7cutlass13device_kernelIN5flash11enable_sm90INS1_16FlashAttnFwdSm90INS1_25CollectiveMainloopFwdSm90ILi2EN4cute5tupleIJNS5_1CILi1EEES8_S8_EEENS6_IJNS7_ILi64EEESA_SA_EEELi512ENS_6half_tEfNS_4arch4Sm90ELb1ELb0ELb0ELb1ELb1ELb0ELb0ELb0ELb0ELb1ELb0ELb0EEENS1_21CollectiveEpilogueFwdINS6_IJSA_NS7_ILi512EEESA_EEES9_SC_SE_Li256ELb1ELb1ELb0ELb0EEENS1_36VarlenDynamicPersistentTileSchedulerILi64ELi64ELi256ELi128ELb0ELb1ELb1ELb1ELb1ELb1EEEEEEEEEvNT_6ParamsE --------------------------
	.section	.text._ZN7cutlass13device_kernelIN5flash11enable_sm90INS1_16FlashAttnFwdSm90INS1_25CollectiveMainloopFwdSm90ILi2EN4cute5tupleIJNS5_1CILi1EEES8_S8_EEENS6_IJNS7_ILi64EEESA_SA_EEELi512ENS_6half_tEfNS_4arch4Sm90ELb1ELb0ELb0ELb1ELb1ELb0ELb0ELb0ELb0ELb1ELb0ELb0EEENS1_21CollectiveEpilogueFwdINS6_IJSA_NS7_ILi512EEESA_EEES9_SC_SE_Li256ELb1ELb1ELb0ELb0EEENS1_36VarlenDynamicPersistentTileSchedulerILi64ELi64ELi256ELi128ELb0ELb1ELb1ELb1ELb1ELb1EEEEEEEEEvNT_6ParamsE,"ax",@progbits
	.align	128
.text._ZN7cutlass13device_kernelIN5flash11enable_sm90INS1_16FlashAttnFwdSm90INS1_25CollectiveMainloopFwdSm90ILi2EN4cute5tupleIJNS5_1CILi1EEES8_S8_EEENS6_IJNS7_ILi64EEESA_SA_EEELi512ENS_6half_tEfNS_4arch4Sm90ELb1ELb0ELb0ELb1ELb1ELb0ELb0ELb0ELb0ELb1ELb0ELb0EEENS1_21CollectiveEpilogueFwdINS6_IJSA_NS7_ILi512EEESA_EEES9_SC_SE_Li256ELb1ELb1ELb0ELb0EEENS1_36VarlenDynamicPersistentTileSchedulerILi64ELi64ELi256ELi128ELb0ELb1ELb1ELb1ELb1ELb1EEEEEEEEEvNT_6ParamsE:
        .type           _ZN7cutlass13device_kernelIN5flash11enable_sm90INS1_16FlashAttnFwdSm90INS1_25CollectiveMainloopFwdSm90ILi2EN4cute5tupleIJNS5_1CILi1EEES8_S8_EEENS6_IJNS7_ILi64EEESA_SA_EEELi512ENS_6half_tEfNS_4arch4Sm90ELb1ELb0ELb0ELb1ELb1ELb0ELb0ELb0ELb0ELb1ELb0ELb0EEENS1_21CollectiveEpilogueFwdINS6_IJSA_NS7_ILi512EEESA_EEES9_SC_SE_Li256ELb1ELb1ELb0ELb0EEENS1_36VarlenDynamicPersistentTileSchedulerILi64ELi64ELi256ELi128ELb0ELb1ELb1ELb1ELb1ELb1EEEEEEEEEvNT_6ParamsE,@function
        .size           _ZN7cutlass13device_kernelIN5flash11enable_sm90INS1_16FlashAttnFwdSm90INS1_25CollectiveMainloopFwdSm90ILi2EN4cute5tupleIJNS5_1CILi1EEES8_S8_EEENS6_IJNS7_ILi64EEESA_SA_EEELi512ENS_6half_tEfNS_4arch4Sm90ELb1ELb0ELb0ELb1ELb1ELb0ELb0ELb0ELb0ELb1ELb0ELb0EEENS1_21CollectiveEpilogueFwdINS6_IJSA_NS7_ILi512EEESA_EEES9_SC_SE_Li256ELb1ELb1ELb0ELb0EEENS1_36VarlenDynamicPersistentTileSchedulerILi64ELi64ELi256ELi128ELb0ELb1ELb1ELb1ELb1ELb1EEEEEEEEEvNT_6ParamsE,(.L_x_68 - _ZN7cutlass13device_kernelIN5flash11enable_sm90INS1_16FlashAttnFwdSm90INS1_25CollectiveMainloopFwdSm90ILi2EN4cute5tupleIJNS5_1CILi1EEES8_S8_EEENS6_IJNS7_ILi64EEESA_SA_EEELi512ENS_6half_tEfNS_4arch4Sm90ELb1ELb0ELb0ELb1ELb1ELb0ELb0ELb0ELb0ELb1ELb0ELb0EEENS1_21CollectiveEpilogueFwdINS6_IJSA_NS7_ILi512EEESA_EEES9_SC_SE_Li256ELb1ELb1ELb0ELb0EEENS1_36VarlenDynamicPersistentTileSchedulerILi64ELi64ELi256ELi128ELb0ELb1ELb1ELb1ELb1ELb1EEEEEEEEEvNT_6ParamsE)
        .other          _ZN7cutlass13device_kernelIN5flash11enable_sm90INS1_16FlashAttnFwdSm90INS1_25CollectiveMainloopFwdSm90ILi2EN4cute5tupleIJNS5_1CILi1EEES8_S8_EEENS6_IJNS7_ILi64EEESA_SA_EEELi512ENS_6half_tEfNS_4arch4Sm90ELb1ELb0ELb0ELb1ELb1ELb0ELb0ELb0ELb0ELb1ELb0ELb0EEENS1_21CollectiveEpilogueFwdINS6_IJSA_NS7_ILi512EEESA_EEES9_SC_SE_Li256ELb1ELb1ELb0ELb0EEENS1_36VarlenDynamicPersistentTileSchedulerILi64ELi64ELi256ELi128ELb0ELb1ELb1ELb1ELb1ELb1EEEEEEEEEvNT_6ParamsE,@"STO_CUDA_ENTRY STV_DEFAULT"
_ZN7cutlass13device_kernelIN5flash11enable_sm90INS1_16FlashAttnFwdSm90INS1_25CollectiveMainloopFwdSm90ILi2EN4cute5tupleIJNS5_1CILi1EEES8_S8_EEENS6_IJNS7_ILi64EEESA_SA_EEELi512ENS_6half_tEfNS_4arch4Sm90ELb1ELb0ELb0ELb1ELb1ELb0ELb0ELb0ELb0ELb1ELb0ELb0EEENS1_21CollectiveEpilogueFwdINS6_IJSA_NS7_ILi512EEESA_EEES9_SC_SE_Li256ELb1ELb1ELb0ELb0EEENS1_36VarlenDynamicPersistentTileSchedulerILi64ELi64ELi256ELi128ELb0ELb1ELb1ELb1ELb1ELb1EEEEEEEEEvNT_6ParamsE:
[----:B------:R-:W-:Y:S01]  /*0000*/  LDC R1, c[0x0][0x37c] ;  /* 0x0000df00ff017b82 */ /* 0x000fe20000000800 */
[----:B------:R-:W-:Y:S05]  /*0010*/  EXIT ;  /* 0x000000000000794d */ /* 0x000fea0003800000 */
.L_x_23:
        /* <DEDUP_REMOVED lines=14> */
.L_x_68:


//--------------------- .text._ZN7cutlass13device_kernelIN5flash11enable_sm90INS1_16FlashAttnFwdSm90INS1_25CollectiveMainloopFwdSm90ILi2EN4cute5tupleIJNS5_1CILi1EEES8_S8_EEENS6_IJNS7_ILi64EEESA_SA_EEELi512ENS_6half_tEfNS_4arch4Sm90ELb1ELb0ELb0ELb1ELb1ELb1ELb0ELb0ELb0ELb1ELb0ELb0EEENS1_21CollectiveEpilogueFwdINS6_IJSA_NS7_ILi512EEESA_EEES9_SC_SE_Li256ELb1ELb1ELb0ELb0EEENS1_36VarlenDynamicPersistentTileSchedulerILi64ELi64ELi256ELi128ELb0ELb1ELb1ELb1ELb1ELb1EEEEEEEEEvNT_6ParamsE --------------------------
	.section	.text._ZN7cutlass13device_kernelIN5flash11enable_sm90INS1_16FlashAttnFwdSm90INS1_25CollectiveMainloopFwdSm90ILi2EN4cute5tupleIJNS5_1CILi1EEES8_S8_EEENS6_IJNS7_ILi64EEESA_SA_EEELi512ENS_6half_tEfNS_4arch4Sm90ELb1ELb0ELb0ELb1ELb1ELb1ELb0ELb0ELb0ELb1ELb0ELb0EEENS1_21CollectiveEpilogueFwdINS6_IJSA_NS7_ILi512EEESA_EEES9_SC_SE_Li256ELb1ELb1ELb0ELb0EEENS1_36VarlenDynamicPersistentTileSchedulerILi64ELi64ELi256ELi128ELb0ELb1ELb1ELb1ELb1ELb1EEEEEEEEEvNT_6ParamsE,"ax",@progbits
	.align	128
.text._ZN7cutlass13device_kernelIN5flash11enable_sm90INS1_16FlashAttnFwdSm90INS1_25CollectiveMainloopFwdSm90ILi2EN4cute5tupleIJNS5_1CILi1EEES8_S8_EEENS6_IJNS7_ILi64EEESA_SA_EEELi512ENS_6half_tEfNS_4arch4Sm90ELb1ELb0ELb0ELb1ELb1ELb1ELb0ELb0ELb0ELb1ELb0ELb0EEENS1_21CollectiveEpilogueFwdINS6_IJSA_NS7_ILi512EEESA_EEES9_SC_SE_Li256ELb1ELb1ELb0ELb0EEENS1_36VarlenDynamicPersistentTileSchedulerILi64ELi64ELi256ELi128ELb0ELb1ELb1ELb1ELb1ELb1EEEEEEEEEvNT_6ParamsE:
        .type           _ZN7cutlass13device_kernelIN5flash11enable_sm90INS1_16FlashAttnFwdSm90INS1_25CollectiveMainloopFwdSm90ILi2EN4cute5tupleIJNS5_1CILi1EEES8_S8_EEENS6_IJNS7_ILi64EEESA_SA_EEELi512ENS_6half_tEfNS_4arch4Sm90ELb1ELb0ELb0ELb1ELb1ELb1ELb0ELb0ELb0ELb1ELb0ELb0EEENS1_21CollectiveEpilogueFwdINS6_IJSA_NS7_ILi512EEESA_EEES9_SC_SE_Li256ELb1ELb1ELb0ELb0EEENS1_36VarlenDynamicPersistentTileSchedulerILi64ELi64ELi256ELi128ELb0ELb1ELb1ELb1ELb1ELb1EEEEEEEEEvNT_6ParamsE,@function
        .size           _ZN7cutlass13device_kernelIN5flash11enable_sm90INS1_16FlashAttnFwdSm90INS1_25CollectiveMainloopFwdSm90ILi2EN4cute5tupleIJNS5_1CILi1EEES8_S8_EEENS6_IJNS7_ILi64EEESA_SA_EEELi512ENS_6half_tEfNS_4arch4Sm90ELb1ELb0ELb0ELb1ELb1ELb1ELb0ELb0ELb0ELb1ELb0ELb0EEENS1_21CollectiveEpilogueFwdINS6_IJSA_NS7_ILi512EEESA_EEES9_SC_SE_Li256ELb1ELb1ELb0ELb0EEENS1_36VarlenDynamicPersistentTileSchedulerILi64ELi64ELi256ELi128ELb0ELb1ELb1ELb1ELb1ELb1EEEEEEEEEvNT_6ParamsE,(.L_x_69 - _ZN7cutlass13device_kernelIN5flash11enable_sm90INS1_16FlashAttnFwdSm90INS1_25CollectiveMainloopFwdSm90ILi2EN4cute5tupleIJNS5_1CILi1EEES8_S8_EEENS6_IJNS7_ILi64EEESA_SA_EEELi512ENS_6half_tEfNS_4arch4Sm90ELb1ELb0ELb0ELb1ELb1ELb1ELb0ELb0ELb0ELb1ELb0ELb0EEENS1_21CollectiveEpilogueFwdINS6_IJSA_NS7_ILi512EEESA_EEES9_SC_SE_Li256ELb1ELb1ELb0ELb0EEENS1_36VarlenDynamicPersistentTileSchedulerILi64ELi64ELi256ELi128ELb0ELb1ELb1ELb1ELb1ELb1EEEEEEEEEvNT_6ParamsE)
        .other          _ZN7cutlass13device_kernelIN5flash11enable_sm90INS1_16FlashAttnFwdSm90INS1_25CollectiveMainloopFwdSm90ILi2EN4cute5tupleIJNS5_1CILi1EEES8_S8_EEENS6_IJNS7_ILi64EEESA_SA_EEELi512ENS_6half_tEfNS_4arch4Sm90ELb1ELb0ELb0ELb1ELb1ELb1ELb0ELb0ELb0ELb1ELb0ELb0EEENS1_21CollectiveEpilogueFwdINS6_IJSA_NS7_ILi512EEESA_EEES9_SC_SE_Li256ELb1ELb1ELb0ELb0EEENS1_36VarlenDynamicPersistentTileSchedulerILi64ELi64ELi256ELi128ELb0ELb1ELb1ELb1ELb1ELb1EEEEEEEEEvNT_6ParamsE,@"STO_CUDA_ENTRY STV_DEFAULT"
_ZN7cutlass13device_kernelIN5flash11enable_sm90INS1_16FlashAttnFwdSm90INS1_25CollectiveMainloopFwdSm90ILi2EN4cute5tupleIJNS5_1CILi1EEES8_S8_EEENS6_IJNS7_ILi64EEESA_SA_EEELi512ENS_6half_tEfNS_4arch4Sm90ELb1ELb0ELb0ELb1ELb1ELb1ELb0ELb0ELb0ELb1ELb0ELb0EEENS1_21CollectiveEpilogueFwdINS6_IJSA_NS7_ILi512EEESA_EEES9_SC_SE_Li256ELb1ELb1ELb0ELb0EEENS1_36VarlenDynamicPersistentTileSchedulerILi64ELi64ELi256ELi128ELb0ELb1ELb1ELb1ELb1ELb1EEEEEEEEEvNT_6ParamsE:
[----:B------:R-:W-:Y:S01]  /*0000*/  LDC R1, c[0x0][0x37c] ;  /* 0x0000df00ff017b82 */ /* 0x000fe20000000800 */
[----:B------:R-:W-:Y:S05]  /*0010*/  EXIT ;  /* 0x000000000000794d */ /* 0x000fea0003800000 */
.L_x_24:
        /* <DEDUP_REMOVED lines=14> */
.L_x_69:


//--------------------- .text._ZN7cutlass13device_kernelIN5flash11enable_sm90INS1_16FlashAttnFwdSm90INS1_25CollectiveMainloopFwdSm90ILi2EN4cute5tupleIJNS5_1CILi1EEES8_S8_EEENS6_IJNS7_ILi64EEESA_SA_EEELi512ENS_6half_tEfNS_4arch4Sm90ELb1ELb0ELb0ELb1ELb1ELb0ELb1ELb0ELb0ELb1ELb0ELb0EEENS1_21CollectiveEpilogueFwdINS6_IJSA_NS7_ILi512EEESA_EEES9_SC_SE_Li256ELb1ELb1ELb0ELb0EEENS1_36VarlenDynamicPersistentTileSchedulerILi64ELi64ELi256ELi128ELb0ELb1ELb1ELb1ELb1ELb1EEEEEEEEEvNT_6ParamsE --------------------------
	.section	.text._ZN7cutlass13device_kernelIN5flash11enable_sm90INS1_16FlashAttnFwdSm90INS1_25CollectiveMainloopFwdSm90ILi2EN4cute5tupleIJNS5_1CILi1EEES8_S8_EEENS6_IJNS7_ILi64EEESA_SA_EEELi512ENS_6half_tEfNS_4arch4Sm90ELb1ELb0ELb0ELb1ELb1ELb0ELb1ELb0ELb0ELb1ELb0ELb0EEENS1_21CollectiveEpilogueFwdINS6_IJSA_NS7_ILi512EEESA_EEES9_SC_SE_Li256ELb1ELb1ELb0ELb0EEENS1_36VarlenDynamicPersistentTileSchedulerILi64ELi64ELi256ELi128ELb0ELb1ELb1ELb1ELb1ELb1EEEEEEEEEvNT_6ParamsE,"ax",@progbits
	.align	128
.text._ZN7cutlass13device_kernelIN5flash11enable_sm90INS1_16FlashAttnFwdSm90INS1_25CollectiveMainloopFwdSm90ILi2EN4cute5tupleIJNS5_1CILi1EEES8_S8_EEENS6_IJNS7_ILi64EEESA_SA_EEELi512ENS_6half_tEfNS_4arch4Sm90ELb1ELb0ELb0ELb1ELb1ELb0ELb1ELb0ELb0ELb1ELb0ELb0EEENS1_21CollectiveEpilogueFwdINS6_IJSA_NS7_ILi512EEESA_EEES9_SC_SE_Li256ELb1ELb1ELb0ELb0EEENS1_36VarlenDynamicPersistentTileSchedulerILi64ELi64ELi256ELi128ELb0ELb1ELb1ELb1ELb1ELb1EEEEEEEEEvNT_6ParamsE:
        .type           _ZN7cutlass13device_kernelIN5flash11enable_sm90INS1_16FlashAttnFwdSm90INS1_25CollectiveMainloopFwdSm90ILi2EN4cute5tupleIJNS5_1CILi1EEES8_S8_EEENS6_IJNS7_ILi64EEESA_SA_EEELi512ENS_6half_tEfNS_4arch4Sm90ELb1ELb0ELb0ELb1ELb1ELb0ELb1ELb0ELb0ELb1ELb0ELb0EEENS1_21CollectiveEpilogueFwdINS6_IJSA_NS7_ILi512EEESA_EEES9_SC_SE_Li256ELb1ELb1ELb0ELb0EEENS1_36VarlenDynamicPersistentTileSchedulerILi64ELi64ELi256ELi128ELb0ELb1ELb1ELb1ELb1ELb1EEEEEEEEEvNT_6ParamsE,@function
        .size           _ZN7cutlass13device_kernelIN5flash11enable_sm90INS1_16FlashAttnFwdSm90INS1_25CollectiveMainloopFwdSm90ILi2EN4cute5tupleIJNS5_1CILi1EEES8_S8_EEENS6_IJNS7_ILi64EEESA_SA_EEELi512ENS_6half_tEfNS_4arch4Sm90ELb1ELb0ELb0ELb1ELb1ELb0ELb1ELb0ELb0ELb1ELb0ELb0EEENS1_21CollectiveEpilogueFwdINS6_IJSA_NS7_ILi512EEESA_EEES9_SC_SE_Li256ELb1ELb1ELb0ELb0EEENS1_36VarlenDynamicPersistentTileSchedulerILi64ELi64ELi256ELi128ELb0ELb1ELb1ELb1ELb1ELb1EEEEEEEEEvNT_6ParamsE,(.L_x_70 - _ZN7cutlass13device_kernelIN5flash11enable_sm90INS1_16FlashAttnFwdSm90INS1_25CollectiveMainloopFwdSm90ILi2EN4cute5tupleIJNS5_1CILi1EEES8_S8_EEENS6_IJNS7_ILi64EEESA_SA_EEELi512ENS_6half_tEfNS_4arch4Sm90ELb1ELb0ELb0ELb1ELb1ELb0ELb1ELb0ELb0ELb1ELb0ELb0EEENS1_21CollectiveEpilogueFwdINS6_IJSA_NS7_ILi512EEESA_EEES9_SC_SE_Li256ELb1ELb1ELb0ELb0EEENS1_36VarlenDynamicPersistentTileSchedulerILi64ELi64ELi256ELi128ELb0ELb1ELb1ELb1ELb1ELb1EEEEEEEEEvNT_6ParamsE)
        .other          _ZN7cutlass13device_kernelIN5flash11enable_sm90INS1_16FlashAttnFwdSm90INS1_25CollectiveMainloopFwdSm90ILi2EN4cute5tupleIJNS5_1CILi1EEES8_S8_EEENS6_IJNS7_ILi64EEESA_SA_EEELi512ENS_6half_tEfNS_4arch4Sm90ELb1ELb0ELb0ELb1ELb1ELb0ELb1ELb0ELb0ELb1ELb0ELb0EEENS1_21CollectiveEpilogueFwdINS6_IJSA_NS7_ILi512EEESA_EEES9_SC_SE_Li256ELb1ELb1ELb0ELb0EEENS1_36VarlenDynamicPersistentTileSchedulerILi64ELi64ELi256ELi128ELb0ELb1ELb1ELb1ELb1ELb1EEEEEEEEEvNT_6ParamsE,@"STO_CUDA_ENTRY STV_DEFAULT"
_ZN7cutlass13device_kernelIN5flash11enable_sm90INS1_16FlashAttnFwdSm90INS1_25CollectiveMainloopFwdSm90ILi2EN4cute5tupleIJNS5_1CILi1EEES8_S8_EEENS6_IJNS7_ILi64EEESA_SA_EEELi512ENS_6half_tEfNS_4arch4Sm90ELb1ELb0ELb0ELb1ELb1ELb0ELb1ELb0ELb0ELb1ELb0ELb0EEENS1_21CollectiveEpilogueFwdINS6_IJSA_NS7_ILi512EEESA_EEES9_SC_SE_Li256ELb1ELb1ELb0ELb0EEENS1_36VarlenDynamicPersistentTileSchedulerILi64ELi64ELi256ELi128ELb0ELb1ELb1ELb1ELb1ELb1EEEEEEEEEvNT_6ParamsE:
[----:B------:R-:W-:Y:S01]  /*0000*/  LDC R1, c[0x0][0x37c] ;  /* 0x0000df00ff017b82 */ /* 0x000fe20000000800 */
[----:B------:R-:W-:Y:S05]  /*0010*/  EXIT ;  /* 0x000000000000794d */ /* 0x000fea0003800000 */
.L_x_25:
        /* <DEDUP_REMOVED lines=14> */
.L_x_70:


//--------------------- .text._ZN7cutlass13device_kernelIN5flash11enable_sm90INS1_16FlashAttnFwdSm90INS1_25CollectiveMainloopFwdSm90ILi2EN4cute5tupleIJNS5_1CILi1EEES8_S8_EEENS6_IJNS7_ILi64EEESA_SA_EEELi512ENS_6half_tEfNS_4arch4Sm90ELb1ELb0ELb0ELb1ELb1ELb1ELb1ELb0ELb0ELb1ELb0ELb0EEENS1_21CollectiveEpilogueFwdINS6_IJSA_NS7_ILi512EEESA_EEES9_SC_SE_Li256ELb1ELb1ELb0ELb0EEENS1_36VarlenDynamicPersistentTileSchedulerILi64ELi64ELi256ELi128ELb0ELb1ELb1ELb1ELb1ELb1EEEEEEEEEvNT_6ParamsE --------------------------
	.section	.text._ZN7cutlass13device_kernelIN5flash11enable_sm90INS1_16FlashAttnFwdSm90INS1_25CollectiveMainloopFwdSm90ILi2EN4cute5tupleIJNS5_1CILi1EEES8_S8_EEENS6_IJNS7_ILi64EEESA_SA_EEELi512ENS_6half_tEfNS_4arch4Sm90ELb1ELb0ELb0ELb1ELb1ELb1ELb1ELb0ELb0ELb1ELb0ELb0EEENS1_21CollectiveEpilogueFwdINS6_IJSA_NS7_ILi512EEESA_EEES9_SC_SE_Li256ELb1ELb1ELb0ELb0EEENS1_36VarlenDynamicPersistentTileSchedulerILi64ELi64ELi256ELi128ELb0ELb1ELb1ELb1ELb1ELb1EEEEEEEEEvNT_6ParamsE,"ax",@progbits
	.align	128
.text._ZN7cutlass13device_kernelIN5flash11enable_sm90INS1_16FlashAttnFwdSm90INS1_25CollectiveMainloopFwdSm90ILi2EN4cute5tupleIJNS5_1CILi1EEES8_S8_EEENS6_IJNS7_ILi64EEESA_SA_EEELi512ENS_6half_tEfNS_4arch4Sm90ELb1ELb0ELb0ELb1ELb1ELb1ELb1ELb0ELb0ELb1ELb0ELb0EEENS1_21CollectiveEpilogueFwdINS6_IJSA_NS7_ILi512EEESA_EEES9_SC_SE_Li256ELb1ELb1ELb0ELb0EEENS1_36VarlenDynamicPersistentTileSchedulerILi64ELi64ELi256ELi128ELb0ELb1ELb1ELb1ELb1ELb1EEEEEEEEEvNT_6ParamsE:
        .type           _ZN7cutlass13device_kernelIN5flash11enable_sm90INS1_16FlashAttnFwdSm90INS1_25CollectiveMainloopFwdSm90ILi2EN4cute5tupleIJNS5_1CILi1EEES8_S8_EEENS6_IJNS7_ILi64EEESA_SA_EEELi512ENS_6half_tEfNS_4arch4Sm90ELb1ELb0ELb0ELb1ELb1ELb1ELb1ELb0ELb0ELb1ELb0ELb0EEENS1_21CollectiveEpilogueFwdINS6_IJSA_NS7_ILi512EEESA_EEES9_SC_SE_Li256ELb1ELb1ELb0ELb0EEENS1_36VarlenDynamicPersistentTileSchedulerILi64ELi64ELi256ELi128ELb0ELb1ELb1ELb1ELb1ELb1EEEEEEEEEvNT_6ParamsE,@function
        .size           _ZN7cutlass13device_kernelIN5flash11enable_sm90INS1_16FlashAttnFwdSm90INS1_25CollectiveMainloopFwdSm90ILi2EN4cute5tupleIJNS5_1CILi1EEES8_S8_EEENS6_IJNS7_ILi64EEESA_SA_EEELi512ENS_6half_tEfNS_4arch4Sm90ELb1ELb0ELb0ELb1ELb1ELb1ELb1ELb0ELb0ELb1ELb0ELb0EEENS1_21CollectiveEpilogueFwdINS6_IJSA_NS7_ILi512EEESA_EEES9_SC_SE_Li256ELb1ELb1ELb0ELb0EEENS1_36VarlenDynamicPersistentTileSchedulerILi64ELi64ELi256ELi128ELb0ELb1ELb1ELb1ELb1ELb1EEEEEEEEEvNT_6ParamsE,(.L_x_71 - _ZN7cutlass13device_kernelIN5flash11enable_sm90INS1_16FlashAttnFwdSm90INS1_25CollectiveMainloopFwdSm90ILi2EN4cute5tupleIJNS5_1CILi1EEES8_S8_EEENS6_IJNS7_ILi64EEESA_SA_EEELi512ENS_6half_tEfNS_4arch4Sm90ELb1ELb0ELb0ELb1ELb1ELb1ELb1ELb0ELb0ELb1ELb0ELb0EEENS1_21CollectiveEpilogueFwdINS6_IJSA_NS7_ILi512EEESA_EEES9_SC_SE_Li256ELb1ELb1ELb0ELb0EEENS1_36VarlenDynamicPersistentTileSchedulerILi64ELi64ELi256ELi128ELb0ELb1ELb1ELb1ELb1ELb1EEEEEEEEEvNT_6ParamsE)
        .other          _ZN7cutlass13device_kernelIN5flash11enable_sm90INS1_16FlashAttnFwdSm90INS1_25CollectiveMainloopFwdSm90ILi2EN4cute5tupleIJNS5_1CILi1EEES8_S8_EEENS6_IJNS7_ILi64EEESA_SA_EEELi512ENS_6half_tEfNS_4arch4Sm90ELb1ELb0ELb0ELb1ELb1ELb1ELb1ELb0ELb0ELb1ELb0ELb0EEENS1_21CollectiveEpilogueFwdINS6_IJSA_NS7_ILi512EEESA_EEES9_SC_SE_Li256ELb1ELb1ELb0ELb0EEENS1_36VarlenDynamicPersistentTileSchedulerILi64ELi64ELi256ELi128ELb0ELb1ELb1ELb1ELb1ELb1EEEEEEEEEvNT_6ParamsE,@"STO_CUDA_ENTRY STV_DEFAULT"
_ZN7cutlass13device_kernelIN5flash11enable_sm90INS1_16FlashAttnFwdSm90INS1_25CollectiveMainloopFwdSm90ILi2EN4cute5tupleIJNS5_1CILi1EEES8_S8_EEENS6_IJNS7_ILi64EEESA_SA_EEELi512ENS_6half_tEfNS_4arch4Sm90ELb1ELb0ELb0ELb1ELb1ELb1ELb1ELb0ELb0ELb1ELb0ELb0EEENS1_21CollectiveEpilogueFwdINS6_IJSA_NS7_ILi512EEESA_EEES9_SC_SE_Li256ELb1ELb1ELb0ELb0EEENS1_36VarlenDynamicPersistentTileSchedulerILi64ELi64ELi256ELi128ELb0ELb1ELb1ELb1ELb1ELb1EEEEEEEEEvNT_6ParamsE:
[----:B------:R-:W-:Y:S01]  /*0000*/  LDC R1, c[0x0][0x37c] ;  /* 0x0000df00ff017b82 */ /* 0x000fe20000000800 */
[----:B------:R-:W-:Y:S05]  /*0010*/  EXIT ;  /* 0x000000000000794d */ /* 0x000fea0003800000 */
.L_x_26:
        /* <DEDUP_REMOVED lines=14> */
.L_x_71:


//--------------------- .text._ZN7cutlass13device_kernelIN5flash11enable_sm90INS1_16FlashAttnFwdSm90INS1_25CollectiveMainloopFwdSm90ILi2EN4cute5tupleIJNS5_1CILi1EEES8_S8_EEENS6_IJNS7_ILi128EEENS7_ILi96EEENS7_ILi64EEEEEELi256ENS_6half_tEfNS_4arch4Sm90ELb0ELb0ELb0ELb0ELb1ELb0ELb0ELb1ELb0ELb1ELb0ELb0EEENS1_21CollectiveEpilogueFwdINS6_IJSA_NS7_ILi256EEESB_EEES9_SE_SG_Li256ELb0ELb1ELb0ELb0EEENS1_29StaticPersistentTileSchedulerILb0EEEEEEEEEvNT_6ParamsE --------------------------
	.section	.text._ZN7cutlass13device_kernelIN5flash11enable_sm90INS1_16FlashAttnFwdSm90INS1_25CollectiveMainloopFwdSm90ILi2EN4cute5tupleIJNS5_1CILi1EEES8_S8_EEENS6_IJNS7_ILi128EEENS7_ILi96EEENS7_ILi64EEEEEELi256ENS_6half_tEfNS_4arch4Sm90ELb0ELb0ELb0ELb0ELb1ELb0ELb0ELb1ELb0ELb1ELb0ELb0EEENS1_21CollectiveEpilogueFwdINS6_IJSA_NS7_ILi256EEESB_EEES9_SE_SG_Li256ELb0ELb1ELb0ELb0EEENS1_29StaticPersistentTileSchedulerILb0EEEEEEEEEvNT_6ParamsE,"ax",@progbits
	.align	128
.text._ZN7cutlass13device_kernelIN5flash11enable_sm90INS1_16FlashAttnFwdSm90INS1_25CollectiveMainloopFwdSm90ILi2EN4cute5tupleIJNS5_1CILi1EEES8_S8_EEENS6_IJNS7_ILi128EEENS7_ILi96EEENS7_ILi64EEEEEELi256ENS_6half_tEfNS_4arch4Sm90ELb0ELb0ELb0ELb0ELb1ELb0ELb0ELb1ELb0ELb1ELb0ELb0EEENS1_21CollectiveEpilogueFwdINS6_IJSA_NS7_ILi256EEESB_EEES9_SE_SG_Li256ELb0ELb1ELb0ELb0EEENS1_29StaticPersistentTileSchedulerILb0EEEEEEEEEvNT_6ParamsE:
        .type           _ZN7cutlass13device_kernelIN5flash11enable_sm90INS1_16FlashAttnFwdSm90INS1_25CollectiveMainloopFwdSm90ILi2EN4cute5tupleIJNS5_1CILi1EEES8_S8_EEENS6_IJNS7_ILi128EEENS7_ILi96EEENS7_ILi64EEEEEELi256ENS_6half_tEfNS_4arch4Sm90ELb0ELb0ELb0ELb0ELb1ELb0ELb0ELb1ELb0ELb1ELb0ELb0EEENS1_21CollectiveEpilogueFwdINS6_IJSA_NS7_ILi256EEESB_EEES9_SE_SG_Li256ELb0ELb1ELb0ELb0EEENS1_29StaticPersistentTileSchedulerILb0EEEEEEEEEvNT_6ParamsE,@function
        .size           _ZN7cutlass13device_kernelIN5flash11enable_sm90INS1_16FlashAttnFwdSm90INS1_25CollectiveMainloopFwdSm90ILi2EN4cute5tupleIJNS5_1CILi1EEES8_S8_EEENS6_IJNS7_ILi128EEENS7_ILi96EEENS7_ILi64EEEEEELi256ENS_6half_tEfNS_4arch4Sm90ELb0ELb0ELb0ELb0ELb1ELb0ELb0ELb1ELb0ELb1ELb0ELb0EEENS1_21CollectiveEpilogueFwdINS6_IJSA_NS7_ILi256EEESB_EEES9_SE_SG_Li256ELb0ELb1ELb0ELb0EEENS1_29StaticPersistentTileSchedulerILb0EEEEEEEEEvNT_6ParamsE,(.L_x_72 - _ZN7cutlass13device_kernelIN5flash11enable_sm90INS1_16FlashAttnFwdSm90INS1_25CollectiveMainloopFwdSm90ILi2EN4cute5tupleIJNS5_1CILi1EEES8_S8_EEENS6_IJNS7_ILi128EEENS7_ILi96EEENS7_ILi64EEEEEELi256ENS_6half_tEfNS_4arch4Sm90ELb0ELb0ELb0ELb0ELb1ELb0ELb0ELb1ELb0ELb1ELb0ELb0EEENS1_21CollectiveEpilogueFwdINS6_IJSA_NS7_ILi256EEESB_EEES9_SE_SG_Li256ELb0ELb1ELb0ELb0EEENS1_29StaticPersistentTileSchedulerILb0EEEEEEEEEvNT_6ParamsE)
        .other          _ZN7cutlass13device_kernelIN5flash11enable_sm90INS1_16FlashAttnFwdSm90INS1_25CollectiveMainloopFwdSm90ILi2EN4cute5tupleIJNS5_1CILi1EEES8_S8_EEENS6_IJNS7_ILi128EEENS7_ILi96EEENS7_ILi64EEEEEELi256ENS_6half_tEfNS_4arch4Sm90ELb0ELb0ELb0ELb0ELb1ELb0ELb0ELb1ELb0ELb1ELb0ELb0EEENS1_21CollectiveEpilogueFwdINS6_IJSA_NS7_ILi256EEESB_EEES9_SE_SG_Li256ELb0ELb1ELb0ELb0EEENS1_29StaticPersistentTileSchedulerILb0EEEEEEEEEvNT_6ParamsE,@"STO_CUDA_ENTRY STV_DEFAULT"
_ZN7cutlass13device_kernelIN5flash11enable_sm90INS1_16FlashAttnFwdSm90INS1_25CollectiveMainloopFwdSm90ILi2EN4cute5tupleIJNS5_1CILi1EEES8_S8_EEENS6_IJNS7_ILi128EEENS7_ILi96EEENS7_ILi64EEEEEELi256ENS_6half_tEfNS_4arch4Sm90ELb0ELb0ELb0ELb0ELb1ELb0ELb0ELb1ELb0ELb1ELb0ELb0EEENS1_21CollectiveEpilogueFwdINS6_IJSA_NS7_ILi256EEESB_EEES9_SE_SG_Li256ELb0ELb1ELb0ELb0EEENS1_29StaticPersistentTileSchedulerILb0EEEEEEEEEvNT_6ParamsE:
[----:B------:R-:W-:Y:S01]  /*0000*/  LDC R1, c[0x0][0x37c] ;  /* 0x0000df00ff017b82 */ /* 0x000fe20000000800 */
[----:B------:R-:W-:Y:S05]  /*0010*/  EXIT ;  /* 0x000000000000794d */ /* 0x000fea0003800000 */
.L_x_27:
        /* <DEDUP_REMOVED lines=14> */
.L_x_72:


//--------------------- .text._ZN7cutlass13device_kernelIN5flash11enable_sm90INS1_16FlashAttnFwdSm90INS1_25CollectiveMainloopFwdSm90ILi2EN4cute5tupleIJNS5_1CILi1EEES8_S8_EEENS6_IJNS7_ILi128EEENS7_ILi96EEENS7_ILi64EEEEEELi256ENS_6half_tEfNS_4arch4Sm90ELb0ELb0ELb0ELb0ELb1ELb0ELb1ELb1ELb0ELb1ELb0ELb0EEENS1_21CollectiveEpilogueFwdINS6_IJSA_NS7_ILi256EEESB_EEES9_SE_SG_Li256ELb0ELb1ELb0ELb0EEENS1_29StaticPersistentTileSchedulerILb0EEEEEEEEEvNT_6ParamsE --------------------------
	.section	.text._ZN7cutlass13device_kernelIN5flash11enable_sm90INS1_16FlashAttnFwdSm90INS1_25CollectiveMainloopFwdSm90ILi2EN4cute5tupleIJNS5_1CILi1EEES8_S8_EEENS6_IJNS7_ILi128EEENS7_ILi96EEENS7_ILi64EEEEEELi256ENS_6half_tEfNS_4arch4Sm90ELb0ELb0ELb0ELb0ELb1ELb0ELb1ELb1ELb0ELb1ELb0ELb0EEENS1_21CollectiveEpilogueFwdINS6_IJSA_NS7_ILi256EEESB_EEES9_SE_SG_Li256ELb0ELb1ELb0ELb0EEENS1_29StaticPersistentTileSchedulerILb0EEEEEEEEEvNT_6ParamsE,"ax",@progbits
	.align	128
.text._ZN7cutlass13device_kernelIN5flash11enable_sm90INS1_16FlashAttnFwdSm90INS1_25CollectiveMainloopFwdSm90ILi2EN4cute5tupleIJNS5_1CILi1EEES8_S8_EEENS6_IJNS7_ILi128EEENS7_ILi96EEENS7_ILi64EEEEEELi256ENS_6half_tEfNS_4arch4Sm90ELb0ELb0ELb0ELb0ELb1ELb0ELb1ELb1ELb0ELb1ELb0ELb0EEENS1_21CollectiveEpilogueFwdINS6_IJSA_NS7_ILi256EEESB_EEES9_SE_SG_Li256ELb0ELb1ELb0ELb0EEENS1_29StaticPersistentTileSchedulerILb0EEEEEEEEEvNT_6ParamsE:
        .type           _ZN7cutlass13device_kernelIN5flash11enable_sm90INS1_16FlashAttnFwdSm90INS1_25CollectiveMainloopFwdSm90ILi2EN4cute5tupleIJNS5_1CILi1EEES8_S8_EEENS6_IJNS7_ILi128EEENS7_ILi96EEENS7_ILi64EEEEEELi256ENS_6half_tEfNS_4arch4Sm90ELb0ELb0ELb0ELb0ELb1ELb0ELb1ELb1ELb0ELb1ELb0ELb0EEENS1_21CollectiveEpilogueFwdINS6_IJSA_NS7_ILi256EEESB_EEES9_SE_SG_Li256ELb0ELb1ELb0ELb0EEENS1_29StaticPersistentTileSchedulerILb0EEEEEEEEEvNT_6ParamsE,@function
        .size           _ZN7cutlass13device_kernelIN5flash11enable_sm90INS1_16FlashAttnFwdSm90INS1_25CollectiveMainloopFwdSm90ILi2EN4cute5tupleIJNS5_1CILi1EEES8_S8_EEENS6_IJNS7_ILi128EEENS7_ILi96EEENS7_ILi64EEEEEELi256ENS_6half_tEfNS_4arch4Sm90ELb0ELb0ELb0ELb0ELb1ELb0ELb1ELb1ELb0ELb1ELb0ELb0EEENS1_21CollectiveEpilogueFwdINS6_IJSA_NS7_ILi256EEESB_EEES9_SE_SG_Li256ELb0ELb1ELb0ELb0EEENS1_29StaticPersistentTileSchedulerILb0EEEEEEEEEvNT_6ParamsE,(.L_x_73 - _ZN7cutlass13device_kernelIN5flash11enable_sm90INS1_16FlashAttnFwdSm90INS1_25CollectiveMainloopFwdSm90ILi2EN4cute5tupleIJNS5_1CILi1EEES8_S8_EEENS6_IJNS7_ILi128EEENS7_ILi96EEENS7_ILi64EEEEEELi256ENS_6half_tEfNS_4arch4Sm90ELb0ELb0ELb0ELb0ELb1ELb0ELb1ELb1ELb0ELb1ELb0ELb0EEENS1_21CollectiveEpilogueFwdINS6_IJSA_NS7_ILi256EEESB_EEES9_SE_SG_Li256ELb0ELb1ELb0ELb0EEENS1_29StaticPersistentTileSchedulerILb0EEEEEEEEEvNT_6ParamsE)
        .other          _ZN7cutlass13device_kernelIN5flash11enable_sm90INS1_16FlashAttnFwdSm90INS1_25CollectiveMainloopFwdSm90ILi2EN4cute5tupleIJNS5_1CILi1EEES8_S8_EEENS6_IJNS7_ILi128EEENS7_ILi96EEENS7_ILi64EEEEEELi256ENS_6half_tEfNS_4arch4Sm90ELb0ELb0ELb0ELb0ELb1ELb0ELb1ELb1ELb0ELb1ELb0ELb0EEENS1_21CollectiveEpilogueFwdINS6_IJSA_NS7_ILi256EEESB_EEES9_SE_SG_Li256ELb0ELb1ELb0ELb0EEENS1_29StaticPersistentTileSchedulerILb0EEEEEEEEEvNT_6ParamsE,@"STO_CUDA_ENTRY STV_DEFAULT"
_ZN7cutlass13device_kernelIN5flash11enable_sm90INS1_16FlashAttnFwdSm90INS1_25CollectiveMainloopFwdSm90ILi2EN4cute5tupleIJNS5_1CILi1EEES8_S8_EEENS6_IJNS7_ILi128EEENS7_ILi96EEENS7_ILi64EEEEEELi256ENS_6half_tEfNS_4arch4Sm90ELb0ELb0ELb0ELb0ELb1ELb0ELb1ELb1ELb0ELb1ELb0ELb0EEENS1_21CollectiveEpilogueFwdINS6_IJSA_NS7_ILi256EEESB_EEES9_SE_SG_Li256ELb0ELb1ELb0ELb0EEENS1_29StaticPersistentTileSchedulerILb0EEEEEEEEEvNT_6ParamsE:
[----:B------:R-:W-:Y:S01]  /*0000*/  LDC R1, c[0x0][0x37c] ;  /* 0x0000df00ff017b82 */ /* 0x000fe20000000800 */
[----:B------:R-:W-:Y:S05]  /*0010*/  EXIT ;  /* 0x000000000000794d */ /* 0x000fea0003800000 */
.L_x_28:
        /* <DEDUP_REMOVED lines=14> */
.L_x_73:


//--------------------- .text._ZN7cutlass13device_kernelIN5flash11enable_sm90INS1_16FlashAttnFwdSm90INS1_25CollectiveMainloopFwdSm90ILi2EN4cute5tupleIJNS5_1CILi1EEES8_S8_EEENS6_IJNS7_ILi128EEENS7_ILi96EEENS7_ILi64EEEEEELi256ENS_6half_tEfNS_4arch4Sm90ELb0ELb0ELb0ELb1ELb1ELb0ELb0ELb1ELb0ELb1ELb0ELb0EEENS1_21CollectiveEpilogueFwdINS6_IJSA_NS7_ILi256EEESB_EEES9_SE_SG_Li256ELb1ELb1ELb0ELb0EEENS1_36VarlenDynamicPersistentTileSchedulerILi128ELi96ELi256ELi128ELb0ELb1ELb1ELb0ELb1ELb1EEEEEEEEEvNT_6ParamsE --------------------------
	.section	.text._ZN7cutlass13device_kernelIN5flash11enable_sm90INS1_16FlashAttnFwdSm90INS1_25CollectiveMainloopFwdSm90ILi2EN4cute5tupleIJNS5_1CILi1EEES8_S8_EEENS6_IJNS7_ILi128EEENS7_ILi96EEENS7_ILi64EEEEEELi256ENS_6half_tEfNS_4arch4Sm90ELb0ELb0ELb0ELb1ELb1ELb0ELb0ELb1ELb0ELb1ELb0ELb0EEENS1_21CollectiveEpilogueFwdINS6_IJSA_NS7_ILi256EEESB_EEES9_SE_SG_Li256ELb1ELb1ELb0ELb0EEENS1_36VarlenDynamicPersistentTileSchedulerILi128ELi96ELi256ELi128ELb0ELb1ELb1ELb0ELb1ELb1EEEEEEEEEvNT_6ParamsE,"ax",@progbits
	.align	128
.text._ZN7cutlass13device_kernelIN5flash11enable_sm90INS1_16FlashAttnFwdSm90INS1_25CollectiveMainloopFwdSm90ILi2EN4cute5tupleIJNS5_1CILi1EEES8_S8_EEENS6_IJNS7_ILi128EEENS7_ILi96EEENS7_ILi64EEEEEELi256ENS_6half_tEfNS_4arch4Sm90ELb0ELb0ELb0ELb1ELb1ELb0ELb0ELb1ELb0ELb1ELb0ELb0EEENS1_21CollectiveEpilogueFwdINS6_IJSA_NS7_ILi256EEESB_EEES9_SE_SG_Li256ELb1ELb1ELb0ELb0EEENS1_36VarlenDynamicPersistentTileSchedulerILi128ELi96ELi256ELi128ELb0ELb1ELb1ELb0ELb1ELb1EEEEEEEEEvNT_6ParamsE:
        .type           _ZN7cutlass13device_kernelIN5flash11enable_sm90INS1_16FlashAttnFwdSm90INS1_25CollectiveMainloopFwdSm90ILi2EN4cute5tupleIJNS5_1CILi1EEES8_S8_EEENS6_IJNS7_ILi128EEENS7_ILi96EEENS7_ILi64EEEEEELi256ENS_6half_tEfNS_4arch4Sm90ELb0ELb0ELb0ELb1ELb1ELb0ELb0ELb1ELb0ELb1ELb0ELb0EEENS1_21CollectiveEpilogueFwdINS6_IJSA_NS7_ILi256EEESB_EEES9_SE_SG_Li256ELb1ELb1ELb0ELb0EEENS1_36VarlenDynamicPersistentTileSchedulerILi128ELi96ELi256ELi128ELb0ELb1ELb1ELb0ELb1ELb1EEEEEEEEEvNT_6ParamsE,@function
        .size           _ZN7cutlass13device_kernelIN5flash11enable_sm90INS1_16FlashAttnFwdSm90INS1_25CollectiveMainloopFwdSm90ILi2EN4cute5tupleIJNS5_1CILi1EEES8_S8_EEENS6_IJNS7_ILi128EEENS7_ILi96EEENS7_ILi64EEEEEELi256ENS_6half_tEfNS_4arch4Sm90ELb0ELb0ELb0ELb1ELb1ELb0ELb0ELb1ELb0ELb1ELb0ELb0EEENS1_21CollectiveEpilogueFwdINS6_IJSA_NS7_ILi256EEESB_EEES9_SE_SG_Li256ELb1ELb1ELb0ELb0EEENS1_36VarlenDynamicPersistentTileSchedulerILi128ELi96ELi256ELi128ELb0ELb1ELb1ELb0ELb1ELb1EEEEEEEEEvNT_6ParamsE,(.L_x_74 - _ZN7cutlass13device_kernelIN5flash11enable_sm90INS1_16FlashAttnFwdSm90INS1_25CollectiveMainloopFwdSm90ILi2EN4cute5tupleIJNS5_1CILi1EEES8_S8_EEENS6_IJNS7_ILi128EEENS7_ILi96EEENS7_ILi64EEEEEELi256ENS_6half_tEfNS_4arch4Sm90ELb0ELb0ELb0ELb1ELb1ELb0ELb0ELb1ELb0ELb1ELb0ELb0EEENS1_21CollectiveEpilogueFwdINS6_IJSA_NS7_ILi256EEESB_EEES9_SE_SG_Li256ELb1ELb1ELb0ELb0EEENS1_36VarlenDynamicPersistentTileSchedulerILi128ELi96ELi256ELi128ELb0ELb1ELb1ELb0ELb1ELb1EEEEEEEEEvNT_6ParamsE)
        .other          _ZN7cutlass13device_kernelIN5flash11enable_sm90INS1_16FlashAttnFwdSm90INS1_25CollectiveMainloopFwdSm90ILi2EN4cute5tupleIJNS5_1CILi1EEES8_S8_EEENS6_IJNS7_ILi128EEENS7_ILi96EEENS7_ILi64EEEEEELi256ENS_6half_tEfNS_4arch4Sm90ELb0ELb0ELb0ELb1ELb1ELb0ELb0ELb1ELb0ELb1ELb0ELb0EEENS1_21CollectiveEpilogueFwdINS6_IJSA_NS7_ILi256EEESB_EEES9_SE_SG_Li256ELb1ELb1ELb0ELb0EEENS1_36VarlenDynamicPersistentTileSchedulerILi128ELi96ELi256ELi128ELb0ELb1ELb1ELb0ELb1ELb1EEEEEEEEEvNT_6ParamsE,@"STO_CUDA_ENTRY STV_DEFAULT"
_ZN7cutlass13device_kernelIN5flash11enable_sm90INS1_16FlashAttnFwdSm90INS1_25CollectiveMainloopFwdSm90ILi2EN4cute5tupleIJNS5_1CILi1EEES8_S8_EEENS6_IJNS7_ILi128EEENS7_ILi96EEENS7_ILi64EEEEEELi256ENS_6half_tEfNS_4arch4Sm90ELb0ELb0ELb0ELb1ELb1ELb0ELb0ELb1ELb0ELb1ELb0ELb0EEENS1_21CollectiveEpilogueFwdINS6_IJSA_NS7_ILi256EEESB_EEES9_SE_SG_Li256ELb1ELb1ELb0ELb0EEENS1_36VarlenDynamicPersistentTileSchedulerILi128ELi96ELi256ELi128ELb0ELb1ELb1ELb0ELb1ELb1EEEEEEEEEvNT_6ParamsE:
[----:B------:R-:W-:Y:S01]  /*0000*/  LDC R1, c[0x0][0x37c] ;  /* 0x0000df00ff017b82 */ /* 0x000fe20000000800 */
[----:B------:R-:W-:Y:S05]  /*0010*/  EXIT ;  /* 0x000000000000794d */ /* 0x000fea0003800000 */
.L_x_29:
        /* <DEDUP_REMOVED lines=14> */
.L_x_74:


//--------------------- .text._ZN7cutlass13device_kernelIN5flash11enable_sm90INS1_16FlashAttnFwdSm90INS1_25CollectiveMainloopFwdSm90ILi2EN4cute5tupleIJNS5_1CILi1EEES8_S8_EEENS6_IJNS7_ILi128EEENS7_ILi96EEENS7_ILi64EEEEEELi256ENS_6half_tEfNS_4arch4Sm90ELb0ELb0ELb0ELb1ELb1ELb1ELb0ELb1ELb0ELb1ELb0ELb0EEENS1_21CollectiveEpilogueFwdINS6_IJSA_NS7_ILi256EEESB_EEES9_SE_SG_Li256ELb1ELb1ELb0ELb0EEENS1_36VarlenDynamicPersistentTileSchedulerILi128ELi96ELi256ELi128ELb0ELb1ELb1ELb0ELb1ELb1EEEEEEEEEvNT_6ParamsE --------------------------
	.section	.text._ZN7cutlass13device_kernelIN5flash11enable_sm90INS1_16FlashAttnFwdSm90INS1_25CollectiveMainloopFwdSm90ILi2EN4cute5tupleIJNS5_1CILi1EEES8_S8_EEENS6_IJNS7_ILi128EEENS7_ILi96EEENS7_ILi64EEEEEELi256ENS_6half_tEfNS_4arch4Sm90ELb0ELb0ELb0ELb1ELb1ELb1ELb0ELb1ELb0ELb1ELb0ELb0EEENS1_21CollectiveEpilogueFwdINS6_IJSA_NS7_ILi256EEESB_EEES9_SE_SG_Li256ELb1ELb1ELb0ELb0EEENS1_36VarlenDynamicPersistentTileSchedulerILi128ELi96ELi256ELi128ELb0ELb1ELb1ELb0ELb1ELb1EEEEEEEEEvNT_6ParamsE,"ax",@progbits
	.align	128
.text._ZN7cutlass13device_kernelIN5flash11enable_sm90INS1_16FlashAttnFwdSm90INS1_25CollectiveMainloopFwdSm90ILi2EN4cute5tupleIJNS5_1CILi1EEES8_S8_EEENS6_IJNS7_ILi128EEENS7_ILi96EEENS7_ILi64EEEEEELi256ENS_6half_tEfNS_4arch4Sm90ELb0ELb0ELb0ELb1ELb1ELb1ELb0ELb1ELb0ELb1ELb0ELb0EEENS1_21CollectiveEpilogueFwdINS6_IJSA_NS7_ILi256EEESB_EEES9_SE_SG_Li256ELb1ELb1ELb0ELb0EEENS1_36VarlenDynamicPersistentTileSchedulerILi128ELi96ELi256ELi128ELb0ELb1ELb1ELb0ELb1ELb1EEEEEEEEEvNT_6ParamsE:
        .type           _ZN7cutlass13device_kernelIN5flash11enable_sm90INS1_16FlashAttnFwdSm90INS1_25CollectiveMainloopFwdSm90ILi2EN4cute5tupleIJNS5_1CILi1EEES8_S8_EEENS6_IJNS7_ILi128EEENS7_ILi96EEENS7_ILi64EEEEEELi256ENS_6half_tEfNS_4arch4Sm90ELb0ELb0ELb0ELb1ELb1ELb1ELb0ELb1ELb0ELb1ELb0ELb0EEENS1_21CollectiveEpilogueFwdINS6_IJSA_NS7_ILi256EEESB_EEES9_SE_SG_Li256ELb1ELb1ELb0ELb0EEENS1_36VarlenDynamicPersistentTileSchedulerILi128ELi96ELi256ELi128ELb0ELb1ELb1ELb0ELb1ELb1EEEEEEEEEvNT_6ParamsE,@function
        .size           _ZN7cutlass13device_kernelIN5flash11enable_sm90INS1_16FlashAttnFwdSm90INS1_25CollectiveMainloopFwdSm90ILi2EN4cute5tupleIJNS5_1CILi1EEES8_S8_EEENS6_IJNS7_ILi128EEENS7_ILi96EEENS7_ILi64EEEEEELi256ENS_6half_tEfNS_4arch4Sm90ELb0ELb0ELb0ELb1ELb1ELb1ELb0ELb1ELb0ELb1ELb0ELb0EEENS1_21CollectiveEpilogueFwdINS6_IJSA_NS7_ILi256EEESB_EEES9_SE_SG_Li256ELb1ELb1ELb0ELb0EEENS1_36VarlenDynamicPersistentTileSchedulerILi128ELi96ELi256ELi128ELb0ELb1ELb1ELb0ELb1ELb1EEEEEEEEEvNT_6ParamsE,(.L_x_75 - _ZN7cutlass13device_kernelIN5flash11enable_sm90INS1_16FlashAttnFwdSm90INS1_25CollectiveMainloopFwdSm90ILi2EN4cute5tupleIJNS5_1CILi1EEES8_S8_EEENS6_IJNS7_ILi128EEENS7_ILi96EEENS7_ILi64EEEEEELi256ENS_6half_tEfNS_4arch4Sm90ELb0ELb0ELb0ELb1ELb1ELb1ELb0ELb1ELb0ELb1ELb0ELb0EEENS1_21CollectiveEpilogueFwdINS6_IJSA_NS7_ILi256EEESB_EEES9_SE_SG_Li256ELb1ELb1ELb0ELb0EEENS1_36VarlenDynamicPersistentTileSchedulerILi128ELi96ELi256ELi128ELb0ELb1ELb1ELb0ELb1ELb1EEEEEEEEEvNT_6ParamsE)
        .other          _ZN7cutlass13device_kernelIN5flash11enable_sm90INS1_16FlashAttnFwdSm90INS1_25CollectiveMainloopFwdSm90ILi2EN4cute5tupleIJNS5_1CILi1EEES8_S8_EEENS6_IJNS7_ILi128EEENS7_ILi96EEENS7_ILi64EEEEEELi256ENS_6half_tEfNS_4arch4Sm90ELb0ELb0ELb0ELb1ELb1ELb1ELb0ELb1ELb0ELb1ELb0ELb0EEENS1_21CollectiveEpilogueFwdINS6_IJSA_NS7_ILi256EEESB_EEES9_SE_SG_Li256ELb1ELb1ELb0ELb0EEENS1_36VarlenDynamicPersistentTileSchedulerILi128ELi96ELi256ELi128ELb0ELb1ELb1ELb0ELb1ELb1EEEEEEEEEvNT_6ParamsE,@"STO_CUDA_ENTRY STV_DEFAULT"
_ZN7cutlass13device_kernelIN5flash11enable_sm90INS1_16FlashAttnFwdSm90INS1_25CollectiveMainloopFwdSm90ILi2EN4cute5tupleIJNS5_1CILi1EEES8_S8_EEENS6_IJNS7_ILi128EEENS7_ILi96EEENS7_ILi64EEEEEELi256ENS_6half_tEfNS_4arch4Sm90ELb0ELb0ELb0ELb1ELb1ELb1ELb0ELb1ELb0ELb1ELb0ELb0EEENS1_21CollectiveEpilogueFwdINS6_IJSA_NS7_ILi256EEESB_EEES9_SE_SG_Li256ELb1ELb1ELb0ELb0EEENS1_36VarlenDynamicPersistentTileSchedulerILi128ELi96ELi256ELi128ELb0ELb1ELb1ELb0ELb1ELb1EEEEEEEEEvNT_6ParamsE:
[----:B------:R-:W-:Y:S01]  /*0000*/  LDC R1, c[0x0][0x37c] ;  /* 0x0000df00ff017b82 */ /* 0x000fe20000000800 */
[----:B------:R-:W-:Y:S05]  /*0010*/  EXIT ;  /* 0x000000000000794d */ /* 0x000fea0003800000 */
.L_x_30:
        /* <DEDUP_REMOVED lines=14> */
.L_x_75:


//--------------------- .text._ZN7cutlass13device_kernelIN5flash11enable_sm90INS1_16FlashAttnFwdSm90INS1_25CollectiveMainloopFwdSm90ILi2EN4cute5tupleIJNS5_1CILi1EEES8_S8_EEENS6_IJNS7_ILi128EEENS7_ILi96EEENS7_ILi64EEEEEELi256ENS_6half_tEfNS_4arch4Sm90ELb0ELb0ELb0ELb1ELb1ELb0ELb1ELb1ELb0ELb1ELb0ELb0EEENS1_21CollectiveEpilogueFwdINS6_IJSA_NS7_ILi256EEESB_EEES9_SE_SG_Li256ELb1ELb1ELb0ELb0EEENS1_36VarlenDynamicPersistentTileSchedulerILi128ELi96ELi256ELi128ELb0ELb1ELb1ELb0ELb1ELb1EEEEEEEEEvNT_6ParamsE --------------------------
	.section	.text._ZN7cutlass13device_kernelIN5flash11enable_sm90INS1_16FlashAttnFwdSm90INS1_25CollectiveMainloopFwdSm90ILi2EN4cute5tupleIJNS5_1CILi1EEES8_S8_EEENS6_IJNS7_ILi128EEENS7_ILi96EEENS7_ILi64EEEEEELi256ENS_6half_tEfNS_4arch4Sm90ELb0ELb0ELb0ELb1ELb1ELb0ELb1ELb1ELb0ELb1ELb0ELb0EEENS1_21CollectiveEpilogueFwdINS6_IJSA_NS7_ILi256EEESB_EEES9_SE_SG_Li256ELb1ELb1ELb0ELb0EEENS1_36VarlenDynamicPersistentTileSchedulerILi128ELi96ELi256ELi128ELb0ELb1ELb1ELb0ELb1ELb1EEEEEEEEEvNT_6ParamsE,"ax",@progbits
	.align	128
.text._ZN7cutlass13device_kernelIN5flash11enable_sm90INS1_16FlashAttnFwdSm90INS1_25CollectiveMainloopFwdSm90ILi2EN4cute5tupleIJNS5_1CILi1EEES8_S8_EEENS6_IJNS7_ILi128EEENS7_ILi96EEENS7_ILi64EEEEEELi256ENS_6half_tEfNS_4arch4Sm90ELb0ELb0ELb0ELb1ELb1ELb0ELb1ELb1ELb0ELb1ELb0ELb0EEENS1_21CollectiveEpilogueFwdINS6_IJSA_NS7_ILi256EEESB_EEES9_SE_SG_Li256ELb1ELb1ELb0ELb0EEENS1_36VarlenDynamicPersistentTileSchedulerILi128ELi96ELi256ELi128ELb0ELb1ELb1ELb0ELb1ELb1EEEEEEEEEvNT_6ParamsE:
        .type           _ZN7cutlass13device_kernelIN5flash11enable_sm90INS1_16FlashAttnFwdSm90INS1_25CollectiveMainloopFwdSm90ILi2EN4cute5tupleIJNS5_1CILi1EEES8_S8_EEENS6_IJNS7_ILi128EEENS7_ILi96EEENS7_ILi64EEEEEELi256ENS_6half_tEfNS_4arch4Sm90ELb0ELb0ELb0ELb1ELb1ELb0ELb1ELb1ELb0ELb1ELb0ELb0EEENS1_21CollectiveEpilogueFwdINS6_IJSA_NS7_ILi256EEESB_EEES9_SE_SG_Li256ELb1ELb1ELb0ELb0EEENS1_36VarlenDynamicPersistentTileSchedulerILi128ELi96ELi256ELi128ELb0ELb1ELb1ELb0ELb1ELb1EEEEEEEEEvNT_6ParamsE,@function
        .size           _ZN7cutlass13device_kernelIN5flash11enable_sm90INS1_16FlashAttnFwdSm90INS1_25CollectiveMainloopFwdSm90ILi2EN4cute5tupleIJNS5_1CILi1EEES8_S8_EEENS6_IJNS7_ILi128EEENS7_ILi96EEENS7_ILi64EEEEEELi256ENS_6half_tEfNS_4arch4Sm90ELb0ELb0ELb0ELb1ELb1ELb0ELb1ELb1ELb0ELb1ELb0ELb0EEENS1_21CollectiveEpilogueFwdINS6_IJSA_NS7_ILi256EEESB_EEES9_SE_SG_Li256ELb1ELb1ELb0ELb0EEENS1_36VarlenDynamicPersistentTileSchedulerILi128ELi96ELi256ELi128ELb0ELb1ELb1ELb0ELb1ELb1EEEEEEEEEvNT_6ParamsE,(.L_x_76 - _ZN7cutlass13device_kernelIN5flash11enable_sm90INS1_16FlashAttnFwdSm90INS1_25CollectiveMainloopFwdSm90ILi2EN4cute5tupleIJNS5_1CILi1EEES8_S8_EEENS6_IJNS7_ILi128EEENS7_ILi96EEENS7_ILi64EEEEEELi256ENS_6half_tEfNS_4arch4Sm90ELb0ELb0ELb0ELb1ELb1ELb0ELb1ELb1ELb0ELb1ELb0ELb0EEENS1_21CollectiveEpilogueFwdINS6_IJSA_NS7_ILi256EEESB_EEES9_SE_SG_Li256ELb1ELb1ELb0ELb0EEENS1_36VarlenDynamicPersistentTileSchedulerILi128ELi96ELi256ELi128ELb0ELb1ELb1ELb0ELb1ELb1EEEEEEEEEvNT_6ParamsE)
        .other          _ZN7cutlass13device_kernelIN5flash11enable_sm90INS1_16FlashAttnFwdSm90INS1_25CollectiveMainloopFwdSm90ILi2EN4cute5tupleIJNS5_1CILi1EEES8_S8_EEENS6_IJNS7_ILi128EEENS7_ILi96EEENS7_ILi64EEEEEELi256ENS_6half_tEfNS_4arch4Sm90ELb0ELb0ELb0ELb1ELb1ELb0ELb1ELb1ELb0ELb1ELb0ELb0EEENS1_21CollectiveEpilogueFwdINS6_IJSA_NS7_ILi256EEESB_EEES9_SE_SG_Li256ELb1ELb1ELb0ELb0EEENS1_36VarlenDynamicPersistentTileSchedulerILi128ELi96ELi256ELi128ELb0ELb1ELb1ELb0ELb1ELb1EEEEEEEEEvNT_6ParamsE,@"STO_CUDA_ENTRY STV_DEFAULT"
_ZN7cutlass13device_kernelIN5flash11enable_sm90INS1_16FlashAttnFwdSm90INS1_25CollectiveMainloopFwdSm90ILi2EN4cute5tupleIJNS5_1CILi1EEES8_S8_EEENS6_IJNS7_ILi128EEENS7_ILi96EEENS7_ILi64EEEEEELi256ENS_6half_tEfNS_4arch4Sm90ELb0ELb0ELb0ELb1ELb1ELb0ELb1ELb1ELb0ELb1ELb0ELb0EEENS1_21CollectiveEpilogueFwdINS6_IJSA_NS7_ILi256EEESB_EEES9_SE_SG_Li256ELb1ELb1ELb0ELb0EEENS1_36VarlenDynamicPersistentTileSchedulerILi128ELi96ELi256ELi128ELb0ELb1ELb1ELb0ELb1ELb1EEEEEEEEEvNT_6ParamsE:
[----:B------:R-:W-:Y:S01]  /*0000*/  LDC R1, c[0x0][0x37c] ;  /* 0x0000df00ff017b82 */ /* 0x000fe20000000800 */
[----:B------:R-:W-:Y:S05]  /*0010*/  EXIT ;  /* 0x000000000000794d */ /* 0x000fea0003800000 */
.L_x_31:
        /* <DEDUP_REMOVED lines=14> */
.L_x_76:


//--------------------- .text._ZN7cutlass13device_kernelIN5flash11enable_sm90INS1_16FlashAttnFwdSm90INS1_25CollectiveMainloopFwdSm90ILi2EN4cute5tupleIJNS5_1CILi1EEES8_S8_EEENS6_IJNS7_ILi128EEENS7_ILi96EEENS7_ILi64EEEEEELi256ENS_6half_tEfNS_4arch4Sm90ELb0ELb0ELb0ELb1ELb1ELb1ELb1ELb1ELb0ELb1ELb0ELb0EEENS1_21CollectiveEpilogueFwdINS6_IJSA_NS7_ILi256EEESB_EEES9_SE_SG_Li256ELb1ELb1ELb0ELb0EEENS1_36VarlenDynamicPersistentTileSchedulerILi128ELi96ELi256ELi128ELb0ELb1ELb1ELb0ELb1ELb1EEEEEEEEEvNT_6ParamsE --------------------------
	.section	.text._ZN7cutlass13device_kernelIN5flash11enable_sm90INS1_16FlashAttnFwdSm90INS1_25CollectiveMainloopFwdSm90ILi2EN4cute5tupleIJNS5_1CILi1EEES8_S8_EEENS6_IJNS7_ILi128EEENS7_ILi96EEENS7_ILi64EEEEEELi256ENS_6half_tEfNS_4arch4Sm90ELb0ELb0ELb0ELb1ELb1ELb1ELb1ELb1ELb0ELb1ELb0ELb0EEENS1_21CollectiveEpilogueFwdINS6_IJSA_NS7_ILi256EEESB_EEES9_SE_SG_Li256ELb1ELb1ELb0ELb0EEENS1_36VarlenDynamicPersistentTileSchedulerILi128ELi96ELi256ELi128ELb0ELb1ELb1ELb0ELb1ELb1EEEEEEEEEvNT_6ParamsE,"ax",@progbits
	.align	128
.text._ZN7cutlass13device_kernelIN5flash11enable_sm90INS1_16FlashAttnFwdSm90INS1_25CollectiveMainloopFwdSm90ILi2EN4cute5tupleIJNS5_1CILi1EEES8_S8_EEENS6_IJNS7_ILi128EEENS7_ILi96EEENS7_ILi64EEEEEELi256ENS_6half_tEfNS_4arch4Sm90ELb0ELb0ELb0ELb1ELb1ELb1ELb1ELb1ELb0ELb1ELb0ELb0EEENS1_21CollectiveEpilogueFwdINS6_IJSA_NS7_ILi256EEESB_EEES9_SE_SG_Li256ELb1ELb1ELb0ELb0EEENS1_36VarlenDynamicPersistentTileSchedulerILi128ELi96ELi256ELi128ELb0ELb1ELb1ELb0ELb1ELb1EEEEEEEEEvNT_6ParamsE:
        .type           _ZN7cutlass13device_kernelIN5flash11enable_sm90INS1_16FlashAttnFwdSm90INS1_25CollectiveMainloopFwdSm90ILi2EN4cute5tupleIJNS5_1CILi1EEES8_S8_EEENS6_IJNS7_ILi128EEENS7_ILi96EEENS7_ILi64EEEEEELi256ENS_6half_tEfNS_4arch4Sm90ELb0ELb0ELb0ELb1ELb1ELb1ELb1ELb1ELb0ELb1ELb0ELb0EEENS1_21CollectiveEpilogueFwdINS6_IJSA_NS7_ILi256EEESB_EEES9_SE_SG_Li256ELb1ELb1ELb0ELb0EEENS1_36VarlenDynamicPersistentTileSchedulerILi128ELi96ELi256ELi128ELb0ELb1ELb1ELb0ELb1ELb1EEEEEEEEEvNT_6ParamsE,@function
        .size           _ZN7cutlass13device_kernelIN5flash11enable_sm90INS1_16FlashAttnFwdSm90INS1_25CollectiveMainloopFwdSm90ILi2EN4cute5tupleIJNS5_1CILi1EEES8_S8_EEENS6_IJNS7_ILi128EEENS7_ILi96EEENS7_ILi64EEEEEELi256ENS_6half_tEfNS_4arch4Sm90ELb0ELb0ELb0ELb1ELb1ELb1ELb1ELb1ELb0ELb1ELb0ELb0EEENS1_21CollectiveEpilogueFwdINS6_IJSA_NS7_ILi256EEESB_EEES9_SE_SG_Li256ELb1ELb1ELb0ELb0EEENS1_36VarlenDynamicPersistentTileSchedulerILi128ELi96ELi256ELi128ELb0ELb1ELb1ELb0ELb1ELb1EEEEEEEEEvNT_6ParamsE,(.L_x_77 - _ZN7cutlass13device_kernelIN5flash11enable_sm90INS1_16FlashAttnFwdSm90INS1_25CollectiveMainloopFwdSm90ILi2EN4cute5tupleIJNS5_1CILi1EEES8_S8_EEENS6_IJNS7_ILi128EEENS7_ILi96EEENS7_ILi64EEEEEELi256ENS_6half_tEfNS_4arch4Sm90ELb0ELb0ELb0ELb1ELb1ELb1ELb1ELb1ELb0ELb1ELb0ELb0EEENS1_21CollectiveEpilogueFwdINS6_IJSA_NS7_ILi256EEESB_EEES9_SE_SG_Li256ELb1ELb1ELb0ELb0EEENS1_36VarlenDynamicPersistentTileSchedulerILi128ELi96ELi256ELi128ELb0ELb1ELb1ELb0ELb1ELb1EEEEEEEEEvNT_6ParamsE)
        .other          _ZN7cutlass13device_kernelIN5flash11enable_sm90INS1_16FlashAttnFwdSm90INS1_25CollectiveMainloopFwdSm90ILi2EN4cute5tupleIJNS5_1CILi1EEES8_S8_EEENS6_IJNS7_ILi128EEENS7_ILi96EEENS7_ILi64EEEEEELi256ENS_6half_tEfNS_4arch4Sm90ELb0ELb0ELb0ELb1ELb1ELb1ELb1ELb1ELb0ELb1ELb0ELb0EEENS1_21CollectiveEpilogueFwdINS6_IJSA_NS7_ILi256EEESB_EEES9_SE_SG_Li256ELb1ELb1ELb0ELb0EEENS1_36VarlenDynamicPersistentTileSchedulerILi128ELi96ELi256ELi128ELb0ELb1ELb1ELb0ELb1ELb1EEEEEEEEEvNT_6ParamsE,@"STO_CUDA_ENTRY STV_DEFAULT"
_ZN7cutlass13device_kernelIN5flash11enable_sm90INS1_16FlashAttnFwdSm90INS1_25CollectiveMainloopFwdSm90ILi2EN4cute5tupleIJNS5_1CILi1EEES8_S8_EEENS6_IJNS7_ILi128EEENS7_ILi96EEENS7_ILi64EEEEEELi256ENS_6half_tEfNS_4arch4Sm90ELb0ELb0ELb0ELb1ELb1ELb1ELb1ELb1ELb0ELb1ELb0ELb0EEENS1_21CollectiveEpilogueFwdINS6_IJSA_NS7_ILi256EEESB_EEES9_SE_SG_Li256ELb1ELb1ELb0ELb0EEENS1_36VarlenDynamicPersistentTileSchedulerILi128ELi96ELi256ELi128ELb0ELb1ELb1ELb0ELb1ELb1EEEEEEEEEvNT_6ParamsE:
[----:B------:R-:W-:Y:S01]  /*0000*/  LDC R1, c[0x0][0x37c] ;  /* 0x0000df00ff017b82 */ /* 0x000fe20000000800 */
[----:B------:R-:W-:Y:S05]  /*0010*/  EXIT ;  /* 0x000000000000794d */ /* 0x000fea0003800000 */
.L_x_32:
        /* <DEDUP_REMOVED lines=14> */
.L_x_77:


//--------------------- .text._ZN7cutlass13device_kernelIN5flash11enable_sm90INS1_16FlashAttnFwdSm90INS1_25CollectiveMainloopFwdSm90ILi2EN4cute5tupleIJNS5_1CILi1EEES8_S8_EEENS6_IJNS7_ILi128EEENS7_ILi96EEENS7_ILi64EEEEEELi256ENS_6half_tEfNS_4arch4Sm90ELb0ELb1ELb0ELb0ELb1ELb0ELb0ELb1ELb0ELb1ELb0ELb0EEENS1_21CollectiveEpilogueFwdINS6_IJSA_NS7_ILi256EEESB_EEES9_SE_SG_Li256ELb0ELb1ELb0ELb0EEENS1_30DynamicPersistentTileSchedulerILi256ELi128ELb0ELb1ELb1EEEEEEEEEvNT_6ParamsE --------------------------
	.section	.text._ZN7cutlass13device_kernelIN5flash11enable_sm90INS1_16FlashAttnFwdSm90INS1_25CollectiveMainloopFwdSm90ILi2EN4cute5tupleIJNS5_1CILi1EEES8_S8_EEENS6_IJNS7_ILi128EEENS7_ILi96EEENS7_ILi64EEEEEELi256ENS_6half_tEfNS_4arch4Sm90ELb0ELb1ELb0ELb0ELb1ELb0ELb0ELb1ELb0ELb1ELb0ELb0EEENS1_21CollectiveEpilogueFwdINS6_IJSA_NS7_ILi256EEESB_EEES9_SE_SG_Li256ELb0ELb1ELb0ELb0EEENS1_30DynamicPersistentTileSchedulerILi256ELi128ELb0ELb1ELb1EEEEEEEEEvNT_6ParamsE,"ax",@progbits
	.align	128
.text._ZN7cutlass13device_kernelIN5flash11enable_sm90INS1_16FlashAttnFwdSm90INS1_25CollectiveMainloopFwdSm90ILi2EN4cute5tupleIJNS5_1CILi1EEES8_S8_EEENS6_IJNS7_ILi128EEENS7_ILi96EEENS7_ILi64EEEEEELi256ENS_6half_tEfNS_4arch4Sm90ELb0ELb1ELb0ELb0ELb1ELb0ELb0ELb1ELb0ELb1ELb0ELb0EEENS1_21CollectiveEpilogueFwdINS6_IJSA_NS7_ILi256EEESB_EEES9_SE_SG_Li256ELb0ELb1ELb0ELb0EEENS1_30DynamicPersistentTileSchedulerILi256ELi128ELb0ELb1ELb1EEEEEEEEEvNT_6ParamsE:
        .type           _ZN7cutlass13device_kernelIN5flash11enable_sm90INS1_16FlashAttnFwdSm90INS1_25CollectiveMainloopFwdSm90ILi2EN4cute5tupleIJNS5_1CILi1EEES8_S8_EEENS6_IJNS7_ILi128EEENS7_ILi96EEENS7_ILi64EEEEEELi256ENS_6half_tEfNS_4arch4Sm90ELb0ELb1ELb0ELb0ELb1ELb0ELb0ELb1ELb0ELb1ELb0ELb0EEENS1_21CollectiveEpilogueFwdINS6_IJSA_NS7_ILi256EEESB_EEES9_SE_SG_Li256ELb0ELb1ELb0ELb0EEENS1_30DynamicPersistentTileSchedulerILi256ELi128ELb0ELb1ELb1EEEEEEEEEvNT_6ParamsE,@function
        .size           _ZN7cutlass13device_kernelIN5flash11enable_sm90INS1_16FlashAttnFwdSm90INS1_25CollectiveMainloopFwdSm90ILi2EN4cute5tupleIJNS5_1CILi1EEES8_S8_EEENS6_IJNS7_ILi128EEENS7_ILi96EEENS7_ILi64EEEEEELi256ENS_6half_tEfNS_4arch4Sm90ELb0ELb1ELb0ELb0ELb1ELb0ELb0ELb1ELb0ELb1ELb0ELb0EEENS1_21CollectiveEpilogueFwdINS6_IJSA_NS7_ILi256EEESB_EEES9_SE_SG_Li256ELb0ELb1ELb0ELb0EEENS1_30DynamicPersistentTileSchedulerILi256ELi128ELb0ELb1ELb1EEEEEEEEEvNT_6ParamsE,(.L_x_78 - _ZN7cutlass13device_kernelIN5flash11enable_sm90INS1_16FlashAttnFwdSm90INS1_25CollectiveMainloopFwdSm90ILi2EN4cute5tupleIJNS5_1CILi1EEES8_S8_EEENS6_IJNS7_ILi128EEENS7_ILi96EEENS7_ILi64EEEEEELi256ENS_6half_tEfNS_4arch4Sm90ELb0ELb1ELb0ELb0ELb1ELb0ELb0ELb1ELb0ELb1ELb0ELb0EEENS1_21CollectiveEpilogueFwdINS6_IJSA_NS7_ILi256EEESB_EEES9_SE_SG_Li256ELb0ELb1ELb0ELb0EEENS1_30DynamicPersistentTileSchedulerILi256ELi128ELb0ELb1ELb1EEEEEEEEEvNT_6ParamsE)
        .other          _ZN7cutlass13device_kernelIN5flash11enable_sm90INS1_16FlashAttnFwdSm90INS1_25CollectiveMainloopFwdSm90ILi2EN4cute5tupleIJNS5_1CILi1EEES8_S8_EEENS6_IJNS7_ILi128EEENS7_ILi96EEENS7_ILi64EEEEEELi256ENS_6half_tEfNS_4arch4Sm90ELb0ELb1ELb0ELb0ELb1ELb0ELb0ELb1ELb0ELb1ELb0ELb0EEENS1_21CollectiveEpilogueFwdINS6_IJSA_NS7_ILi256EEESB_EEES9_SE_SG_Li256ELb0ELb1ELb0ELb0EEENS1_30DynamicPersistentTileSchedulerILi256ELi128ELb0ELb1ELb1EEEEEEEEEvNT_6ParamsE,@"STO_CUDA_ENTRY STV_DEFAULT"
_ZN7cutlass13device_kernelIN5flash11enable_sm90INS1_16FlashAttnFwdSm90INS1_25CollectiveMainloopFwdSm90ILi2EN4cute5tupleIJNS5_1CILi1EEES8_S8_EEENS6_IJNS7_ILi128EEENS7_ILi96EEENS7_ILi64EEEEEELi256ENS_6half_tEfNS_4arch4Sm90ELb0ELb1ELb0ELb0ELb1ELb0ELb0ELb1ELb0ELb1ELb0ELb0EEENS1_21CollectiveEpilogueFwdINS6_IJSA_NS7_ILi256EEESB_EEES9_SE_SG_Li256ELb0ELb1ELb0ELb0EEENS1_30DynamicPersistentTileSchedulerILi256ELi128ELb0ELb1ELb1EEEEEEEEEvNT_6ParamsE:
[----:B------:R-:W-:Y:S01]  /*0000*/  LDC R1, c[0x0][0x37c] ;  /* 0x0000df00ff017b82 */ /* 0x000fe20000000800 */
[----:B------:R-:W-:Y:S05]  /*0010*/  EXIT ;  /* 0x000000000000794d */ /* 0x000fea0003800000 */
.L_x_33:
        /* <DEDUP_REMOVED lines=14> */
.L_x_78:


//--------------------- .text._ZN7cutlass13device_kernelIN5flash11enable_sm90INS1_16FlashAttnFwdSm90INS1_25CollectiveMainloopFwdSm90ILi2EN4cute5tupleIJNS5_1CILi1EEES8_S8_EEENS6_IJNS7_ILi128EEENS7_ILi96EEENS7_ILi64EEEEEELi256ENS_6half_tEfNS_4arch4Sm90ELb0ELb1ELb0ELb0ELb1ELb0ELb1ELb1ELb0ELb1ELb0ELb0EEENS1_21CollectiveEpilogueFwdINS6_IJSA_NS7_ILi256EEESB_EEES9_SE_SG_Li256ELb0ELb1ELb0ELb0EEENS1_30DynamicPersistentTileSchedulerILi256ELi128ELb0ELb1ELb1EEEEEEEEEvNT_6ParamsE --------------------------
	.section	.text._ZN7cutlass13device_kernelIN5flash11enable_sm90INS1_16FlashAttnFwdSm90INS1_25CollectiveMainloopFwdSm90ILi2EN4cute5tupleIJNS5_1CILi1EEES8_S8_EEENS6_IJNS7_ILi128EEENS7_ILi96EEENS7_ILi64EEEEEELi256ENS_6half_tEfNS_4arch4Sm90ELb0ELb1ELb0ELb0ELb1ELb0ELb1ELb1ELb0ELb1ELb0ELb0EEENS1_21CollectiveEpilogueFwdINS6_IJSA_NS7_ILi256EEESB_EEES9_SE_SG_Li256ELb0ELb1ELb0ELb0EEENS1_30DynamicPersistentTileSchedulerILi256ELi128ELb0ELb1ELb1EEEEEEEEEvNT_6ParamsE,"ax",@progbits
	.align	128
.text._ZN7cutlass13device_kernelIN5flash11enable_sm90INS1_16FlashAttnFwdSm90INS1_25CollectiveMainloopFwdSm90ILi2EN4cute5tupleIJNS5_1CILi1EEES8_S8_EEENS6_IJNS7_ILi128EEENS7_ILi96EEENS7_ILi64EEEEEELi256ENS_6half_tEfNS_4arch4Sm90ELb0ELb1ELb0ELb0ELb1ELb0ELb1ELb1ELb0ELb1ELb0ELb0EEENS1_21CollectiveEpilogueFwdINS6_IJSA_NS7_ILi256EEESB_EEES9_SE_SG_Li256ELb0ELb1ELb0ELb0EEENS1_30DynamicPersistentTileSchedulerILi256ELi128ELb0ELb1ELb1EEEEEEEEEvNT_6ParamsE:
        .type           _ZN7cutlass13device_kernelIN5flash11enable_sm90INS1_16FlashAttnFwdSm90INS1_25CollectiveMainloopFwdSm90ILi2EN4cute5tupleIJNS5_1CILi1EEES8_S8_EEENS6_IJNS7_ILi128EEENS7_ILi96EEENS7_ILi64EEEEEELi256ENS_6half_tEfNS_4arch4Sm90ELb0ELb1ELb0ELb0ELb1ELb0ELb1ELb1ELb0ELb1ELb0ELb0EEENS1_21CollectiveEpilogueFwdINS6_IJSA_NS7_ILi256EEESB_EEES9_SE_SG_Li256ELb0ELb1ELb0ELb0EEENS1_30DynamicPersistentTileSchedulerILi256ELi128ELb0ELb1ELb1EEEEEEEEEvNT_6ParamsE,@function
        .size           _ZN7cutlass13device_kernelIN5flash11enable_sm90INS1_16FlashAttnFwdSm90INS1_25CollectiveMainloopFwdSm90ILi2EN4cute5tupleIJNS5_1CILi1EEES8_S8_EEENS6_IJNS7_ILi128EEENS7_ILi96EEENS7_ILi64EEEEEELi256ENS_6half_tEfNS_4arch4Sm90ELb0ELb1ELb0ELb0ELb1ELb0ELb1ELb1ELb0ELb1ELb0ELb0EEENS1_21CollectiveEpilogueFwdINS6_IJSA_NS7_ILi256EEESB_EEES9_SE_SG_Li256ELb0ELb1ELb0ELb0EEENS1_30DynamicPersistentTileSchedulerILi256ELi128ELb0ELb1ELb1EEEEEEEEEvNT_6ParamsE,(.L_x_79 - _ZN7cutlass13device_kernelIN5flash11enable_sm90INS1_16FlashAttnFwdSm90INS1_25CollectiveMainloopFwdSm90ILi2EN4cute5tupleIJNS5_1CILi1EEES8_S8_EEENS6_IJNS7_ILi128EEENS7_ILi96EEENS7_ILi64EEEEEELi256ENS_6half_tEfNS_4arch4Sm90ELb0ELb1ELb0ELb0ELb1ELb0ELb1ELb1ELb0ELb1ELb0ELb0EEENS1_21CollectiveEpilogueFwdINS6_IJSA_NS7_ILi256EEESB_EEES9_SE_SG_Li256ELb0ELb1ELb0ELb0EEENS1_30DynamicPersistentTileSchedulerILi256ELi128ELb0ELb1ELb1EEEEEEEEEvNT_6ParamsE)
        .other          _ZN7cutlass13device_kernelIN5flash11enable_sm90INS1_16FlashAttnFwdSm90INS1_25CollectiveMainloopFwdSm90ILi2EN4cute5tupleIJNS5_1CILi1EEES8_S8_EEENS6_IJNS7_ILi128EEENS7_ILi96EEENS7_ILi64EEEEEELi256ENS_6half_tEfNS_4arch4Sm90ELb0ELb1ELb0ELb0ELb1ELb0ELb1ELb1ELb0ELb1ELb0ELb0EEENS1_21CollectiveEpilogueFwdINS6_IJSA_NS7_ILi256EEESB_EEES9_SE_SG_Li256ELb0ELb1ELb0ELb0EEENS1_30DynamicPersistentTileSchedulerILi256ELi128ELb0ELb1ELb1EEEEEEEEEvNT_6ParamsE,@"STO_CUDA_ENTRY STV_DEFAULT"
_ZN7cutlass13device_kernelIN5flash11enable_sm90INS1_16FlashAttnFwdSm90INS1_25CollectiveMainloopFwdSm90ILi2EN4cute5tupleIJNS5_1CILi1EEES8_S8_EEENS6_IJNS7_ILi128EEENS7_ILi96EEENS7_ILi64EEEEEELi256ENS_6half_tEfNS_4arch4Sm90ELb0ELb1ELb0ELb0ELb1ELb0ELb1ELb1ELb0ELb1ELb0ELb0EEENS1_21CollectiveEpilogueFwdINS6_IJSA_NS7_ILi256EEESB_EEES9_SE_SG_Li256ELb0ELb1ELb0ELb0EEENS1_30DynamicPersistentTileSchedulerILi256ELi128ELb0ELb1ELb1EEEEEEEEEvNT_6ParamsE:
[----:B------:R-:W-:Y:S01]  /*0000*/  LDC R1, c[0x0][0x37c] ;  /* 0x0000df00ff017b82 */ /* 0x000fe20000000800 */
[----:B------:R-:W-:Y:S05]  /*0010*/  EXIT ;  /* 0x000000000000794d */ /* 0x000fea0003800000 */
.L_x_34:
        /* <DEDUP_REMOVED lines=14> */
.L_x_79:


//--------------------- .text._ZN7cutlass13device_kernelIN5flash11enable_sm90INS1_16FlashAttnFwdSm90INS1_25CollectiveMainloopFwdSm90ILi2EN4cute5tupleIJNS5_1CILi1EEES8_S8_EEENS6_IJNS7_ILi128EEENS7_ILi96EEENS7_ILi64EEEEEELi256ENS_6half_tEfNS_4arch4Sm90ELb0ELb1ELb0ELb1ELb1ELb0ELb0ELb1ELb0ELb1ELb0ELb0EEENS1_21CollectiveEpilogueFwdINS6_IJSA_NS7_ILi256EEESB_EEES9_SE_SG_Li256ELb1ELb1ELb0ELb0EEENS1_36VarlenDynamicPersistentTileSchedulerILi128ELi96ELi256ELi128ELb0ELb1ELb1ELb1ELb0ELb1EEEEEEEEEvNT_6ParamsE --------------------------
	.section	.text._ZN7cutlass13device_kernelIN5flash11enable_sm90INS1_16FlashAttnFwdSm90INS1_25CollectiveMainloopFwdSm90ILi2EN4cute5tupleIJNS5_1CILi1EEES8_S8_EEENS6_IJNS7_ILi128EEENS7_ILi96EEENS7_ILi64EEEEEELi256ENS_6half_tEfNS_4arch4Sm90ELb0ELb1ELb0ELb1ELb1ELb0ELb0ELb1ELb0ELb1ELb0ELb0EEENS1_21CollectiveEpilogueFwdINS6_IJSA_NS7_ILi256EEESB_EEES9_SE_SG_Li256ELb1ELb1ELb0ELb0EEENS1_36VarlenDynamicPersistentTileSchedulerILi128ELi96ELi256ELi128ELb0ELb1ELb1ELb1ELb0ELb1EEEEEEEEEvNT_6ParamsE,"ax",@progbits
	.align	128
.text._ZN7cutlass13device_kernelIN5flash11enable_sm90INS1_16FlashAttnFwdSm90INS1_25CollectiveMainloopFwdSm90ILi2EN4cute5tupleIJNS5_1CILi1EEES8_S8_EEENS6_IJNS7_ILi128EEENS7_ILi96EEENS7_ILi64EEEEEELi256ENS_6half_tEfNS_4arch4Sm90ELb0ELb1ELb0ELb1ELb1ELb0ELb0ELb1ELb0ELb1ELb0ELb0EEENS1_21CollectiveEpilogueFwdINS6_IJSA_NS7_ILi256EEESB_EEES9_SE_SG_Li256ELb1ELb1ELb0ELb0EEENS1_36VarlenDynamicPersistentTileSchedulerILi128ELi96ELi256ELi128ELb0ELb1ELb1ELb1ELb0ELb1EEEEEEEEEvNT_6ParamsE:
        .type           _ZN7cutlass13device_kernelIN5flash11enable_sm90INS1_16FlashAttnFwdSm90INS1_25CollectiveMainloopFwdSm90ILi2EN4cute5tupleIJNS5_1CILi1EEES8_S8_EEENS6_IJNS7_ILi128EEENS7_ILi96EEENS7_ILi64EEEEEELi256ENS_6half_tEfNS_4arch4Sm90ELb0ELb1ELb0ELb1ELb1ELb0ELb0ELb1ELb0ELb1ELb0ELb0EEENS1_21CollectiveEpilogueFwdINS6_IJSA_NS7_ILi256EEESB_EEES9_SE_SG_Li256ELb1ELb1ELb0ELb0EEENS1_36VarlenDynamicPersistentTileSchedulerILi128ELi96ELi256ELi128ELb0ELb1ELb1ELb1ELb0ELb1EEEEEEEEEvNT_6ParamsE,@function
        .size           _ZN7cutlass13device_kernelIN5flash11enable_sm90INS1_16FlashAttnFwdSm90INS1_25CollectiveMainloopFwdSm90ILi2EN4cute5tupleIJNS5_1CILi1EEES8_S8_EEENS6_IJNS7_ILi128EEENS7_ILi96EEENS7_ILi64EEEEEELi256ENS_6half_tEfNS_4arch4Sm90ELb0ELb1ELb0ELb1ELb1ELb0ELb0ELb1ELb0ELb1ELb0ELb0EEENS1_21CollectiveEpilogueFwdINS6_IJSA_NS7_ILi256EEESB_EEES9_SE_SG_Li256ELb1ELb1ELb0ELb0EEENS1_36VarlenDynamicPersistentTileSchedulerILi128ELi96ELi256ELi128ELb0ELb1ELb1ELb1ELb0ELb1EEEEEEEEEvNT_6ParamsE,(.L_x_80 - _ZN7cutlass13device_kernelIN5flash11enable_sm90INS1_16FlashAttnFwdSm90INS1_25CollectiveMainloopFwdSm90ILi2EN4cute5tupleIJNS5_1CILi1EEES8_S8_EEENS6_IJNS7_ILi128EEENS7_ILi96EEENS7_ILi64EEEEEELi256ENS_6half_tEfNS_4arch4Sm90ELb0ELb1ELb0ELb1ELb1ELb0ELb0ELb1ELb0ELb1ELb0ELb0EEENS1_21CollectiveEpilogueFwdINS6_IJSA_NS7_ILi256EEESB_EEES9_SE_SG_Li256ELb1ELb1ELb0ELb0EEENS1_36VarlenDynamicPersistentTileSchedulerILi128ELi96ELi256ELi128ELb0ELb1ELb1ELb1ELb0ELb1EEEEEEEEEvNT_6ParamsE)
        .other          _ZN7cutlass13device_kernelIN5flash11enable_sm90INS1_16FlashAttnFwdSm90INS1_25CollectiveMainloopFwdSm90ILi2EN4cute5tupleIJNS5_1CILi1EEES8_S8_EEENS6_IJNS7_ILi128EEENS7_ILi96EEENS7_ILi64EEEEEELi256ENS_6half_tEfNS_4arch4Sm90ELb0ELb1ELb0ELb1ELb1ELb0ELb0ELb1ELb0ELb1ELb0ELb0EEENS1_21CollectiveEpilogueFwdINS6_IJSA_NS7_ILi256EEESB_EEES9_SE_SG_Li256ELb1ELb1ELb0ELb0EEENS1_36VarlenDynamicPersistentTileSchedulerILi128ELi96ELi256ELi128ELb0ELb1ELb1ELb1ELb0ELb1EEEEEEEEEvNT_6ParamsE,@"STO_CUDA_ENTRY STV_DEFAULT"
_ZN7cutlass13device_kernelIN5flash11enable_sm90INS1_16FlashAttnFwdSm90INS1_25CollectiveMainloopFwdSm90ILi2EN4cute5tupleIJNS5_1CILi1EEES8_S8_EEENS6_IJNS7_ILi128EEENS7_ILi96EEENS7_ILi64EEEEEELi256ENS_6half_tEfNS_4arch4Sm90ELb0ELb1ELb0ELb1ELb1ELb0ELb0ELb1ELb0ELb1ELb0ELb0EEENS1_21CollectiveEpilogueFwdINS6_IJSA_NS7_ILi256EEESB_EEES9_SE_SG_Li256ELb1ELb1ELb0ELb0EEENS1_36VarlenDynamicPersistentTileSchedulerILi128ELi96ELi256ELi128ELb0ELb1ELb1ELb1ELb0ELb1EEEEEEEEEvNT_6ParamsE:
[----:B------:R-:W-:Y:S01]  /*0000*/  LDC R1, c[0x0][0x37c] ;  /* 0x0000df00ff017b82 */ /* 0x000fe20000000800 */
[----:B------:R-:W-:Y:S05]  /*0010*/  EXIT ;  /* 0x000000000000794d */ /* 0x000fea0003800000 */
.L_x_35:
        /* <DEDUP_REMOVED lines=14> */
.L_x_80:


//--------------------- .text._ZN7cutlass13device_kernelIN5flash11enable_sm90INS1_16FlashAttnFwdSm90INS1_25CollectiveMainloopFwdSm90ILi2EN4cute5tupleIJNS5_1CILi1EEES8_S8_EEENS6_IJNS7_ILi128EEENS7_ILi96EEENS7_ILi64EEEEEELi256ENS_6half_tEfNS_4arch4Sm90ELb0ELb1ELb0ELb1ELb1ELb1ELb0ELb1ELb0ELb1ELb0ELb0EEENS1_21CollectiveEpilogueFwdINS6_IJSA_NS7_ILi256EEESB_EEES9_SE_SG_Li256ELb1ELb1ELb0ELb0EEENS1_36VarlenDynamicPersistentTileSchedulerILi128ELi96ELi256ELi128ELb0ELb1ELb1ELb1ELb0ELb1EEEEEEEEEvNT_6ParamsE --------------------------
	.section	.text._ZN7cutlass13device_kernelIN5flash11enable_sm90INS1_16FlashAttnFwdSm90INS1_25CollectiveMainloopFwdSm90ILi2EN4cute5tupleIJNS5_1CILi1EEES8_S8_EEENS6_IJNS7_ILi128EEENS7_ILi96EEENS7_ILi64EEEEEELi256ENS_6half_tEfNS_4arch4Sm90ELb0ELb1ELb0ELb1ELb1ELb1ELb0ELb1ELb0ELb1ELb0ELb0EEENS1_21CollectiveEpilogueFwdINS6_IJSA_NS7_ILi256EEESB_EEES9_SE_SG_Li256ELb1ELb1ELb0ELb0EEENS1_36VarlenDynamicPersistentTileSchedulerILi128ELi96ELi256ELi128ELb0ELb1ELb1ELb1ELb0ELb1EEEEEEEEEvNT_6ParamsE,"ax",@progbits
	.align	128
.text._ZN7cutlass13device_kernelIN5flash11enable_sm90INS1_16FlashAttnFwdSm90INS1_25CollectiveMainloopFwdSm90ILi2EN4cute5tupleIJNS5_1CILi1EEES8_S8_EEENS6_IJNS7_ILi128EEENS7_ILi96EEENS7_ILi64EEEEEELi256ENS_6half_tEfNS_4arch4Sm90ELb0ELb1ELb0ELb1ELb1ELb1ELb0ELb1ELb0ELb1ELb0ELb0EEENS1_21CollectiveEpilogueFwdINS6_IJSA_NS7_ILi256EEESB_EEES9_SE_SG_Li256ELb1ELb1ELb0ELb0EEENS1_36VarlenDynamicPersistentTileSchedulerILi128ELi96ELi256ELi128ELb0ELb1ELb1ELb1ELb0ELb1EEEEEEEEEvNT_6ParamsE:
        .type           _ZN7cutlass13device_kernelIN5flash11enable_sm90INS1_16FlashAttnFwdSm90INS1_25CollectiveMainloopFwdSm90ILi2EN4cute5tupleIJNS5_1CILi1EEES8_S8_EEENS6_IJNS7_ILi128EEENS7_ILi96EEENS7_ILi64EEEEEELi256ENS_6half_tEfNS_4arch4Sm90ELb0ELb1ELb0ELb1ELb1ELb1ELb0ELb1ELb0ELb1ELb0ELb0EEENS1_21CollectiveEpilogueFwdINS6_IJSA_NS7_ILi256EEESB_EEES9_SE_SG_Li256ELb1ELb1ELb0ELb0EEENS1_36VarlenDynamicPersistentTileSchedulerILi128ELi96ELi256ELi128ELb0ELb1ELb1ELb1ELb0ELb1EEEEEEEEEvNT_6ParamsE,@function
        .size           _ZN7cutlass13device_kernelIN5flash11enable_sm90INS1_16FlashAttnFwdSm90INS1_25CollectiveMainloopFwdSm90ILi2EN4cute5tupleIJNS5_1CILi1EEES8_S8_EEENS6_IJNS7_ILi128EEENS7_ILi96EEENS7_ILi64EEEEEELi256ENS_6half_tEfNS_4arch4Sm90ELb0ELb1ELb0ELb1ELb1ELb1ELb0ELb1ELb0ELb1ELb0ELb0EEENS1_21CollectiveEpilogueFwdINS6_IJSA_NS7_ILi256EEESB_EEES9_SE_SG_Li256ELb1ELb1ELb0ELb0EEENS1_36VarlenDynamicPersistentTileSchedulerILi128ELi96ELi256ELi128ELb0ELb1ELb1ELb1ELb0ELb1EEEEEEEEEvNT_6ParamsE,(.L_x_81 - _ZN7cutlass13device_kernelIN5flash11enable_sm90INS1_16FlashAttnFwdSm90INS1_25CollectiveMainloopFwdSm90ILi2EN4cute5tupleIJNS5_1CILi1EEES8_S8_EEENS6_IJNS7_ILi128EEENS7_ILi96EEENS7_ILi64EEEEEELi256ENS_6half_tEfNS_4arch4Sm90ELb0ELb1ELb0ELb1ELb1ELb1ELb0ELb1ELb0ELb1ELb0ELb0EEENS1_21CollectiveEpilogueFwdINS6_IJSA_NS7_ILi256EEESB_EEES9_SE_SG_Li256ELb1ELb1ELb0ELb0EEENS1_36VarlenDynamicPersistentTileSchedulerILi128ELi96ELi256ELi128ELb0ELb1ELb1ELb1ELb0ELb1EEEEEEEEEvNT_6ParamsE)
        .other          _ZN7cutlass13device_kernelIN5flash11enable_sm90INS1_16FlashAttnFwdSm90INS1_25CollectiveMainloopFwdSm90ILi2EN4cute5tupleIJNS5_1CILi1EEES8_S8_EEENS6_IJNS7_ILi128EEENS7_ILi96EEENS7_ILi64EEEEEELi256ENS_6half_tEfNS_4arch4Sm90ELb0ELb1ELb0ELb1ELb1ELb1ELb0ELb1ELb0ELb1ELb0ELb0EEENS1_21CollectiveEpilogueFwdINS6_IJSA_NS7_ILi256EEESB_EEES9_SE_SG_Li256ELb1ELb1ELb0ELb0EEENS1_36VarlenDynamicPersistentTileSchedulerILi128ELi96ELi256ELi128ELb0ELb1ELb1ELb1ELb0ELb1EEEEEEEEEvNT_6ParamsE,@"STO_CUDA_ENTRY STV_DEFAULT"
_ZN7cutlass13device_kernelIN5flash11enable_sm90INS1_16FlashAttnFwdSm90INS1_25CollectiveMainloopFwdSm90ILi2EN4cute5tupleIJNS5_1CILi1EEES8_S8_EEENS6_IJNS7_ILi128EEENS7_ILi96EEENS7_ILi64EEEEEELi256ENS_6half_tEfNS_4arch4Sm90ELb0ELb1ELb0ELb1ELb1ELb1ELb0ELb1ELb0ELb1ELb0ELb0EEENS1_21CollectiveEpilogueFwdINS6_IJSA_NS7_ILi256EEESB_EEES9_SE_SG_Li256ELb1ELb1ELb0ELb0EEENS1_36VarlenDynamicPersistentTileSchedulerILi128ELi96ELi256ELi128ELb0ELb1ELb1ELb1ELb0ELb1EEEEEEEEEvNT_6ParamsE:
[----:B------:R-:W-:Y:S01]  /*0000*/  LDC R1, c[0x0][0x37c] ;  /* 0x0000df00ff017b82 */ /* 0x000fe20000000800 */
[----:B------:R-:W-:Y:S05]  /*0010*/  EXIT ;  /* 0x000000000000794d */ /* 0x000fea0003800000 */
.L_x_36:
        /* <DEDUP_REMOVED lines=14> */
.L_x_81:


//--------------------- .text._ZN7cutlass13device_kernelIN5flash11enable_sm90INS1_16FlashAttnFwdSm90INS1_25CollectiveMainloopFwdSm90ILi2EN4cute5tupleIJNS5_1CILi1EEES8_S8_EEENS6_IJNS7_ILi128EEENS7_ILi96EEENS7_ILi64EEEEEELi256ENS_6half_tEfNS_4arch4Sm90ELb0ELb1ELb0ELb1ELb1ELb0ELb1ELb1ELb0ELb1ELb0ELb0EEENS1_21CollectiveEpilogueFwdINS6_IJSA_NS7_ILi256EEESB_EEES9_SE_SG_Li256ELb1ELb1ELb0ELb0EEENS1_36VarlenDynamicPersistentTileSchedulerILi128ELi96ELi256ELi128ELb0ELb1ELb1ELb1ELb0ELb1EEEEEEEEEvNT_6ParamsE --------------------------
	.section	.text._ZN7cutlass13device_kernelIN5flash11enable_sm90INS1_16FlashAttnFwdSm90INS1_25CollectiveMainloopFwdSm90ILi2EN4cute5tupleIJNS5_1CILi1EEES8_S8_EEENS6_IJNS7_ILi128EEENS7_ILi96EEENS7_ILi64EEEEEELi256ENS_6half_tEfNS_4arch4Sm90ELb0ELb1ELb0ELb1ELb1ELb0ELb1ELb1ELb0ELb1ELb0ELb0EEENS1_21CollectiveEpilogueFwdINS6_IJSA_NS7_ILi256EEESB_EEES9_SE_SG_Li256ELb1ELb1ELb0ELb0EEENS1_36VarlenDynamicPersistentTileSchedulerILi128ELi96ELi256ELi128ELb0ELb1ELb1ELb1ELb0ELb1EEEEEEEEEvNT_6ParamsE,"ax",@progbits
	.align	128
.text._ZN7cutlass13device_kernelIN5flash11enable_sm90INS1_16FlashAttnFwdSm90INS1_25CollectiveMainloopFwdSm90ILi2EN4cute5tupleIJNS5_1CILi1EEES8_S8_EEENS6_IJNS7_ILi128EEENS7_ILi96EEENS7_ILi64EEEEEELi256ENS_6half_tEfNS_4arch4Sm90ELb0ELb1ELb0ELb1ELb1ELb0ELb1ELb1ELb0ELb1ELb0ELb0EEENS1_21CollectiveEpilogueFwdINS6_IJSA_NS7_ILi256EEESB_EEES9_SE_SG_Li256ELb1ELb1ELb0ELb0EEENS1_36VarlenDynamicPersistentTileSchedulerILi128ELi96ELi256ELi128ELb0ELb1ELb1ELb1ELb0ELb1EEEEEEEEEvNT_6ParamsE:
        .type           _ZN7cutlass13device_kernelIN5flash11enable_sm90INS1_16FlashAttnFwdSm90INS1_25CollectiveMainloopFwdSm90ILi2EN4cute5tupleIJNS5_1CILi1EEES8_S8_EEENS6_IJNS7_ILi128EEENS7_ILi96EEENS7_ILi64EEEEEELi256ENS_6half_tEfNS_4arch4Sm90ELb0ELb1ELb0ELb1ELb1ELb0ELb1ELb1ELb0ELb1ELb0ELb0EEENS1_21CollectiveEpilogueFwdINS6_IJSA_NS7_ILi256EEESB_EEES9_SE_SG_Li256ELb1ELb1ELb0ELb0EEENS1_36VarlenDynamicPersistentTileSchedulerILi128ELi96ELi256ELi128ELb0ELb1ELb1ELb1ELb0ELb1EEEEEEEEEvNT_6ParamsE,@function
        .size           _ZN7cutlass13device_kernelIN5flash11enable_sm90INS1_16FlashAttnFwdSm90INS1_25CollectiveMainloopFwdSm90ILi2EN4cute5tupleIJNS5_1CILi1EEES8_S8_EEENS6_IJNS7_ILi128EEENS7_ILi96EEENS7_ILi64EEEEEELi256ENS_6half_tEfNS_4arch4Sm90ELb0ELb1ELb0ELb1ELb1ELb0ELb1ELb1ELb0ELb1ELb0ELb0EEENS1_21CollectiveEpilogueFwdINS6_IJSA_NS7_ILi256EEESB_EEES9_SE_SG_Li256ELb1ELb1ELb0ELb0EEENS1_36VarlenDynamicPersistentTileSchedulerILi128ELi96ELi256ELi128ELb0ELb1ELb1ELb1ELb0ELb1EEEEEEEEEvNT_6ParamsE,(.L_x_82 - _ZN7cutlass13device_kernelIN5flash11enable_sm90INS1_16FlashAttnFwdSm90INS1_25CollectiveMainloopFwdSm90ILi2EN4cute5tupleIJNS5_1CILi1EEES8_S8_EEENS6_IJNS7_ILi128EEENS7_ILi96EEENS7_ILi64EEEEEELi256ENS_6half_tEfNS_4arch4Sm90ELb0ELb1ELb0ELb1ELb1ELb0ELb1ELb1ELb0ELb1ELb0ELb0EEENS1_21CollectiveEpilogueFwdINS6_IJSA_NS7_ILi256EEESB_EEES9_SE_SG_Li256ELb1ELb1ELb0ELb0EEENS1_36VarlenDynamicPersistentTileSchedulerILi128ELi96ELi256ELi128ELb0ELb1ELb1ELb1ELb0ELb1EEEEEEEEEvNT_6ParamsE)
        .other          _ZN7cutlass13device_kernelIN5flash11enable_sm90INS1_16FlashAttnFwdSm90INS1_25CollectiveMainloopFwdSm90ILi2EN4cute5tupleIJNS5_1CILi1EEES8_S8_EEENS6_IJNS7_ILi128EEENS7_ILi96EEENS7_ILi64EEEEEELi256ENS_6half_tEfNS_4arch4Sm90ELb0ELb1ELb0ELb1ELb1ELb0ELb1ELb1ELb0ELb1ELb0ELb0EEENS1_21CollectiveEpilogueFwdINS6_IJSA_NS7_ILi256EEESB_EEES9_SE_SG_Li256ELb1ELb1ELb0ELb0EEENS1_36VarlenDynamicPersistentTileSchedulerILi128ELi96ELi256ELi128ELb0ELb1ELb1ELb1ELb0ELb1EEEEEEEEEvNT_6ParamsE,@"STO_CUDA_ENTRY STV_DEFAULT"
_ZN7cutlass13device_kernelIN5flash11enable_sm90INS1_16FlashAttnFwdSm90INS1_25CollectiveMainloopFwdSm90ILi2EN4cute5tupleIJNS5_1CILi1EEES8_S8_EEENS6_IJNS7_ILi128EEENS7_ILi96EEENS7_ILi64EEEEEELi256ENS_6half_tEfNS_4arch4Sm90ELb0ELb1ELb0ELb1ELb1ELb0ELb1ELb1ELb0ELb1ELb0ELb0EEENS1_21CollectiveEpilogueFwdINS6_IJSA_NS7_ILi256EEESB_EEES9_SE_SG_Li256ELb1ELb1ELb0ELb0EEENS1_36VarlenDynamicPersistentTileSchedulerILi128ELi96ELi256ELi128ELb0ELb1ELb1ELb1ELb0ELb1EEEEEEEEEvNT_6ParamsE:
[----:B------:R-:W-:Y:S01]  /*0000*/  LDC R1, c[0x0][0x37c] ;  /* 0x0000df00ff017b82 */ /* 0x000fe20000000800 */
[----:B------:R-:W-:Y:S05]  /*0010*/  EXIT ;  /* 0x000000000000794d */ /* 0x000fea0003800000 */
.L_x_37:
        /* <DEDUP_REMOVED lines=14> */
.L_x_82:


//--------------------- .text._ZN7cutlass13device_kernelIN5flash11enable_sm90INS1_16FlashAttnFwdSm90INS1_25CollectiveMainloopFwdSm90ILi2EN4cute5tupleIJNS5_1CILi1EEES8_S8_EEENS6_IJNS7_ILi128EEENS7_ILi96EEENS7_ILi64EEEEEELi256ENS_6half_tEfNS_4arch4Sm90ELb0ELb1ELb0ELb1ELb1ELb1ELb1ELb1ELb0ELb1ELb0ELb0EEENS1_21CollectiveEpilogueFwdINS6_IJSA_NS7_ILi256EEESB_EEES9_SE_SG_Li256ELb1ELb1ELb0ELb0EEENS1_36VarlenDynamicPersistentTileSchedulerILi128ELi96ELi256ELi128ELb0ELb1ELb1ELb1ELb0ELb1EEEEEEEEEvNT_6ParamsE --------------------------
	.section	.text._ZN7cutlass13device_kernelIN5flash11enable_sm90INS1_16FlashAttnFwdSm90INS1_25CollectiveMainloopFwdSm90ILi2EN4cute5tupleIJNS5_1CILi1EEES8_S8_EEENS6_IJNS7_ILi128EEENS7_ILi96EEENS7_ILi64EEEEEELi256ENS_6half_tEfNS_4arch4Sm90ELb0ELb1ELb0ELb1ELb1ELb1ELb1ELb1ELb0ELb1ELb0ELb0EEENS1_21CollectiveEpilogueFwdINS6_IJSA_NS7_ILi256EEESB_EEES9_SE_SG_Li256ELb1ELb1ELb0ELb0EEENS1_36VarlenDynamicPersistentTileSchedulerILi128ELi96ELi256ELi128ELb0ELb1ELb1ELb1ELb0ELb1EEEEEEEEEvNT_6ParamsE,"ax",@progbits
	.align	128
.text._ZN7cutlass13device_kernelIN5flash11enable_sm90INS1_16FlashAttnFwdSm90INS1_25CollectiveMainloopFwdSm90ILi2EN4cute5tupleIJNS5_1CILi1EEES8_S8_EEENS6_IJNS7_ILi128EEENS7_ILi96EEENS7_ILi64EEEEEELi256ENS_6half_tEfNS_4arch4Sm90ELb0ELb1ELb0ELb1ELb1ELb1ELb1ELb1ELb0ELb1ELb0ELb0EEENS1_21CollectiveEpilogueFwdINS6_IJSA_NS7_ILi256EEESB_EEES9_SE_SG_Li256ELb1ELb1ELb0ELb0EEENS1_36VarlenDynamicPersistentTileSchedulerILi128ELi96ELi256ELi128ELb0ELb1ELb1ELb1ELb0ELb1EEEEEEEEEvNT_6ParamsE:
        .type           _ZN7cutlass13device_kernelIN5flash11enable_sm90INS1_16FlashAttnFwdSm90INS1_25CollectiveMainloopFwdSm90ILi2EN4cute5tupleIJNS5_1CILi1EEES8_S8_EEENS6_IJNS7_ILi128EEENS7_ILi96EEENS7_ILi64EEEEEELi256ENS_6half_tEfNS_4arch4Sm90ELb0ELb1ELb0ELb1ELb1ELb1ELb1ELb1ELb0ELb1ELb0ELb0EEENS1_21CollectiveEpilogueFwdINS6_IJSA_NS7_ILi256EEESB_EEES9_SE_SG_Li256ELb1ELb1ELb0ELb0EEENS1_36VarlenDynamicPersistentTileSchedulerILi128ELi96ELi256ELi128ELb0ELb1ELb1ELb1ELb0ELb1EEEEEEEEEvNT_6ParamsE,@function
        .size           _ZN7cutlass13device_kernelIN5flash11enable_sm90INS1_16FlashAttnFwdSm90INS1_25CollectiveMainloopFwdSm90ILi2EN4cute5tupleIJNS5_1CILi1EEES8_S8_EEENS6_IJNS7_ILi128EEENS7_ILi96EEENS7_ILi64EEEEEELi256ENS_6half_tEfNS_4arch4Sm90ELb0ELb1ELb0ELb1ELb1ELb1ELb1ELb1ELb0ELb1ELb0ELb0EEENS1_21CollectiveEpilogueFwdINS6_IJSA_NS7_ILi256EEESB_EEES9_SE_SG_Li256ELb1ELb1ELb0ELb0EEENS1_36VarlenDynamicPersistentTileSchedulerILi128ELi96ELi256ELi128ELb0ELb1ELb1ELb1ELb0ELb1EEEEEEEEEvNT_6ParamsE,(.L_x_83 - _ZN7cutlass13device_kernelIN5flash11enable_sm90INS1_16FlashAttnFwdSm90INS1_25CollectiveMainloopFwdSm90ILi2EN4cute5tupleIJNS5_1CILi1EEES8_S8_EEENS6_IJNS7_ILi128EEENS7_ILi96EEENS7_ILi64EEEEEELi256ENS_6half_tEfNS_4arch4Sm90ELb0ELb1ELb0ELb1ELb1ELb1ELb1ELb1ELb0ELb1ELb0ELb0EEENS1_21CollectiveEpilogueFwdINS6_IJSA_NS7_ILi256EEESB_EEES9_SE_SG_Li256ELb1ELb1ELb0ELb0EEENS1_36VarlenDynamicPersistentTileSchedulerILi128ELi96ELi256ELi128ELb0ELb1ELb1ELb1ELb0ELb1EEEEEEEEEvNT_6ParamsE)
        .other          _ZN7cutlass13device_kernelIN5flash11enable_sm90INS1_16FlashAttnFwdSm90INS1_25CollectiveMainloopFwdSm90ILi2EN4cute5tupleIJNS5_1CILi1EEES8_S8_EEENS6_IJNS7_ILi128EEENS7_ILi96EEENS7_ILi64EEEEEELi256ENS_6half_tEfNS_4arch4Sm90ELb0ELb1ELb0ELb1ELb1ELb1ELb1ELb1ELb0ELb1ELb0ELb0EEENS1_21CollectiveEpilogueFwdINS6_IJSA_NS7_ILi256EEESB_EEES9_SE_SG_Li256ELb1ELb1ELb0ELb0EEENS1_36VarlenDynamicPersistentTileSchedulerILi128ELi96ELi256ELi128ELb0ELb1ELb1ELb1ELb0ELb1EEEEEEEEEvNT_6ParamsE,@"STO_CUDA_ENTRY STV_DEFAULT"
_ZN7cutlass13device_kernelIN5flash11enable_sm90INS1_16FlashAttnFwdSm90INS1_25CollectiveMainloopFwdSm90ILi2EN4cute5tupleIJNS5_1CILi1EEES8_S8_EEENS6_IJNS7_ILi128EEENS7_ILi96EEENS7_ILi64EEEEEELi256ENS_6half_tEfNS_4arch4Sm90ELb0ELb1ELb0ELb1ELb1ELb1ELb1ELb1ELb0ELb1ELb0ELb0EEENS1_21CollectiveEpilogueFwdINS6_IJSA_NS7_ILi256EEESB_EEES9_SE_SG_Li256ELb1ELb1ELb0ELb0EEENS1_36VarlenDynamicPersistentTileSchedulerILi128ELi96ELi256ELi128ELb0ELb1ELb1ELb1ELb0ELb1EEEEEEEEEvNT_6ParamsE:
[----:B------:R-:W-:Y:S01]  /*0000*/  LDC R1, c[0x0][0x37c] ;  /* 0x0000df00ff017b82 */ /* 0x000fe20000000800 */
[----:B------:R-:W-:Y:S05]  /*0010*/  EXIT ;  /* 0x000000000000794d */ /* 0x000fea0003800000 */
.L_x_38:
        /* <DEDUP_REMOVED lines=14> */
.L_x_83:


//--------------------- .text._ZN7cutlass13device_kernelIN5flash11enable_sm90INS1_16FlashAttnFwdSm90INS1_25CollectiveMainloopFwdSm90ILi2EN4cute5tupleIJNS5_1CILi1EEES8_S8_EEENS6_IJNS7_ILi128EEENS7_ILi96EEENS7_ILi64EEEEEELi256ENS_6half_tEfNS_4arch4Sm90ELb1ELb0ELb0ELb0ELb1ELb0ELb0ELb1ELb0ELb1ELb0ELb0EEENS1_21CollectiveEpilogueFwdINS6_IJSA_NS7_ILi256EEESB_EEES9_SE_SG_Li256ELb0ELb1ELb0ELb0EEENS1_30DynamicPersistentTileSchedulerILi256ELi128ELb0ELb1ELb1EEEEEEEEEvNT_6ParamsE --------------------------
	.section	.text._ZN7cutlass13device_kernelIN5flash11enable_sm90INS1_16FlashAttnFwdSm90INS1_25CollectiveMainloopFwdSm90ILi2EN4cute5tupleIJNS5_1CILi1EEES8_S8_EEENS6_IJNS7_ILi128EEENS7_ILi96EEENS7_ILi64EEEEEELi256ENS_6half_tEfNS_4arch4Sm90ELb1ELb0ELb0ELb0ELb1ELb0ELb0ELb1ELb0ELb1ELb0ELb0EEENS1_21CollectiveEpilogueFwdINS6_IJSA_NS7_ILi256EEESB_EEES9_SE_SG_Li256ELb0ELb1ELb0ELb0EEENS1_30DynamicPersistentTileSchedulerILi256ELi128ELb0ELb1ELb1EEEEEEEEEvNT_6ParamsE,"ax",@progbits
	.align	128
.text._ZN7cutlass13device_kernelIN5flash11enable_sm90INS1_16FlashAttnFwdSm90INS1_25CollectiveMainloopFwdSm90ILi2EN4cute5tupleIJNS5_1CILi1EEES8_S8_EEENS6_IJNS7_ILi128EEENS7_ILi96EEENS7_ILi64EEEEEELi256ENS_6half_tEfNS_4arch4Sm90ELb1ELb0ELb0ELb0ELb1ELb0ELb0ELb1ELb0ELb1ELb0ELb0EEENS1_21CollectiveEpilogueFwdINS6_IJSA_NS7_ILi256EEESB_EEES9_SE_SG_Li256ELb0ELb1ELb0ELb0EEENS1_30DynamicPersistentTileSchedulerILi256ELi128ELb0ELb1ELb1EEEEEEEEEvNT_6ParamsE:
        .type           _ZN7cutlass13device_kernelIN5flash11enable_sm90INS1_16FlashAttnFwdSm90INS1_25CollectiveMainloopFwdSm90ILi2EN4cute5tupleIJNS5_1CILi1EEES8_S8_EEENS6_IJNS7_ILi128EEENS7_ILi96EEENS7_ILi64EEEEEELi256ENS_6half_tEfNS_4arch4Sm90ELb1ELb0ELb0ELb0ELb1ELb0ELb0ELb1ELb0ELb1ELb0ELb0EEENS1_21CollectiveEpilogueFwdINS6_IJSA_NS7_ILi256EEESB_EEES9_SE_SG_Li256ELb0ELb1ELb0ELb0EEENS1_30DynamicPersistentTileSchedulerILi256ELi128ELb0ELb1ELb1EEEEEEEEEvNT_6ParamsE,@function
        .size           _ZN7cutlass13device_kernelIN5flash11enable_sm90INS1_16FlashAttnFwdSm90INS1_25CollectiveMainloopFwdSm90ILi2EN4cute5tupleIJNS5_1CILi1EEES8_S8_EEENS6_IJNS7_ILi128EEENS7_ILi96EEENS7_ILi64EEEEEELi256ENS_6half_tEfNS_4arch4Sm90ELb1ELb0ELb0ELb0ELb1ELb0ELb0ELb1ELb0ELb1ELb0ELb0EEENS1_21CollectiveEpilogueFwdINS6_IJSA_NS7_ILi256EEESB_EEES9_SE_SG_Li256ELb0ELb1ELb0ELb0EEENS1_30DynamicPersistentTileSchedulerILi256ELi128ELb0ELb1ELb1EEEEEEEEEvNT_6ParamsE,(.L_x_84 - _ZN7cutlass13device_kernelIN5flash11enable_sm90INS1_16FlashAttnFwdSm90INS1_25CollectiveMainloopFwdSm90ILi2EN4cute5tupleIJNS5_1CILi1EEES8_S8_EEENS6_IJNS7_ILi128EEENS7_ILi96EEENS7_ILi64EEEEEELi256ENS_6half_tEfNS_4arch4Sm90ELb1ELb0ELb0ELb0ELb1ELb0ELb0ELb1ELb0ELb1ELb0ELb0EEENS1_21CollectiveEpilogueFwdINS6_IJSA_NS7_ILi256EEESB_EEES9_SE_SG_Li256ELb0ELb1ELb0ELb0EEENS1_30DynamicPersistentTileSchedulerILi256ELi128ELb0ELb1ELb1EEEEEEEEEvNT_6ParamsE)
        .other          _ZN7cutlass13device_kernelIN5flash11enable_sm90INS1_16FlashAttnFwdSm90INS1_25CollectiveMainloopFwdSm90ILi2EN4cute5tupleIJNS5_1CILi1EEES8_S8_EEENS6_IJNS7_ILi128EEENS7_ILi96EEENS7_ILi64EEEEEELi256ENS_6half_tEfNS_4arch4Sm90ELb1ELb0ELb0ELb0ELb1ELb0ELb0ELb1ELb0ELb1ELb0ELb0EEENS1_21CollectiveEpilogueFwdINS6_IJSA_NS7_ILi256EEESB_EEES9_SE_SG_Li256ELb0ELb1ELb0ELb0EEENS1_30DynamicPersistentTileSchedulerILi256ELi128ELb0ELb1ELb1EEEEEEEEEvNT_6ParamsE,@"STO_CUDA_ENTRY STV_DEFAULT"
_ZN7cutlass13device_kernelIN5flash11enable_sm90INS1_16FlashAttnFwdSm90INS1_25CollectiveMainloopFwdSm90ILi2EN4cute5tupleIJNS5_1CILi1EEES8_S8_EEENS6_IJNS7_ILi128EEENS7_ILi96EEENS7_ILi64EEEEEELi256ENS_6half_tEfNS_4arch4Sm90ELb1ELb0ELb0ELb0ELb1ELb0ELb0ELb1ELb0ELb1ELb0ELb0EEENS1_21CollectiveEpilogueFwdINS6_IJSA_NS7_ILi256EEESB_EEES9_SE_SG_Li256ELb0ELb1ELb0ELb0EEENS1_30DynamicPersistentTileSchedulerILi256ELi128ELb0ELb1ELb1EEEEEEEEEvNT_6ParamsE:
[----:B------:R-:W-:Y:S01]  /*0000*/  LDC R1, c[0x0][0x37c] ;  /* 0x0000df00ff017b82 */ /* 0x000fe20000000800 */
[----:B------:R-:W-:Y:S05]  /*0010*/  EXIT ;  /* 0x000000000000794d */ /* 0x000fea0003800000 */
.L_x_39:
        /* <DEDUP_REMOVED lines=14> */
.L_x_84:


//--------------------- .text._ZN7cutlass13device_kernelIN5flash11enable_sm90INS1_16FlashAttnFwdSm90INS1_25CollectiveMainloopFwdSm90ILi2EN4cute5tupleIJNS5_1CILi1EEES8_S8_EEENS6_IJNS7_ILi128EEENS7_ILi96EEENS7_ILi64EEEEEELi256ENS_6half_tEfNS_4arch4Sm90ELb1ELb0ELb0ELb0ELb1ELb0ELb1ELb1ELb0ELb1ELb0ELb0EEENS1_21CollectiveEpilogueFwdINS6_IJSA_NS7_ILi256EEESB_EEES9_SE_SG_Li256ELb0ELb1ELb0ELb0EEENS1_30DynamicPersistentTileSchedulerILi256ELi128ELb0ELb1ELb1EEEEEEEEEvNT_6ParamsE --------------------------
	.section	.text._ZN7cutlass13device_kernelIN5flash11enable_sm90INS1_16FlashAttnFwdSm90INS1_25CollectiveMainloopFwdSm90ILi2EN4cute5tupleIJNS5_1CILi1EEES8_S8_EEENS6_IJNS7_ILi128EEENS7_ILi96EEENS7_ILi64EEEEEELi256ENS_6half_tEfNS_4arch4Sm90ELb1ELb0ELb0ELb0ELb1ELb0ELb1ELb1ELb0ELb1ELb0ELb0EEENS1_21CollectiveEpilogueFwdINS6_IJSA_NS7_ILi256EEESB_EEES9_SE_SG_Li256ELb0ELb1ELb0ELb0EEENS1_30DynamicPersistentTileSchedulerILi256ELi128ELb0ELb1ELb1EEEEEEEEEvNT_6ParamsE,"ax",@progbits
	.align	128
.text._ZN7cutlass13device_kernelIN5flash11enable_sm90INS1_16FlashAttnFwdSm90INS1_25CollectiveMainloopFwdSm90ILi2EN4cute5tupleIJNS5_1CILi1EEES8_S8_EEENS6_IJNS7_ILi128EEENS7_ILi96EEENS7_ILi64EEEEEELi256ENS_6half_tEfNS_4arch4Sm90ELb1ELb0ELb0ELb0ELb1ELb0ELb1ELb1ELb0ELb1ELb0ELb0EEENS1_21CollectiveEpilogueFwdINS6_IJSA_NS7_ILi256EEESB_EEES9_SE_SG_Li256ELb0ELb1ELb0ELb0EEENS1_30DynamicPersistentTileSchedulerILi256ELi128ELb0ELb1ELb1EEEEEEEEEvNT_6ParamsE:
        .type           _ZN7cutlass13device_kernelIN5flash11enable_sm90INS1_16FlashAttnFwdSm90INS1_25CollectiveMainloopFwdSm90ILi2EN4cute5tupleIJNS5_1CILi1EEES8_S8_EEENS6_IJNS7_ILi128EEENS7_ILi96EEENS7_ILi64EEEEEELi256ENS_6half_tEfNS_4arch4Sm90ELb1ELb0ELb0ELb0ELb1ELb0ELb1ELb1ELb0ELb1ELb0ELb0EEENS1_21CollectiveEpilogueFwdINS6_IJSA_NS7_ILi256EEESB_EEES9_SE_SG_Li256ELb0ELb1ELb0ELb0EEENS1_30DynamicPersistentTileSchedulerILi256ELi128ELb0ELb1ELb1EEEEEEEEEvNT_6ParamsE,@function
        .size           _ZN7cutlass13device_kernelIN5flash11enable_sm90INS1_16FlashAttnFwdSm90INS1_25CollectiveMainloopFwdSm90ILi2EN4cute5tupleIJNS5_1CILi1EEES8_S8_EEENS6_IJNS7_ILi128EEENS7_ILi96EEENS7_ILi64EEEEEELi256ENS_6half_tEfNS_4arch4Sm90ELb1ELb0ELb0ELb0ELb1ELb0ELb1ELb1ELb0ELb1ELb0ELb0EEENS1_21CollectiveEpilogueFwdINS6_IJSA_NS7_ILi256EEESB_EEES9_SE_SG_Li256ELb0ELb1ELb0ELb0EEENS1_30DynamicPersistentTileSchedulerILi256ELi128ELb0ELb1ELb1EEEEEEEEEvNT_6ParamsE,(.L_x_85 - _ZN7cutlass13device_kernelIN5flash11enable_sm90INS1_16FlashAttnFwdSm90INS1_25CollectiveMainloopFwdSm90ILi2EN4cute5tupleIJNS5_1CILi1EEES8_S8_EEENS6_IJNS7_ILi128EEENS7_ILi96EEENS7_ILi64EEEEEELi256ENS_6half_tEfNS_4arch4Sm90ELb1ELb0ELb0ELb0ELb1ELb0ELb1ELb1ELb0ELb1ELb0ELb0EEENS1_21CollectiveEpilogueFwdINS6_IJSA_NS7_ILi256EEESB_EEES9_SE_SG_Li256ELb0ELb1ELb0ELb0EEENS1_30DynamicPersistentTileSchedulerILi256ELi128ELb0ELb1ELb1EEEEEEEEEvNT_6ParamsE)
        .other          _ZN7cutlass13device_kernelIN5flash11enable_sm90INS1_16FlashAttnFwdSm90INS1_25CollectiveMainloopFwdSm90ILi2EN4cute5tupleIJNS5_1CILi1EEES8_S8_EEENS6_IJNS7_ILi128EEENS7_ILi96EEENS7_ILi64EEEEEELi256ENS_6half_tEfNS_4arch4Sm90ELb1ELb0ELb0ELb0ELb1ELb0ELb1ELb1ELb0ELb1ELb0ELb0EEENS1_21CollectiveEpilogueFwdINS6_IJSA_NS7_ILi256EEESB_EEES9_SE_SG_Li256ELb0ELb1ELb0ELb0EEENS1_30DynamicPersistentTileSchedulerILi256ELi128ELb0ELb1ELb1EEEEEEEEEvNT_6ParamsE,@"STO_CUDA_ENTRY STV_DEFAULT"
_ZN7cutlass13device_kernelIN5flash11enable_sm90INS1_16FlashAttnFwdSm90INS1_25CollectiveMainloopFwdSm90ILi2EN4cute5tupleIJNS5_1CILi1EEES8_S8_EEENS6_IJNS7_ILi128EEENS7_ILi96EEENS7_ILi64EEEEEELi256ENS_6half_tEfNS_4arch4Sm90ELb1ELb0ELb0ELb0ELb1ELb0ELb1ELb1ELb0ELb1ELb0ELb0EEENS1_21CollectiveEpilogueFwdINS6_IJSA_NS7_ILi256EEESB_EEES9_SE_SG_Li256ELb0ELb1ELb0ELb0EEENS1_30DynamicPersistentTileSchedulerILi256ELi128ELb0ELb1ELb1EEEEEEEEEvNT_6ParamsE:
[----:B------:R-:W-:Y:S01]  /*0000*/  LDC R1, c[0x0][0x37c] ;  /* 0x0000df00ff017b82 */ /* 0x000fe20000000800 */
[----:B------:R-:W-:Y:S05]  /*0010*/  EXIT ;  /* 0x000000000000794d */ /* 0x000fea0003800000 */
.L_x_40:
        /* <DEDUP_REMOVED lines=14> */
.L_x_85:


//--------------------- .text._ZN7cutlass13device_kernelIN5flash11enable_sm90INS1_16FlashAttnFwdSm90INS1_25CollectiveMainloopFwdSm90ILi2EN4cute5tupleIJNS5_1CILi1EEES8_S8_EEENS6_IJNS7_ILi128EEENS7_ILi96EEENS7_ILi64EEEEEELi256ENS_6half_tEfNS_4arch4Sm90ELb1ELb0ELb0ELb1ELb1ELb0ELb0ELb1ELb0ELb1ELb0ELb0EEENS1_21CollectiveEpilogueFwdINS6_IJSA_NS7_ILi256EEESB_EEES9_SE_SG_Li256ELb1ELb1ELb0ELb0EEENS1_36VarlenDynamicPersistentTileSchedulerILi128ELi96ELi256ELi128ELb0ELb1ELb1ELb1ELb1ELb1EEEEEEEEEvNT_6ParamsE --------------------------
	.section	.text._ZN7cutlass13device_kernelIN5flash11enable_sm90INS1_16FlashAttnFwdSm90INS1_25CollectiveMainloopFwdSm90ILi2EN4cute5tupleIJNS5_1CILi1EEES8_S8_EEENS6_IJNS7_ILi128EEENS7_ILi96EEENS7_ILi64EEEEEELi256ENS_6half_tEfNS_4arch4Sm90ELb1ELb0ELb0ELb1ELb1ELb0ELb0ELb1ELb0ELb1ELb0ELb0EEENS1_21CollectiveEpilogueFwdINS6_IJSA_NS7_ILi256EEESB_EEES9_SE_SG_Li256ELb1ELb1ELb0ELb0EEENS1_36VarlenDynamicPersistentTileSchedulerILi128ELi96ELi256ELi128ELb0ELb1ELb1ELb1ELb1ELb1EEEEEEEEEvNT_6ParamsE,"ax",@progbits
	.align	128
.text._ZN7cutlass13device_kernelIN5flash11enable_sm90INS1_16FlashAttnFwdSm90INS1_25CollectiveMainloopFwdSm90ILi2EN4cute5tupleIJNS5_1CILi1EEES8_S8_EEENS6_IJNS7_ILi128EEENS7_ILi96EEENS7_ILi64EEEEEELi256ENS_6half_tEfNS_4arch4Sm90ELb1ELb0ELb0ELb1ELb1ELb0ELb0ELb1ELb0ELb1ELb0ELb0EEENS1_21CollectiveEpilogueFwdINS6_IJSA_NS7_ILi256EEESB_EEES9_SE_SG_Li256ELb1ELb1ELb0ELb0EEENS1_36VarlenDynamicPersistentTileSchedulerILi128ELi96ELi256ELi128ELb0ELb1ELb1ELb1ELb1ELb1EEEEEEEEEvNT_6ParamsE:
        .type           _ZN7cutlass13device_kernelIN5flash11enable_sm90INS1_16FlashAttnFwdSm90INS1_25CollectiveMainloopFwdSm90ILi2EN4cute5tupleIJNS5_1CILi1EEES8_S8_EEENS6_IJNS7_ILi128EEENS7_ILi96EEENS7_ILi64EEEEEELi256ENS_6half_tEfNS_4arch4Sm90ELb1ELb0ELb0ELb1ELb1ELb0ELb0ELb1ELb0ELb1ELb0ELb0EEENS1_21CollectiveEpilogueFwdINS6_IJSA_NS7_ILi256EEESB_EEES9_SE_SG_Li256ELb1ELb1ELb0ELb0EEENS1_36VarlenDynamicPersistentTileSchedulerILi128ELi96ELi256ELi128ELb0ELb1ELb1ELb1ELb1ELb1EEEEEEEEEvNT_6ParamsE,@function
        .size           _ZN7cutlass13device_kernelIN5flash11enable_sm90INS1_16FlashAttnFwdSm90INS1_25CollectiveMainloopFwdSm90ILi2EN4cute5tupleIJNS5_1CILi1EEES8_S8_EEENS6_IJNS7_ILi128EEENS7_ILi96EEENS7_ILi64EEEEEELi256ENS_6half_tEfNS_4arch4Sm90ELb1ELb0ELb0ELb1ELb1ELb0ELb0ELb1ELb0ELb1ELb0ELb0EEENS1_21CollectiveEpilogueFwdINS6_IJSA_NS7_ILi256EEESB_EEES9_SE_SG_Li256ELb1ELb1ELb0ELb0EEENS1_36VarlenDynamicPersistentTileSchedulerILi128ELi96ELi256ELi128ELb0ELb1ELb1ELb1ELb1ELb1EEEEEEEEEvNT_6ParamsE,(.L_x_86 - _ZN7cutlass13device_kernelIN5flash11enable_sm90INS1_16FlashAttnFwdSm90INS1_25CollectiveMainloopFwdSm90ILi2EN4cute5tupleIJNS5_1CILi1EEES8_S8_EEENS6_IJNS7_ILi128EEENS7_ILi96EEENS7_ILi64EEEEEELi256ENS_6half_tEfNS_4arch4Sm90ELb1ELb0ELb0ELb1ELb1ELb0ELb0ELb1ELb0ELb1ELb0ELb0EEENS1_21CollectiveEpilogueFwdINS6_IJSA_NS7_ILi256EEESB_EEES9_SE_SG_Li256ELb1ELb1ELb0ELb0EEENS1_36VarlenDynamicPersistentTileSchedulerILi128ELi96ELi256ELi128ELb0ELb1ELb1ELb1ELb1ELb1EEEEEEEEEvNT_6ParamsE)
        .other          _ZN7cutlass13device_kernelIN5flash11enable_sm90INS1_16FlashAttnFwdSm90INS1_25CollectiveMainloopFwdSm90ILi2EN4cute5tupleIJNS5_1CILi1EEES8_S8_EEENS6_IJNS7_ILi128EEENS7_ILi96EEENS7_ILi64EEEEEELi256ENS_6half_tEfNS_4arch4Sm90ELb1ELb0ELb0ELb1ELb1ELb0ELb0ELb1ELb0ELb1ELb0ELb0EEENS1_21CollectiveEpilogueFwdINS6_IJSA_NS7_ILi256EEESB_EEES9_SE_SG_Li256ELb1ELb1ELb0ELb0EEENS1_36VarlenDynamicPersistentTileSchedulerILi128ELi96ELi256ELi128ELb0ELb1ELb1ELb1ELb1ELb1EEEEEEEEEvNT_6ParamsE,@"STO_CUDA_ENTRY STV_DEFAULT"
_ZN7cutlass13device_kernelIN5flash11enable_sm90INS1_16FlashAttnFwdSm90INS1_25CollectiveMainloopFwdSm90ILi2EN4cute5tupleIJNS5_1CILi1EEES8_S8_EEENS6_IJNS7_ILi128EEENS7_ILi96EEENS7_ILi64EEEEEELi256ENS_6half_tEfNS_4arch4Sm90ELb1ELb0ELb0ELb1ELb1ELb0ELb0ELb1ELb0ELb1ELb0ELb0EEENS1_21CollectiveEpilogueFwdINS6_IJSA_NS7_ILi256EEESB_EEES9_SE_SG_Li256ELb1ELb1ELb0ELb0EEENS1_36VarlenDynamicPersistentTileSchedulerILi128ELi96ELi256ELi128ELb0ELb1ELb1ELb1ELb1ELb1EEEEEEEEEvNT_6ParamsE:
[----:B------:R-:W-:Y:S01]  /*0000*/  LDC R1, c[0x0][0x37c] ;  /* 0x0000df00ff017b82 */ /* 0x000fe20000000800 */
[----:B------:R-:W-:Y:S05]  /*0010*/  EXIT ;  /* 0x000000000000794d */ /* 0x000fea0003800000 */
.L_x_41:
        /* <DEDUP_REMOVED lines=14> */
.L_x_86:


//--------------------- .text._ZN7cutlass13device_kernelIN5flash11enable_sm90INS1_16FlashAttnFwdSm90INS1_25CollectiveMainloopFwdSm90ILi2EN4cute5tupleIJNS5_1CILi1EEES8_S8_EEENS6_IJNS7_ILi128EEENS7_ILi96EEENS7_ILi64EEEEEELi256ENS_6half_tEfNS_4arch4Sm90ELb1ELb0ELb0ELb1ELb1ELb1ELb0ELb1ELb0ELb1ELb0ELb0EEENS1_21CollectiveEpilogueFwdINS6_IJSA_NS7_ILi256EEESB_EEES9_SE_SG_Li256ELb1ELb1ELb0ELb0EEENS1_36VarlenDynamicPersistentTileSchedulerILi128ELi96ELi256ELi128ELb0ELb1ELb1ELb1ELb1ELb1EEEEEEEEEvNT_6ParamsE --------------------------
	.section	.text._ZN7cutlass13device_kernelIN5flash11enable_sm90INS1_16FlashAttnFwdSm90INS1_25CollectiveMainloopFwdSm90ILi2EN4cute5tupleIJNS5_1CILi1EEES8_S8_EEENS6_IJNS7_ILi128EEENS7_ILi96EEENS7_ILi64EEEEEELi256ENS_6half_tEfNS_4arch4Sm90ELb1ELb0ELb0ELb1ELb1ELb1ELb0ELb1ELb0ELb1ELb0ELb0EEENS1_21CollectiveEpilogueFwdINS6_IJSA_NS7_ILi256EEESB_EEES9_SE_SG_Li256ELb1ELb1ELb0ELb0EEENS1_36VarlenDynamicPersistentTileSchedulerILi128ELi96ELi256ELi128ELb0ELb1ELb1ELb1ELb1ELb1EEEEEEEEEvNT_6ParamsE,"ax",@progbits
	.align	128
.text._ZN7cutlass13device_kernelIN5flash11enable_sm90INS1_16FlashAttnFwdSm90INS1_25CollectiveMainloopFwdSm90ILi2EN4cute5tupleIJNS5_1CILi1EEES8_S8_EEENS6_IJNS7_ILi128EEENS7_ILi96EEENS7_ILi64EEEEEELi256ENS_6half_tEfNS_4arch4Sm90ELb1ELb0ELb0ELb1ELb1ELb1ELb0ELb1ELb0ELb1ELb0ELb0EEENS1_21CollectiveEpilogueFwdINS6_IJSA_NS7_ILi256EEESB_EEES9_SE_SG_Li256ELb1ELb1ELb0ELb0EEENS1_36VarlenDynamicPersistentTileSchedulerILi128ELi96ELi256ELi128ELb0ELb1ELb1ELb1ELb1ELb1EEEEEEEEEvNT_6ParamsE:
        .type           _ZN7cutlass13device_kernelIN5flash11enable_sm90INS1_16FlashAttnFwdSm90INS1_25CollectiveMainloopFwdSm90ILi2EN4cute5tupleIJNS5_1CILi1EEES8_S8_EEENS6_IJNS7_ILi128EEENS7_ILi96EEENS7_ILi64EEEEEELi256ENS_6half_tEfNS_4arch4Sm90ELb1ELb0ELb0ELb1ELb1ELb1ELb0ELb1ELb0ELb1ELb0ELb0EEENS1_21CollectiveEpilogueFwdINS6_IJSA_NS7_ILi256EEESB_EEES9_SE_SG_Li256ELb1ELb1ELb0ELb0EEENS1_36VarlenDynamicPersistentTileSchedulerILi128ELi96ELi256ELi128ELb0ELb1ELb1ELb1ELb1ELb1EEEEEEEEEvNT_6ParamsE,@function
        .size           _ZN7cutlass13device_kernelIN5flash11enable_sm90INS1_16FlashAttnFwdSm90INS1_25CollectiveMainloopFwdSm90ILi2EN4cute5tupleIJNS5_1CILi1EEES8_S8_EEENS6_IJNS7_ILi128EEENS7_ILi96EEENS7_ILi64EEEEEELi256ENS_6half_tEfNS_4arch4Sm90ELb1ELb0ELb0ELb1ELb1ELb1ELb0ELb1ELb0ELb1ELb0ELb0EEENS1_21CollectiveEpilogueFwdINS6_IJSA_NS7_ILi256EEESB_EEES9_SE_SG_Li256ELb1ELb1ELb0ELb0EEENS1_36VarlenDynamicPersistentTileSchedulerILi128ELi96ELi256ELi128ELb0ELb1ELb1ELb1ELb1ELb1EEEEEEEEEvNT_6ParamsE,(.L_x_87 - _ZN7cutlass13device_kernelIN5flash11enable_sm90INS1_16FlashAttnFwdSm90INS1_25CollectiveMainloopFwdSm90ILi2EN4cute5tupleIJNS5_1CILi1EEES8_S8_EEENS6_IJNS7_ILi128EEENS7_ILi96EEENS7_ILi64EEEEEELi256ENS_6half_tEfNS_4arch4Sm90ELb1ELb0ELb0ELb1ELb1ELb1ELb0ELb1ELb0ELb1ELb0ELb0EEENS1_21CollectiveEpilogueFwdINS6_IJSA_NS7_ILi256EEESB_EEES9_SE_SG_Li256ELb1ELb1ELb0ELb0EEENS1_36VarlenDynamicPersistentTileSchedulerILi128ELi96ELi256ELi128ELb0ELb1ELb1ELb1ELb1ELb1EEEEEEEEEvNT_6ParamsE)
        .other          _ZN7cutlass13device_kernelIN5flash11enable_sm90INS1_16FlashAttnFwdSm90INS1_25CollectiveMainloopFwdSm90ILi2EN4cute5tupleIJNS5_1CILi1EEES8_S8_EEENS6_IJNS7_ILi128EEENS7_ILi96EEENS7_ILi64EEEEEELi256ENS_6half_tEfNS_4arch4Sm90ELb1ELb0ELb0ELb1ELb1ELb1ELb0ELb1ELb0ELb1ELb0ELb0EEENS1_21CollectiveEpilogueFwdINS6_IJSA_NS7_ILi256EEESB_EEES9_SE_SG_Li256ELb1ELb1ELb0ELb0EEENS1_36VarlenDynamicPersistentTileSchedulerILi128ELi96ELi256ELi128ELb0ELb1ELb1ELb1ELb1ELb1EEEEEEEEEvNT_6ParamsE,@"STO_CUDA_ENTRY STV_DEFAULT"
_ZN7cutlass13device_kernelIN5flash11enable_sm90INS1_16FlashAttnFwdSm90INS1_25CollectiveMainloopFwdSm90ILi2EN4cute5tupleIJNS5_1CILi1EEES8_S8_EEENS6_IJNS7_ILi128EEENS7_ILi96EEENS7_ILi64EEEEEELi256ENS_6half_tEfNS_4arch4Sm90ELb1ELb0ELb0ELb1ELb1ELb1ELb0ELb1ELb0ELb1ELb0ELb0EEENS1_21CollectiveEpilogueFwdINS6_IJSA_NS7_ILi256EEESB_EEES9_SE_SG_Li256ELb1ELb1ELb0ELb0EEENS1_36VarlenDynamicPersistentTileSchedulerILi128ELi96ELi256ELi128ELb0ELb1ELb1ELb1ELb1ELb1EEEEEEEEEvNT_6ParamsE:
[----:B------:R-:W-:Y:S01]  /*0000*/  LDC R1, c[0x0][0x37c] ;  /* 0x0000df00ff017b82 */ /* 0x000fe20000000800 */
[----:B------:R-:W-:Y:S05]  /*0010*/  EXIT ;  /* 0x000000000000794d */ /* 0x000fea0003800000 */
.L_x_42:
        /* <DEDUP_REMOVED lines=14> */
.L_x_87:


//--------------------- .text._ZN7cutlass13device_kernelIN5flash11enable_sm90INS1_16FlashAttnFwdSm90INS1_25CollectiveMainloopFwdSm90ILi2EN4cute5tupleIJNS5_1CILi1EEES8_S8_EEENS6_IJNS7_ILi128EEENS7_ILi96EEENS7_ILi64EEEEEELi256ENS_6half_tEfNS_4arch4Sm90ELb1ELb0ELb0ELb1ELb1ELb0ELb1ELb1ELb0ELb1ELb0ELb0EEENS1_21CollectiveEpilogueFwdINS6_IJSA_NS7_ILi256EEESB_EEES9_SE_SG_Li256ELb1ELb1ELb0ELb0EEENS1_36VarlenDynamicPersistentTileSchedulerILi128ELi96ELi256ELi128ELb0ELb1ELb1ELb1ELb1ELb1EEEEEEEEEvNT_6ParamsE --------------------------
	.section	.text._ZN7cutlass13device_kernelIN5flash11enable_sm90INS1_16FlashAttnFwdSm90INS1_25CollectiveMainloopFwdSm90ILi2EN4cute5tupleIJNS5_1CILi1EEES8_S8_EEENS6_IJNS7_ILi128EEENS7_ILi96EEENS7_ILi64EEEEEELi256ENS_6half_tEfNS_4arch4Sm90ELb1ELb0ELb0ELb1ELb1ELb0ELb1ELb1ELb0ELb1ELb0ELb0EEENS1_21CollectiveEpilogueFwdINS6_IJSA_NS7_ILi256EEESB_EEES9_SE_SG_Li256ELb1ELb1ELb0ELb0EEENS1_36VarlenDynamicPersistentTileSchedulerILi128ELi96ELi256ELi128ELb0ELb1ELb1ELb1ELb1ELb1EEEEEEEEEvNT_6ParamsE,"ax",@progbits
	.align	128
.text._ZN7cutlass13device_kernelIN5flash11enable_sm90INS1_16FlashAttnFwdSm90INS1_25CollectiveMainloopFwdSm90ILi2EN4cute5tupleIJNS5_1CILi1EEES8_S8_EEENS6_IJNS7_ILi128EEENS7_ILi96EEENS7_ILi64EEEEEELi256ENS_6half_tEfNS_4arch4Sm90ELb1ELb0ELb0ELb1ELb1ELb0ELb1ELb1ELb0ELb1ELb0ELb0EEENS1_21CollectiveEpilogueFwdINS6_IJSA_NS7_ILi256EEESB_EEES9_SE_SG_Li256ELb1ELb1ELb0ELb0EEENS1_36VarlenDynamicPersistentTileSchedulerILi128ELi96ELi256ELi128ELb0ELb1ELb1ELb1ELb1ELb1EEEEEEEEEvNT_6ParamsE:
        .type           _ZN7cutlass13device_kernelIN5flash11enable_sm90INS1_16FlashAttnFwdSm90INS1_25CollectiveMainloopFwdSm90ILi2EN4cute5tupleIJNS5_1CILi1EEES8_S8_EEENS6_IJNS7_ILi128EEENS7_ILi96EEENS7_ILi64EEEEEELi256ENS_6half_tEfNS_4arch4Sm90ELb1ELb0ELb0ELb1ELb1ELb0ELb1ELb1ELb0ELb1ELb0ELb0EEENS1_21CollectiveEpilogueFwdINS6_IJSA_NS7_ILi256EEESB_EEES9_SE_SG_Li256ELb1ELb1ELb0ELb0EEENS1_36VarlenDynamicPersistentTileSchedulerILi128ELi96ELi256ELi128ELb0ELb1ELb1ELb1ELb1ELb1EEEEEEEEEvNT_6ParamsE,@function
        .size           _ZN7cutlass13device_kernelIN5flash11enable_sm90INS1_16FlashAttnFwdSm90INS1_25CollectiveMainloopFwdSm90ILi2EN4cute5tupleIJNS5_1CILi1EEES8_S8_EEENS6_IJNS7_ILi128EEENS7_ILi96EEENS7_ILi64EEEEEELi256ENS_6half_tEfNS_4arch4Sm90ELb1ELb0ELb0ELb1ELb1ELb0ELb1ELb1ELb0ELb1ELb0ELb0EEENS1_21CollectiveEpilogueFwdINS6_IJSA_NS7_ILi256EEESB_EEES9_SE_SG_Li256ELb1ELb1ELb0ELb0EEENS1_36VarlenDynamicPersistentTileSchedulerILi128ELi96ELi256ELi128ELb0ELb1ELb1ELb1ELb1ELb1EEEEEEEEEvNT_6ParamsE,(.L_x_88 - _ZN7cutlass13device_kernelIN5flash11enable_sm90INS1_16FlashAttnFwdSm90INS1_25CollectiveMainloopFwdSm90ILi2EN4cute5tupleIJNS5_1CILi1EEES8_S8_EEENS6_IJNS7_ILi128EEENS7_ILi96EEENS7_ILi64EEEEEELi256ENS_6half_tEfNS_4arch4Sm90ELb1ELb0ELb0ELb1ELb1ELb0ELb1ELb1ELb0ELb1ELb0ELb0EEENS1_21CollectiveEpilogueFwdINS6_IJSA_NS7_ILi256EEESB_EEES9_SE_SG_Li256ELb1ELb1ELb0ELb0EEENS1_36VarlenDynamicPersistentTileSchedulerILi128ELi96ELi256ELi128ELb0ELb1ELb1ELb1ELb1ELb1EEEEEEEEEvNT_6ParamsE)
        .other          _ZN7cutlass13device_kernelIN5flash11enable_sm90INS1_16FlashAttnFwdSm90INS1_25CollectiveMainloopFwdSm90ILi2EN4cute5tupleIJNS5_1CILi1EEES8_S8_EEENS6_IJNS7_ILi128EEENS7_ILi96EEENS7_ILi64EEEEEELi256ENS_6half_tEfNS_4arch4Sm90ELb1ELb0ELb0ELb1ELb1ELb0ELb1ELb1ELb0ELb1ELb0ELb0EEENS1_21CollectiveEpilogueFwdINS6_IJSA_NS7_ILi256EEESB_EEES9_SE_SG_Li256ELb1ELb1ELb0ELb0EEENS1_36VarlenDynamicPersistentTileSchedulerILi128ELi96ELi256ELi128ELb0ELb1ELb1ELb1ELb1ELb1EEEEEEEEEvNT_6ParamsE,@"STO_CUDA_ENTRY STV_DEFAULT"
_ZN7cutlass13device_kernelIN5flash11enable_sm90INS1_16FlashAttnFwdSm90INS1_25CollectiveMainloopFwdSm90ILi2EN4cute5tupleIJNS5_1CILi1EEES8_S8_EEENS6_IJNS7_ILi128EEENS7_ILi96EEENS7_ILi64EEEEEELi256ENS_6half_tEfNS_4arch4Sm90ELb1ELb0ELb0ELb1ELb1ELb0ELb1ELb1ELb0ELb1ELb0ELb0EEENS1_21CollectiveEpilogueFwdINS6_IJSA_NS7_ILi256EEESB_EEES9_SE_SG_Li256ELb1ELb1ELb0ELb0EEENS1_36VarlenDynamicPersistentTileSchedulerILi128ELi96ELi256ELi128ELb0ELb1ELb1ELb1ELb1ELb1EEEEEEEEEvNT_6ParamsE:
[----:B------:R-:W-:Y:S01]  /*0000*/  LDC R1, c[0x0][0x37c] ;  /* 0x0000df00ff017b82 */ /* 0x000fe20000000800 */
[----:B------:R-:W-:Y:S05]  /*0010*/  EXIT ;  /* 0x000000000000794d */ /* 0x000fea0003800000 */
.L_x_43:
        /* <DEDUP_REMOVED lines=14> */
.L_x_88:


//--------------------- .text._ZN7cutlass13device_kernelIN5flash11enable_sm90INS1_16FlashAttnFwdSm90INS1_25CollectiveMainloopFwdSm90ILi2EN4cute5tupleIJNS5_1CILi1EEES8_S8_EEENS6_IJNS7_ILi128EEENS7_ILi96EEENS7_ILi64EEEEEELi256ENS_6half_tEfNS_4arch4Sm90ELb1ELb0ELb0ELb1ELb1ELb1ELb1ELb1ELb0ELb1ELb0ELb0EEENS1_21CollectiveEpilogueFwdINS6_IJSA_NS7_ILi256EEESB_EEES9_SE_SG_Li256ELb1ELb1ELb0ELb0EEENS1_36VarlenDynamicPersistentTileSchedulerILi128ELi96ELi256ELi128ELb0ELb1ELb1ELb1ELb1ELb1EEEEEEEEEvNT_6ParamsE --------------------------
	.section	.text._ZN7cutlass13device_kernelIN5flash11enable_sm90INS1_16FlashAttnFwdSm90INS1_25CollectiveMainloopFwdSm90ILi2EN4cute5tupleIJNS5_1CILi1EEES8_S8_EEENS6_IJNS7_ILi128EEENS7_ILi96EEENS7_ILi64EEEEEELi256ENS_6half_tEfNS_4arch4Sm90ELb1ELb0ELb0ELb1ELb1ELb1ELb1ELb1ELb0ELb1ELb0ELb0EEENS1_21CollectiveEpilogueFwdINS6_IJSA_NS7_ILi256EEESB_EEES9_SE_SG_Li256ELb1ELb1ELb0ELb0EEENS1_36VarlenDynamicPersistentTileSchedulerILi128ELi96ELi256ELi128ELb0ELb1ELb1ELb1ELb1ELb1EEEEEEEEEvNT_6ParamsE,"ax",@progbits
	.align	128
.text._ZN7cutlass13device_kernelIN5flash11enable_sm90INS1_16FlashAttnFwdSm90INS1_25CollectiveMainloopFwdSm90ILi2EN4cute5tupleIJNS5_1CILi1EEES8_S8_EEENS6_IJNS7_ILi128EEENS7_ILi96EEENS7_ILi64EEEEEELi256ENS_6half_tEfNS_4arch4Sm90ELb1ELb0ELb0ELb1ELb1ELb1ELb1ELb1ELb0ELb1ELb0ELb0EEENS1_21CollectiveEpilogueFwdINS6_IJSA_NS7_ILi256EEESB_EEES9_SE_SG_Li256ELb1ELb1ELb0ELb0EEENS1_36VarlenDynamicPersistentTileSchedulerILi128ELi96ELi256ELi128ELb0ELb1ELb1ELb1ELb1ELb1EEEEEEEEEvNT_6ParamsE:
        .type           _ZN7cutlass13device_kernelIN5flash11enable_sm90INS1_16FlashAttnFwdSm90INS1_25CollectiveMainloopFwdSm90ILi2EN4cute5tupleIJNS5_1CILi1EEES8_S8_EEENS6_IJNS7_ILi128EEENS7_ILi96EEENS7_ILi64EEEEEELi256ENS_6half_tEfNS_4arch4Sm90ELb1ELb0ELb0ELb1ELb1ELb1ELb1ELb1ELb0ELb1ELb0ELb0EEENS1_21CollectiveEpilogueFwdINS6_IJSA_NS7_ILi256EEESB_EEES9_SE_SG_Li256ELb1ELb1ELb0ELb0EEENS1_36VarlenDynamicPersistentTileSchedulerILi128ELi96ELi256ELi128ELb0ELb1ELb1ELb1ELb1ELb1EEEEEEEEEvNT_6ParamsE,@function
        .size           _ZN7cutlass13device_kernelIN5flash11enable_sm90INS1_16FlashAttnFwdSm90INS1_25CollectiveMainloopFwdSm90ILi2EN4cute5tupleIJNS5_1CILi1EEES8_S8_EEENS6_IJNS7_ILi128EEENS7_ILi96EEENS7_ILi64EEEEEELi256ENS_6half_tEfNS_4arch4Sm90ELb1ELb0ELb0ELb1ELb1ELb1ELb1ELb1ELb0ELb1ELb0ELb0EEENS1_21CollectiveEpilogueFwdINS6_IJSA_NS7_ILi256EEESB_EEES9_SE_SG_Li256ELb1ELb1ELb0ELb0EEENS1_36VarlenDynamicPersistentTileSchedulerILi128ELi96ELi256ELi128ELb0ELb1ELb1ELb1ELb1ELb1EEEEEEEEEvNT_6ParamsE,(.L_x_89 - _ZN7cutlass13device_kernelIN5flash11enable_sm90INS1_16FlashAttnFwdSm90INS1_25CollectiveMainloopFwdSm90ILi2EN4cute5tupleIJNS5_1CILi1EEES8_S8_EEENS6_IJNS7_ILi128EEENS7_ILi96EEENS7_ILi64EEEEEELi256ENS_6half_tEfNS_4arch4Sm90ELb1ELb0ELb0ELb1ELb1ELb1ELb1ELb1ELb0ELb1ELb0ELb0EEENS1_21CollectiveEpilogueFwdINS6_IJSA_NS7_ILi256EEESB_EEES9_SE_SG_Li256ELb1ELb1ELb0ELb0EEENS1_36VarlenDynamicPersistentTileSchedulerILi128ELi96ELi256ELi128ELb0ELb1ELb1ELb1ELb1ELb1EEEEEEEEEvNT_6ParamsE)
        .other          _ZN7cutlass13device_kernelIN5flash11enable_sm90INS1_16FlashAttnFwdSm90INS1_25CollectiveMainloopFwdSm90ILi2EN4cute5tupleIJNS5_1CILi1EEES8_S8_EEENS6_IJNS7_ILi128EEENS7_ILi96EEENS7_ILi64EEEEEELi256ENS_6half_tEfNS_4arch4Sm90ELb1ELb0ELb0ELb1ELb1ELb1ELb1ELb1ELb0ELb1ELb0ELb0EEENS1_21CollectiveEpilogueFwdINS6_IJSA_NS7_ILi256EEESB_EEES9_SE_SG_Li256ELb1ELb1ELb0ELb0EEENS1_36VarlenDynamicPersistentTileSchedulerILi128ELi96ELi256ELi128ELb0ELb1ELb1ELb1ELb1ELb1EEEEEEEEEvNT_6ParamsE,@"STO_CUDA_ENTRY STV_DEFAULT"
_ZN7cutlass13device_kernelIN5flash11enable_sm90INS1_16FlashAttnFwdSm90INS1_25CollectiveMainloopFwdSm90ILi2EN4cute5tupleIJNS5_1CILi1EEES8_S8_EEENS6_IJNS7_ILi128EEENS7_ILi96EEENS7_ILi64EEEEEELi256ENS_6half_tEfNS_4arch4Sm90ELb1ELb0ELb0ELb1ELb1ELb1ELb1ELb1ELb0ELb1ELb0ELb0EEENS1_21CollectiveEpilogueFwdINS6_IJSA_NS7_ILi256EEESB_EEES9_SE_SG_Li256ELb1ELb1ELb0ELb0EEENS1_36VarlenDynamicPersistentTileSchedulerILi128ELi96ELi256ELi128ELb0ELb1ELb1ELb1ELb1ELb1EEEEEEEEEvNT_6ParamsE:
[----:B------:R-:W-:Y:S01]  /*0000*/  LDC R1, c[0x0][0x37c] ;  /* 0x0000df00ff017b82 */ /* 0x000fe20000000800 */
[----:B------:R-:W-:Y:S05]  /*0010*/  EXIT ;  /* 0x000000000000794d */ /* 0x000fea0003800000 */
.L_x_44:
        /* <DEDUP_REMOVED lines=14> */
.L_x_89:


//--------------------- .nv.shared.reserved.0     --------------------------
	.section	.nv.shared.reserved.0,"aw",@nobits
	.weak		__nv_reservedSMEM_offset_0_alias
	.size		__nv_reservedSMEM_offset_0_alias, 0, 64
	.other		__nv_reservedSMEM_offset_0_alias,@"STO_CUDA_RESERVED_SHARED STV_DEFAULT"
__nv_reservedSMEM_offset_0_alias:
	.zero		0
	.zero		64


//--------------------- .nv.global                --------------------------
	.section	.nv.global,"aw",@nobits
.nv.global:
	.type		_ZN73_INTERNAL_956f4187_37_flash_fwd_hdimdiff_fp16_paged_sm90_cu_49158569_36944cute1_E,@object
	.size		_ZN73_INTERNAL_956f4187_37_flash_fwd_hdimdiff_fp16_paged_sm90_cu_49158569_36944cute1_E,(_ZN73_INTERNAL_956f4187_37_flash_fwd_hdimdiff_fp16_paged_sm90_cu_49158569_36944cuda3std3__45__cpo6cbeginE - _ZN73_INTERNAL_956f4187_37_flash_fwd_hdimdiff_fp16_paged_sm90_cu_49158569_36944cute1_E)
_ZN73_INTERNAL_956f4187_37_flash_fwd_hdimdiff_fp16_paged_sm90_cu_49158569_36944cute1_E:
	.zero		1
	.type		_ZN73_INTERNAL_956f4187_37_flash_fwd_hdimdiff_fp16_paged_sm90_cu_49158569_36944cuda3std3__45__cpo6cbeginE,@object
	.size		_ZN73_INTERNAL_956f4187_37_flash_fwd_hdimdiff_fp16_paged_sm90_cu_49158569_36944cuda3std3__45__cpo6cbeginE,(_ZN73_INTERNAL_956f4187_37_flash_fwd_hdimdiff_fp16_paged_sm90_cu_49158569_36944cuda3std3__48in_placeE - _ZN73_INTERNAL_956f4187_37_flash_fwd_hdimdiff_fp16_paged_sm90_cu_49158569_36944cuda3std3__45__cpo6cbeginE)
_ZN73_INTERNAL_956f4187_37_flash_fwd_hdimdiff_fp16_paged_sm90_cu_49158569_36944cuda3std3__45__cpo6cbeginE:
	.zero		1
	.type		_ZN73_INTERNAL_956f4187_37_flash_fwd_hdimdiff_fp16_paged_sm90_cu_49158569_36944cuda3std3__48in_placeE,@object
	.size		_ZN73_INTERNAL_956f4187_37_flash_fwd_hdimdiff_fp16_paged_sm90_cu_49158569_36944cuda3std3__48in_placeE,(_ZN73_INTERNAL_956f4187_37_flash_fwd_hdimdiff_fp16_paged_sm90_cu_49158569_36944cuda3std6ranges3__45__cpo9iter_moveE - _ZN73_INTERNAL_956f4187_37_flash_fwd_hdimdiff_fp16_paged_sm90_cu_49158569_36944cuda3std3__48in_placeE)
_ZN73_INTERNAL_956f4187_37_flash_fwd_hdimdiff_fp16_paged_sm90_cu_49158569_36944cuda3std3__48in_placeE:
	.zero		1
	.type		_ZN73_INTERNAL_956f4187_37_flash_fwd_hdimdiff_fp16_paged_sm90_cu_49158569_36944cuda3std6ranges3__45__cpo9iter_moveE,@object
	.size		_ZN73_INTERNAL_956f4187_37_flash_fwd_hdimdiff_fp16_paged_sm90_cu_49158569_36944cuda3std6ranges3__45__cpo9iter_moveE,(_ZN73_INTERNAL_956f4187_37_flash_fwd_hdimdiff_fp16_paged_sm90_cu_49158569_36944cuda3std3__45__cpo5beginE - _ZN73_INTERNAL_956f4187_37_flash_fwd_hdimdiff_fp16_paged_sm90_cu_49158569_36944cuda3std6ranges3__45__cpo9iter_moveE)
_ZN73_INTERNAL_956f4187_37_flash_fwd_hdimdiff_fp16_paged_sm90_cu_49158569_36944cuda3std6ranges3__45__cpo9iter_moveE:
	.zero		1
	.type		_ZN73_INTERNAL_956f4187_37_flash_fwd_hdimdiff_fp16_paged_sm90_cu_49158569_36944cuda3std3__45__cpo5beginE,@object
	.size		_ZN73_INTERNAL_956f4187_37_flash_fwd_hdimdiff_fp16_paged_sm90_cu_49158569_36944cuda3std3__45__cpo5beginE,(_ZN73_INTERNAL_956f4187_37_flash_fwd_hdimdiff_fp16_paged_sm90_cu_49158569_36944cuda3std3__475_GLOBAL__N__956f4187_37_flash_fwd_hdimdiff_fp16_paged_sm90_cu_49158569_36946ignoreE - _ZN73_INTERNAL_956f4187_37_flash_fwd_hdimdiff_fp16_paged_sm90_cu_49158569_36944cuda3std3__45__cpo5beginE)
_ZN73_INTERNAL_956f4187_37_flash_fwd_hdimdiff_fp16_paged_sm90_cu_49158569_36944cuda3std3__45__cpo5beginE:
	.zero		1
	.type		_ZN73_INTERNAL_956f4187_37_flash_fwd_hdimdiff_fp16_paged_sm90_cu_49158569_36944cuda3std3__475_GLOBAL__N__956f4187_37_flash_fwd_hdimdiff_fp16_paged_sm90_cu_49158569_36946ignoreE,@object
	.size		_ZN73_INTERNAL_956f4187_37_flash_fwd_hdimdiff_fp16_paged_sm90_cu_49158569_36944cuda3std3__475_GLOBAL__N__956f4187_37_flash_fwd_hdimdiff_fp16_paged_sm90_cu_49158569_36946ignoreE,(_ZN73_INTERNAL_956f4187_37_flash_fwd_hdimdiff_fp16_paged_sm90_cu_49158569_36944cute7productE - _ZN73_INTERNAL_956f4187_37_flash_fwd_hdimdiff_fp16_paged_sm90_cu_49158569_36944cuda3std3__475_GLOBAL__N__956f4187_37_flash_fwd_hdimdiff_fp16_paged_sm90_cu_49158569_36946ignoreE)
_ZN73_INTERNAL_956f4187_37_flash_fwd_hdimdiff_fp16_paged_sm90_cu_49158569_36944cuda3std3__475_GLOBAL__N__956f4187_37_flash_fwd_hdimdiff_fp16_paged_sm90_cu_49158569_36946ignoreE:
	.zero		1
	.type		_ZN73_INTERNAL_956f4187_37_flash_fwd_hdimdiff_fp16_paged_sm90_cu_49158569_36944cute7productE,@object
	.size		_ZN73_INTERNAL_956f4187_37_flash_fwd_hdimdiff_fp16_paged_sm90_cu_49158569_36944cute7productE,(_ZN73_INTERNAL_956f4187_37_flash_fwd_hdimdiff_fp16_paged_sm90_cu_49158569_36944cuda3std3__45__cpo3endE - _ZN73_INTERNAL_956f4187_37_flash_fwd_hdimdiff_fp16_paged_sm90_cu_49158569_36944cute7productE)
_ZN73_INTERNAL_956f4187_37_flash_fwd_hdimdiff_fp16_paged_sm90_cu_49158569_36944cute7productE:
	.zero		1
	.type		_ZN73_INTERNAL_956f4187_37_flash_fwd_hdimdiff_fp16_paged_sm90_cu_49158569_36944cuda3std3__45__cpo3endE,@object
	.size		_ZN73_INTERNAL_956f4187_37_flash_fwd_hdimdiff_fp16_paged_sm90_cu_49158569_36944cuda3std3__45__cpo3endE,(_ZN73_INTERNAL_956f4187_37_flash_fwd_hdimdiff_fp16_paged_sm90_cu_49158569_36944cuda3std3__419piecewise_constructE - _ZN73_INTERNAL_956f4187_37_flash_fwd_hdimdiff_fp16_paged_sm90_cu_49158569_36944cuda3std3__45__cpo3endE)
_ZN73_INTERNAL_956f4187_37_flash_fwd_hdimdiff_fp16_paged_sm90_cu_49158569_36944cuda3std3__45__cpo3endE:
	.zero		1
	.type		_ZN73_INTERNAL_956f4187_37_flash_fwd_hdimdiff_fp16_paged_sm90_cu_49158569_36944cuda3std3__419piecewise_constructE,@object
	.size		_ZN73_INTERNAL_956f4187_37_flash_fwd_hdimdiff_fp16_paged_sm90_cu_49158569_36944cuda3std3__419piecewise_constructE,(_ZN73_INTERNAL_956f4187_37_flash_fwd_hdimdiff_fp16_paged_sm90_cu_49158569_36944cuda3std3__45__cpo4cendE - _ZN73_INTERNAL_956f4187_37_flash_fwd_hdimdiff_fp16_paged_sm90_cu_49158569_36944cuda3std3__419piecewise_constructE)
_ZN73_INTERNAL_956f4187_37_flash_fwd_hdimdiff_fp16_paged_sm90_cu_49158569_36944cuda3std3__419piecewise_constructE:
	.zero		1
	.type		_ZN73_INTERNAL_956f4187_37_flash_fwd_hdimdiff_fp16_paged_sm90_cu_49158569_36944cuda3std3__45__cpo4cendE,@object
	.size		_ZN73_INTERNAL_956f4187_37_flash_fwd_hdimdiff_fp16_paged_sm90_cu_49158569_36944cuda3std3__45__cpo4cendE,(_ZN73_INTERNAL_956f4187_37_flash_fwd_hdimdiff_fp16_paged_sm90_cu_49158569_36944cuda3std6ranges3__45__cpo4swapE - _ZN73_INTERNAL_956f4187_37_flash_fwd_hdimdiff_fp16_paged_sm90_cu_49158569_36944cuda3std3__45__cpo4cendE)
_ZN73_INTERNAL_956f4187_37_flash_fwd_hdimdiff_fp16_paged_sm90_cu_49158569_36944cuda3std3__45__cpo4cendE:
	.zero		1
	.type		_ZN73_INTERNAL_956f4187_37_flash_fwd_hdimdiff_fp16_paged_sm90_cu_49158569_36944cuda3std6ranges3__45__cpo4swapE,@object
	.size		_ZN73_INTERNAL_956f4187_37_flash_fwd_hdimdiff_fp16_paged_sm90_cu_49158569_36944cuda3std6ranges3__45__cpo4swapE,(.L_7 - _ZN73_INTERNAL_956f4187_37_flash_fwd_hdimdiff_fp16_paged_sm90_cu_49158569_36944cuda3std6ranges3__45__cpo4swapE)
_ZN73_INTERNAL_956f4187_37_flash_fwd_hdimdiff_fp16_paged_sm90_cu_49158569_36944cuda3std6ranges3__45__cpo4swapE:
	.zero		1
.L_7:


//--------------------- .nv.constant0._ZN7cutlass13device_kernelIN5flash11enable_sm90INS1_16FlashAttnFwdSm90INS1_25CollectiveMainloopFwdSm90ILi2EN4cute5tupleIJNS5_1CILi1EEES8_S8_EEENS6_IJNS7_ILi128EEENS7_ILi96EEENS7_ILi192EEEEEELi128ENS_6half_tEfNS_4arch4Sm90ELb0ELb0ELb0ELb0ELb1ELb0ELb0ELb1ELb1ELb1ELb0ELb0EEENS1_21CollectiveEpilogueFwdINS6_IJSA_SA_SB_EEES9_SE_SG_Li256ELb0ELb1ELb0ELb0EEENS1_29StaticPersistentTileSchedulerILb0EEEEEEEEEvNT_6ParamsE --------------------------
	.section	.nv.constant0._ZN7cutlass13device_kernelIN5flash11enable_sm90INS1_16FlashAttnFwdSm90INS1_25CollectiveMainloopFwdSm90ILi2EN4cute5tupleIJNS5_1CILi1EEES8_S8_EEENS6_IJNS7_ILi128EEENS7_ILi96EEENS7_ILi192EEEEEELi128ENS_6half_tEfNS_4arch4Sm90ELb0ELb0ELb0ELb0ELb1ELb0ELb0ELb1ELb1ELb1ELb0ELb0EEENS1_21CollectiveEpilogueFwdINS6_IJSA_SA_SB_EEES9_SE_SG_Li256ELb0ELb1ELb0ELb0EEENS1_29StaticPersistentTileSchedulerILb0EEEEEEEEEvNT_6ParamsE,"a",@progbits
	.sectionflags	@""
	.align	4
.nv.constant0._ZN7cutlass13device_kernelIN5flash11enable_sm90INS1_16FlashAttnFwdSm90INS1_25CollectiveMainloopFwdSm90ILi2EN4cute5tupleIJNS5_1CILi1EEES8_S8_EEENS6_IJNS7_ILi128EEENS7_ILi96EEENS7_ILi192EEEEEELi128ENS_6half_tEfNS_4arch4Sm90ELb0ELb0ELb0ELb0ELb1ELb0ELb0ELb1ELb1ELb1ELb0ELb0EEENS1_21CollectiveEpilogueFwdINS6_IJSA_SA_SB_EEES9_SE_SG_Li256ELb0ELb1ELb0ELb0EEENS1_29StaticPersistentTileSchedulerILb0EEEEEEEEEvNT_6ParamsE:
	.zero		3456


//--------------------- .nv.constant0._ZN7cutlass13device_kernelIN5flash11enable_sm90INS1_16FlashAttnFwdSm90INS1_25CollectiveMainloopFwdSm90ILi2EN4cute5tupleIJNS5_1CILi1EEES8_S8_EEENS6_IJNS7_ILi128EEENS7_ILi96EEENS7_ILi192EEEEEELi128ENS_6half_tEfNS_4arch4Sm90ELb0ELb0ELb0ELb1ELb1ELb0ELb0ELb1ELb1ELb1ELb0ELb0EEENS1_21CollectiveEpilogueFwdINS6_IJSA_SA_SB_EEES9_SE_SG_Li256ELb1ELb1ELb0ELb0EEENS1_36VarlenDynamicPersistentTileSchedulerILi128ELi96ELi256ELi128ELb0ELb1ELb1ELb0ELb1ELb1EEEEEEEEEvNT_6ParamsE --------------------------
	.section	.nv.constant0._ZN7cutlass13device_kernelIN5flash11enable_sm90INS1_16FlashAttnFwdSm90INS1_25CollectiveMainloopFwdSm90ILi2EN4cute5tupleIJNS5_1CILi1EEES8_S8_EEENS6_IJNS7_ILi128EEENS7_ILi96EEENS7_ILi192EEEEEELi128ENS_6half_tEfNS_4arch4Sm90ELb0ELb0ELb0ELb1ELb1ELb0ELb0ELb1ELb1ELb1ELb0ELb0EEENS1_21CollectiveEpilogueFwdINS6_IJSA_SA_SB_EEES9_SE_SG_Li256ELb1ELb1ELb0ELb0EEENS1_36VarlenDynamicPersistentTileSchedulerILi128ELi96ELi256ELi128ELb0ELb1ELb1ELb0ELb1ELb1EEEEEEEEEvNT_6ParamsE,"a",@progbits
	.sectionflags	@""
	.align	4
.nv.constant0._ZN7cutlass13device_kernelIN5flash11enable_sm90INS1_16FlashAttnFwdSm90INS1_25CollectiveMainloopFwdSm90ILi2EN4cute5tupleIJNS5_1CILi1EEES8_S8_EEENS6_IJNS7_ILi128EEENS7_ILi96EEENS7_ILi192EEEEEELi128ENS_6half_tEfNS_4arch4Sm90ELb0ELb0ELb0ELb1ELb1ELb0ELb0ELb1ELb1ELb1ELb0ELb0EEENS1_21CollectiveEpilogueFwdINS6_IJSA_SA_SB_EEES9_SE_SG_Li256ELb1ELb1ELb0ELb0EEENS1_36VarlenDynamicPersistentTileSchedulerILi128ELi96ELi256ELi128ELb0ELb1ELb1ELb0ELb1ELb1EEEEEEEEEvNT_6ParamsE:
	.zero		3584


//--------------------- .nv.constant0._ZN7cutlass13device_kernelIN5flash11enable_sm90INS1_16FlashAttnFwdSm90INS1_25CollectiveMainloopFwdSm90ILi2EN4cute5tupleIJNS5_1CILi1EEES8_S8_EEENS6_IJNS7_ILi128EEENS7_ILi96EEENS7_ILi192EEEEEELi128ENS_6half_tEfNS_4arch4Sm90ELb0ELb0ELb0ELb1ELb1ELb1ELb0ELb1ELb1ELb1ELb0ELb0EEENS1_21CollectiveEpilogueFwdINS6_IJSA_SA_SB_EEES9_SE_SG_Li256ELb1ELb1ELb0ELb0EEENS1_36VarlenDynamicPersistentTileSchedulerILi128ELi96ELi256ELi128ELb0ELb1ELb1ELb0ELb1ELb1EEEEEEEEEvNT_6ParamsE --------------------------
	.section	.nv.constant0._ZN7cutlass13device_kernelIN5flash11enable_sm90INS1_16FlashAttnFwdSm90INS1_25CollectiveMainloopFwdSm90ILi2EN4cute5tupleIJNS5_1CILi1EEES8_S8_EEENS6_IJNS7_ILi128EEENS7_ILi96EEENS7_ILi192EEEEEELi128ENS_6half_tEfNS_4arch4Sm90ELb0ELb0ELb0ELb1ELb1ELb1ELb0ELb1ELb1ELb1ELb0ELb0EEENS1_21CollectiveEpilogueFwdINS6_IJSA_SA_SB_EEES9_SE_SG_Li256ELb1ELb1ELb0ELb0EEENS1_36VarlenDynamicPersistentTileSchedulerILi128ELi96ELi256ELi128ELb0ELb1ELb1ELb0ELb1ELb1EEEEEEEEEvNT_6ParamsE,"a",@progbits
	.sectionflags	@""
	.align	4
.nv.constant0._ZN7cutlass13device_kernelIN5flash11enable_sm90INS1_16FlashAttnFwdSm90INS1_25CollectiveMainloopFwdSm90ILi2EN4cute5tupleIJNS5_1CILi1EEES8_S8_EEENS6_IJNS7_ILi128EEENS7_ILi96EEENS7_ILi192EEEEEELi128ENS_6half_tEfNS_4arch4Sm90ELb0ELb0ELb0ELb1ELb1ELb1ELb0ELb1ELb1ELb1ELb0ELb0EEENS1_21CollectiveEpilogueFwdINS6_IJSA_SA_SB_EEES9_SE_SG_Li256ELb1ELb1ELb0ELb0EEENS1_36VarlenDynamicPersistentTileSchedulerILi128ELi96ELi256ELi128ELb0ELb1ELb1ELb0ELb1ELb1EEEEEEEEEvNT_6ParamsE:
	.zero		3584


//--------------------- .nv.constant0._ZN7cutlass13device_kernelIN5flash11enable_sm90INS1_16FlashAttnFwdSm90INS1_25CollectiveMainloopFwdSm90ILi2EN4cute5tupleIJNS5_1CILi1EEES8_S8_EEENS6_IJNS7_ILi128EEENS7_ILi96EEENS7_ILi192EEEEEELi128ENS_6half_tEfNS_4arch4Sm90ELb0ELb1ELb0ELb0ELb1ELb0ELb0ELb1ELb1ELb1ELb0ELb0EEENS1_21CollectiveEpilogueFwdINS6_IJSA_SA_SB_EEES9_SE_SG_Li256ELb0ELb1ELb0ELb0EEENS1_30DynamicPersistentTileSchedulerILi256ELi128ELb0ELb1ELb1EEEEEEEEEvNT_6ParamsE --------------------------
	.section	.nv.constant0._ZN7cutlass13device_kernelIN5flash11enable_sm90INS1_16FlashAttnFwdSm90INS1_25CollectiveMainloopFwdSm90ILi2EN4cute5tupleIJNS5_1CILi1EEES8_S8_EEENS6_IJNS7_ILi128EEENS7_ILi96EEENS7_ILi192EEEEEELi128ENS_6half_tEfNS_4arch4Sm90ELb0ELb1ELb0ELb0ELb1ELb0ELb0ELb1ELb1ELb1ELb0ELb0EEENS1_21CollectiveEpilogueFwdINS6_IJSA_SA_SB_EEES9_SE_SG_Li256ELb0ELb1ELb0ELb0EEENS1_30DynamicPersistentTileSchedulerILi256ELi128ELb0ELb1ELb1EEEEEEEEEvNT_6ParamsE,"a",@progbits
	.sectionflags	@""
	.align	4
.nv.constant0._ZN7cutlass13device_kernelIN5flash11enable_sm90INS1_16FlashAttnFwdSm90INS1_25CollectiveMainloopFwdSm90ILi2EN4cute5tupleIJNS5_1CILi1EEES8_S8_EEENS6_IJNS7_ILi128EEENS7_ILi96EEENS7_ILi192EEEEEELi128ENS_6half_tEfNS_4arch4Sm90ELb0ELb1ELb0ELb0ELb1ELb0ELb0ELb1ELb1ELb1ELb0ELb0EEENS1_21CollectiveEpilogueFwdINS6_IJSA_SA_SB_EEES9_SE_SG_Li256ELb0ELb1ELb0ELb0EEENS1_30DynamicPersistentTileSchedulerILi256ELi128ELb0ELb1ELb1EEEEEEEEEvNT_6ParamsE:
	.zero		3584


//--------------------- .nv.constant0._ZN7cutlass13device_kernelIN5flash11enable_sm90INS1_16FlashAttnFwdSm90INS1_25CollectiveMainloopFwdSm90ILi2EN4cute5tupleIJNS5_1CILi1EEES8_S8_EEENS6_IJNS7_ILi128EEENS7_ILi96EEENS7_ILi192EEEEEELi128ENS_6half_tEfNS_4arch4Sm90ELb0ELb1ELb0ELb1ELb1ELb0ELb0ELb1ELb1ELb1ELb0ELb0EEENS1_21CollectiveEpilogueFwdINS6_IJSA_SA_SB_EEES9_SE_SG_Li256ELb1ELb1ELb0ELb0EEENS1_36VarlenDynamicPersistentTileSchedulerILi128ELi96ELi256ELi128ELb0ELb1ELb1ELb1ELb0ELb1EEEEEEEEEvNT_6ParamsE --------------------------
	.section	.nv.constant0._ZN7cutlass13device_kernelIN5flash11enable_sm90INS1_16FlashAttnFwdSm90INS1_25CollectiveMainloopFwdSm90ILi2EN4cute5tupleIJNS5_1CILi1EEES8_S8_EEENS6_IJNS7_ILi128EEENS7_ILi96EEENS7_ILi192EEEEEELi128ENS_6half_tEfNS_4arch4Sm90ELb0ELb1ELb0ELb1ELb1ELb0ELb0ELb1ELb1ELb1ELb0ELb0EEENS1_21CollectiveEpilogueFwdINS6_IJSA_SA_SB_EEES9_SE_SG_Li256ELb1ELb1ELb0ELb0EEENS1_36VarlenDynamicPersistentTileSchedulerILi128ELi96ELi256ELi128ELb0ELb1ELb1ELb1ELb0ELb1EEEEEEEEEvNT_6ParamsE,"a",@progbits
	.sectionflags	@""
	.align	4
.nv.constant0._ZN7cutlass13device_kernelIN5flash11enable_sm90INS1_16FlashAttnFwdSm90INS1_25CollectiveMainloopFwdSm90ILi2EN4cute5tupleIJNS5_1CILi1EEES8_S8_EEENS6_IJNS7_ILi128EEENS7_ILi96EEENS7_ILi192EEEEEELi128ENS_6half_tEfNS_4arch4Sm90ELb0ELb1ELb0ELb1ELb1ELb0ELb0ELb1ELb1ELb1ELb0ELb0EEENS1_21CollectiveEpilogueFwdINS6_IJSA_SA_SB_EEES9_SE_SG_Li256ELb1ELb1ELb0ELb0EEENS1_36VarlenDynamicPersistentTileSchedulerILi128ELi96ELi256ELi128ELb0ELb1ELb1ELb1ELb0ELb1EEEEEEEEEvNT_6ParamsE:
	.zero		3584


//--------------------- .nv.constant0._ZN7cutlass13device_kernelIN5flash11enable_sm90INS1_16FlashAttnFwdSm90INS1_25CollectiveMainloopFwdSm90ILi2EN4cute5tupleIJNS5_1CILi1EEES8_S8_EEENS6_IJNS7_ILi128EEENS7_ILi96EEENS7_ILi192EEEEEELi128ENS_6half_tEfNS_4arch4Sm90ELb0ELb1ELb0ELb1ELb1ELb1ELb0ELb1ELb1ELb1ELb0ELb0EEENS1_21CollectiveEpilogueFwdINS6_IJSA_SA_SB_EEES9_SE_SG_Li256ELb1ELb1ELb0ELb0EEENS1_36VarlenDynamicPersistentTileSchedulerILi128ELi96ELi256ELi128ELb0ELb1ELb1ELb1ELb0ELb1EEEEEEEEEvNT_6ParamsE --------------------------
	.section	.nv.constant0._ZN7cutlass13device_kernelIN5flash11enable_sm90INS1_16FlashAttnFwdSm90INS1_25CollectiveMainloopFwdSm90ILi2EN4cute5tupleIJNS5_1CILi1EEES8_S8_EEENS6_IJNS7_ILi128EEENS7_ILi96EEENS7_ILi192EEEEEELi128ENS_6half_tEfNS_4arch4Sm90ELb0ELb1ELb0ELb1ELb1ELb1ELb0ELb1ELb1ELb1ELb0ELb0EEENS1_21CollectiveEpilogueFwdINS6_IJSA_SA_SB_EEES9_SE_SG_Li256ELb1ELb1ELb0ELb0EEENS1_36VarlenDynamicPersistentTileSchedulerILi128ELi96ELi256ELi128ELb0ELb1ELb1ELb1ELb0ELb1EEEEEEEEEvNT_6ParamsE,"a",@progbits
	.sectionflags	@""
	.align	4
.nv.constant0._ZN7cutlass13device_kernelIN5flash11enable_sm90INS1_16FlashAttnFwdSm90INS1_25CollectiveMainloopFwdSm90ILi2EN4cute5tupleIJNS5_1CILi1EEES8_S8_EEENS6_IJNS7_ILi128EEENS7_ILi96EEENS7_ILi192EEEEEELi128ENS_6half_tEfNS_4arch4Sm90ELb0ELb1ELb0ELb1ELb1ELb1ELb0ELb1ELb1ELb1ELb0ELb0EEENS1_21CollectiveEpilogueFwdINS6_IJSA_SA_SB_EEES9_SE_SG_Li256ELb1ELb1ELb0ELb0EEENS1_36VarlenDynamicPersistentTileSchedulerILi128ELi96ELi256ELi128ELb0ELb1ELb1ELb1ELb0ELb1EEEEEEEEEvNT_6ParamsE:
	.zero		3584


//--------------------- .nv.constant0._ZN7cutlass13device_kernelIN5flash11enable_sm90INS1_16FlashAttnFwdSm90INS1_25CollectiveMainloopFwdSm90ILi2EN4cute5tupleIJNS5_1CILi1EEES8_S8_EEENS6_IJNS7_ILi128EEENS7_ILi96EEENS7_ILi192EEEEEELi128ENS_6half_tEfNS_4arch4Sm90ELb1ELb0ELb0ELb0ELb1ELb0ELb0ELb1ELb1ELb1ELb0ELb0EEENS1_21CollectiveEpilogueFwdINS6_IJSA_SA_SB_EEES9_SE_SG_Li256ELb0ELb1ELb0ELb0EEENS1_30DynamicPersistentTileSchedulerILi256ELi128ELb0ELb1ELb1EEEEEEEEEvNT_6ParamsE --------------------------
	.section	.nv.constant0._ZN7cutlass13device_kernelIN5flash11enable_sm90INS1_16FlashAttnFwdSm90INS1_25CollectiveMainloopFwdSm90ILi2EN4cute5tupleIJNS5_1CILi1EEES8_S8_EEENS6_IJNS7_ILi128EEENS7_ILi96EEENS7_ILi192EEEEEELi128ENS_6half_tEfNS_4arch4Sm90ELb1ELb0ELb0ELb0ELb1ELb0ELb0ELb1ELb1ELb1ELb0ELb0EEENS1_21CollectiveEpilogueFwdINS6_IJSA_SA_SB_EEES9_SE_SG_Li256ELb0ELb1ELb0ELb0EEENS1_30DynamicPersistentTileSchedulerILi256ELi128ELb0ELb1ELb1EEEEEEEEEvNT_6ParamsE,"a",@progbits
	.sectionflags	@""
	.align	4
.nv.constant0._ZN7cutlass13device_kernelIN5flash11enable_sm90INS1_16FlashAttnFwdSm90INS1_25CollectiveMainloopFwdSm90ILi2EN4cute5tupleIJNS5_1CILi1EEES8_S8_EEENS6_IJNS7_ILi128EEENS7_ILi96EEENS7_ILi192EEEEEELi128ENS_6half_tEfNS_4arch4Sm90ELb1ELb0ELb0ELb0ELb1ELb0ELb0ELb1ELb1ELb1ELb0ELb0EEENS1_21CollectiveEpilogueFwdINS6_IJSA_SA_SB_EEES9_SE_SG_Li256ELb0ELb1ELb0ELb0EEENS1_30DynamicPersistentTileSchedulerILi256ELi128ELb0ELb1ELb1EEEEEEEEEvNT_6ParamsE:
	.zero		3584


//--------------------- .nv.constant0._ZN7cutlass13device_kernelIN5flash11enable_sm90INS1_16FlashAttnFwdSm90INS1_25CollectiveMainloopFwdSm90ILi2EN4cute5tupleIJNS5_1CILi1EEES8_S8_EEENS6_IJNS7_ILi128EEENS7_ILi96EEENS7_ILi192EEEEEELi128ENS_6half_tEfNS_4arch4Sm90ELb1ELb0ELb0ELb1ELb1ELb0ELb0ELb1ELb1ELb1ELb0ELb0EEENS1_21CollectiveEpilogueFwdINS6_IJSA_SA_SB_EEES9_SE_SG_Li256ELb1ELb1ELb0ELb0EEENS1_36VarlenDynamicPersistentTileSchedulerILi128ELi96ELi256ELi128ELb0ELb1ELb1ELb1ELb1ELb1EEEEEEEEEvNT_6ParamsE --------------------------
	.section	.nv.constant0._ZN7cutlass13device_kernelIN5flash11enable_sm90INS1_16FlashAttnFwdSm90INS1_25CollectiveMainloopFwdSm90ILi2EN4cute5tupleIJNS5_1CILi1EEES8_S8_EEENS6_IJNS7_ILi128EEENS7_ILi96EEENS7_ILi192EEEEEELi128ENS_6half_tEfNS_4arch4Sm90ELb1ELb0ELb0ELb1ELb1ELb0ELb0ELb1ELb1ELb1ELb0ELb0EEENS1_21CollectiveEpilogueFwdINS6_IJSA_SA_SB_EEES9_SE_SG_Li256ELb1ELb1ELb0ELb0EEENS1_36VarlenDynamicPersistentTileSchedulerILi128ELi96ELi256ELi128ELb0ELb1ELb1ELb1ELb1ELb1EEEEEEEEEvNT_6ParamsE,"a",@progbits
	.sectionflags	@""
	.align	4
.nv.constant0._ZN7cutlass13device_kernelIN5flash11enable_sm90INS1_16FlashAttnFwdSm90INS1_25CollectiveMainloopFwdSm90ILi2EN4cute5tupleIJNS5_1CILi1EEES8_S8_EEENS6_IJNS7_ILi128EEENS7_ILi96EEENS7_ILi192EEEEEELi128ENS_6half_tEfNS_4arch4Sm90ELb1ELb0ELb0ELb1ELb1ELb0ELb0ELb1ELb1ELb1ELb0ELb0EEENS1_21CollectiveEpilogueFwdINS6_IJSA_SA_SB_EEES9_SE_SG_Li256ELb1ELb1ELb0ELb0EEENS1_36VarlenDynamicPersistentTileSchedulerILi128ELi96ELi256ELi128ELb0ELb1ELb1ELb1ELb1ELb1EEEEEEEEEvNT_6ParamsE:
	.zero		3584


//--------------------- .nv.constant0._ZN7cutlass13device_kernelIN5flash11enable_sm90INS1_16FlashAttnFwdSm90INS1_25CollectiveMainloopFwdSm90ILi2EN4cute5tupleIJNS5_1CILi1EEES8_S8_EEENS6_IJNS7_ILi128EEENS7_ILi96EEENS7_ILi192EEEEEELi128ENS_6half_tEfNS_4arch4Sm90ELb1ELb0ELb0ELb1ELb1ELb1ELb0ELb1ELb1ELb1ELb0ELb0EEENS1_21CollectiveEpilogueFwdINS6_IJSA_SA_SB_EEES9_SE_SG_Li256ELb1ELb1ELb0ELb0EEENS1_36VarlenDynamicPersistentTileSchedulerILi128ELi96ELi256ELi128ELb0ELb1ELb1ELb1ELb1ELb1EEEEEEEEEvNT_6ParamsE --------------------------
	.section	.nv.constant0._ZN7cutlass13device_kernelIN5flash11enable_sm90INS1_16FlashAttnFwdSm90INS1_25CollectiveMainloopFwdSm90ILi2EN4cute5tupleIJNS5_1CILi1EEES8_S8_EEENS6_IJNS7_ILi128EEENS7_ILi96EEENS7_ILi192EEEEEELi128ENS_6half_tEfNS_4arch4Sm90ELb1ELb0ELb0ELb1ELb1ELb1ELb0ELb1ELb1ELb1ELb0ELb0EEENS1_21CollectiveEpilogueFwdINS6_IJSA_SA_SB_EEES9_SE_SG_Li256ELb1ELb1ELb0ELb0EEENS1_36VarlenDynamicPersistentTileSchedulerILi128ELi96ELi256ELi128ELb0ELb1ELb1ELb1ELb1ELb1EEEEEEEEEvNT_6ParamsE,"a",@progbits
	.sectionflags	@""
	.align	4
.nv.constant0._ZN7cutlass13device_kernelIN5flash11enable_sm90INS1_16FlashAttnFwdSm90INS1_25CollectiveMainloopFwdSm90ILi2EN4cute5tupleIJNS5_1CILi1EEES8_S8_EEENS6_IJNS7_ILi128EEENS7_ILi96EEENS7_ILi192EEEEEELi128ENS_6half_tEfNS_4arch4Sm90ELb1ELb0ELb0ELb1ELb1ELb1ELb0ELb1ELb1ELb1ELb0ELb0EEENS1_21CollectiveEpilogueFwdINS6_IJSA_SA_SB_EEES9_SE_SG_Li256ELb1ELb1ELb0ELb0EEENS1_36VarlenDynamicPersistentTileSchedulerILi128ELi96ELi256ELi128ELb0ELb1ELb1ELb1ELb1ELb1EEEEEEEEEvNT_6ParamsE:
	.zero		3584


//--------------------- .nv.constant0._ZN7cutlass13device_kernelIN5flash11enable_sm90INS1_16FlashAttnFwdSm90INS1_25CollectiveMainloopFwdSm90ILi2EN4cute5tupleIJNS5_1CILi1EEES8_S8_EEENS6_IJNS7_ILi64EEESA_SA_EEELi512ENS_6half_tEfNS_4arch4Sm90ELb0ELb0ELb0ELb0ELb1ELb0ELb0ELb0ELb0ELb1ELb0ELb0EEENS1_21CollectiveEpilogueFwdINS6_IJSA_NS7_ILi512EEESA_EEES9_SC_SE_Li256ELb0ELb1ELb0ELb0EEENS1_29StaticPersistentTileSchedulerILb0EEEEEEEEEvNT_6ParamsE --------------------------
	.section	.nv.constant0._ZN7cutlass13device_kernelIN5flash11enable_sm90INS1_16FlashAttnFwdSm90INS1_25CollectiveMainloopFwdSm90ILi2EN4cute5tupleIJNS5_1CILi1EEES8_S8_EEENS6_IJNS7_ILi64EEESA_SA_EEELi512ENS_6half_tEfNS_4arch4Sm90ELb0ELb0ELb0ELb0ELb1ELb0ELb0ELb0ELb0ELb1ELb0ELb0EEENS1_21CollectiveEpilogueFwdINS6_IJSA_NS7_ILi512EEESA_EEES9_SC_SE_Li256ELb0ELb1ELb0ELb0EEENS1_29StaticPersistentTileSchedulerILb0EEEEEEEEEvNT_6ParamsE,"a",@progbits
	.sectionflags	@""
	.align	4
.nv.constant0._ZN7cutlass13device_kernelIN5flash11enable_sm90INS1_16FlashAttnFwdSm90INS1_25CollectiveMainloopFwdSm90ILi2EN4cute5tupleIJNS5_1CILi1EEES8_S8_EEENS6_IJNS7_ILi64EEESA_SA_EEELi512ENS_6half_tEfNS_4arch4Sm90ELb0ELb0ELb0ELb0ELb1ELb0ELb0ELb0ELb0ELb1ELb0ELb0EEENS1_21CollectiveEpilogueFwdINS6_IJSA_NS7_ILi512EEESA_EEES9_SC_SE_Li256ELb0ELb1ELb0ELb0EEENS1_29StaticPersistentTileSchedulerILb0EEEEEEEEEvNT_6ParamsE:
	.zero		3456


//--------------------- .nv.constant0._ZN7cutlass13device_kernelIN5flash11enable_sm90INS1_16FlashAttnFwdSm90INS1_25CollectiveMainloopFwdSm90ILi2EN4cute5tupleIJNS5_1CILi1EEES8_S8_EEENS6_IJNS7_ILi64EEESA_SA_EEELi512ENS_6half_tEfNS_4arch4Sm90ELb0ELb0ELb0ELb0ELb1ELb0ELb1ELb0ELb0ELb1ELb0ELb0EEENS1_21CollectiveEpilogueFwdINS6_IJSA_NS7_ILi512EEESA_EEES9_SC_SE_Li256ELb0ELb1ELb0ELb0EEENS1_29StaticPersistentTileSchedulerILb0EEEEEEEEEvNT_6ParamsE --------------------------
	.section	.nv.constant0._ZN7cutlass13device_kernelIN5flash11enable_sm90INS1_16FlashAttnFwdSm90INS1_25CollectiveMainloopFwdSm90ILi2EN4cute5tupleIJNS5_1CILi1EEES8_S8_EEENS6_IJNS7_ILi64EEESA_SA_EEELi512ENS_6half_tEfNS_4arch4Sm90ELb0ELb0ELb0ELb0ELb1ELb0ELb1ELb0ELb0ELb1ELb0ELb0EEENS1_21CollectiveEpilogueFwdINS6_IJSA_NS7_ILi512EEESA_EEES9_SC_SE_Li256ELb0ELb1ELb0ELb0EEENS1_29StaticPersistentTileSchedulerILb0EEEEEEEEEvNT_6ParamsE,"a",@progbits
	.sectionflags	@""
	.align	4
.nv.constant0._ZN7cutlass13device_kernelIN5flash11enable_sm90INS1_16FlashAttnFwdSm90INS1_25CollectiveMainloopFwdSm90ILi2EN4cute5tupleIJNS5_1CILi1EEES8_S8_EEENS6_IJNS7_ILi64EEESA_SA_EEELi512ENS_6half_tEfNS_4arch4Sm90ELb0ELb0ELb0ELb0ELb1ELb0ELb1ELb0ELb0ELb1ELb0ELb0EEENS1_21CollectiveEpilogueFwdINS6_IJSA_NS7_ILi512EEESA_EEES9_SC_SE_Li256ELb0ELb1ELb0ELb0EEENS1_29StaticPersistentTileSchedulerILb0EEEEEEEEEvNT_6ParamsE:
	.zero		3712


//--------------------- .nv.constant0._ZN7cutlass13device_kernelIN5flash11enable_sm90INS1_16FlashAttnFwdSm90INS1_25CollectiveMainloopFwdSm90ILi2EN4cute5tupleIJNS5_1CILi1EEES8_S8_EEENS6_IJNS7_ILi64EEESA_SA_EEELi512ENS_6half_tEfNS_4arch4Sm90ELb0ELb0ELb0ELb1ELb1ELb0ELb0ELb0ELb0ELb1ELb0ELb0EEENS1_21CollectiveEpilogueFwdINS6_IJSA_NS7_ILi512EEESA_EEES9_SC_SE_Li256ELb1ELb1ELb0ELb0EEENS1_36VarlenDynamicPersistentTileSchedulerILi64ELi64ELi256ELi128ELb0ELb1ELb1ELb0ELb1ELb1EEEEEEEEEvNT_6ParamsE --------------------------
	.section	.nv.constant0._ZN7cutlass13device_kernelIN5flash11enable_sm90INS1_16FlashAttnFwdSm90INS1_25CollectiveMainloopFwdSm90ILi2EN4cute5tupleIJNS5_1CILi1EEES8_S8_EEENS6_IJNS7_ILi64EEESA_SA_EEELi512ENS_6half_tEfNS_4arch4Sm90ELb0ELb0ELb0ELb1ELb1ELb0ELb0ELb0ELb0ELb1ELb0ELb0EEENS1_21CollectiveEpilogueFwdINS6_IJSA_NS7_ILi512EEESA_EEES9_SC_SE_Li256ELb1ELb1ELb0ELb0EEENS1_36VarlenDynamicPersistentTileSchedulerILi64ELi64ELi256ELi128ELb0ELb1ELb1ELb0ELb1ELb1EEEEEEEEEvNT_6ParamsE,"a",@progbits
	.sectionflags	@""
	.align	4
.nv.constant0._ZN7cutlass13device_kernelIN5flash11enable_sm90INS1_16FlashAttnFwdSm90INS1_25CollectiveMainloopFwdSm90ILi2EN4cute5tupleIJNS5_1CILi1EEES8_S8_EEENS6_IJNS7_ILi64EEESA_SA_EEELi512ENS_6half_tEfNS_4arch4Sm90ELb0ELb0ELb0ELb1ELb1ELb0ELb0ELb0ELb0ELb1ELb0ELb0EEENS1_21CollectiveEpilogueFwdINS6_IJSA_NS7_ILi512EEESA_EEES9_SC_SE_Li256ELb1ELb1ELb0ELb0EEENS1_36VarlenDynamicPersistentTileSchedulerILi64ELi64ELi256ELi128ELb0ELb1ELb1ELb0ELb1ELb1EEEEEEEEEvNT_6ParamsE:
	.zero		3584


//--------------------- .nv.constant0._ZN7cutlass13device_kernelIN5flash11enable_sm90INS1_16FlashAttnFwdSm90INS1_25CollectiveMainloopFwdSm90ILi2EN4cute5tupleIJNS5_1CILi1EEES8_S8_EEENS6_IJNS7_ILi64EEESA_SA_EEELi512ENS_6half_tEfNS_4arch4Sm90ELb0ELb0ELb0ELb1ELb1ELb1ELb0ELb0ELb0ELb1ELb0ELb0EEENS1_21CollectiveEpilogueFwdINS6_IJSA_NS7_ILi512EEESA_EEES9_SC_SE_Li256ELb1ELb1ELb0ELb0EEENS1_36VarlenDynamicPersistentTileSchedulerILi64ELi64ELi256ELi128ELb0ELb1ELb1ELb0ELb1ELb1EEEEEEEEEvNT_6ParamsE --------------------------
	.section	.nv.constant0._ZN7cutlass13device_kernelIN5flash11enable_sm90INS1_16FlashAttnFwdSm90INS1_25CollectiveMainloopFwdSm90ILi2EN4cute5tupleIJNS5_1CILi1EEES8_S8_EEENS6_IJNS7_ILi64EEESA_SA_EEELi512ENS_6half_tEfNS_4arch4Sm90ELb0ELb0ELb0ELb1ELb1ELb1ELb0ELb0ELb0ELb1ELb0ELb0EEENS1_21CollectiveEpilogueFwdINS6_IJSA_NS7_ILi512EEESA_EEES9_SC_SE_Li256ELb1ELb1ELb0ELb0EEENS1_36VarlenDynamicPersistentTileSchedulerILi64ELi64ELi256ELi128ELb0ELb1ELb1ELb0ELb1ELb1EEEEEEEEEvNT_6ParamsE,"a",@progbits
	.sectionflags	@""
	.align	4
.nv.constant0._ZN7cutlass13device_kernelIN5flash11enable_sm90INS1_16FlashAttnFwdSm90INS1_25CollectiveMainloopFwdSm90ILi2EN4cute5tupleIJNS5_1CILi1EEES8_S8_EEENS6_IJNS7_ILi64EEESA_SA_EEELi512ENS_6half_tEfNS_4arch4Sm90ELb0ELb0ELb0ELb1ELb1ELb1ELb0ELb0ELb0ELb1ELb0ELb0EEENS1_21CollectiveEpilogueFwdINS6_IJSA_NS7_ILi512EEESA_EEES9_SC_SE_Li256ELb1ELb1ELb0ELb0EEENS1_36VarlenDynamicPersistentTileSchedulerILi64ELi64ELi256ELi128ELb0ELb1ELb1ELb0ELb1ELb1EEEEEEEEEvNT_6ParamsE:
	.zero		3584


//--------------------- .nv.constant0._ZN7cutlass13device_kernelIN5flash11enable_sm90INS1_16FlashAttnFwdSm90INS1_25CollectiveMainloopFwdSm90ILi2EN4cute5tupleIJNS5_1CILi1EEES8_S8_EEENS6_IJNS7_ILi64EEESA_SA_EEELi512ENS_6half_tEfNS_4arch4Sm90ELb0ELb0ELb0ELb1ELb1ELb0ELb1ELb0ELb0ELb1ELb0ELb0EEENS1_21CollectiveEpilogueFwdINS6_IJSA_NS7_ILi512EEESA_EEES9_SC_SE_Li256ELb1ELb1ELb0ELb0EEENS1_36VarlenDynamicPersistentTileSchedulerILi64ELi64ELi256ELi128ELb0ELb1ELb1ELb0ELb1ELb1EEEEEEEEEvNT_6ParamsE --------------------------
	.section	.nv.constant0._ZN7cutlass13device_kernelIN5flash11enable_sm90INS1_16FlashAttnFwdSm90INS1_25CollectiveMainloopFwdSm90ILi2EN4cute5tupleIJNS5_1CILi1EEES8_S8_EEENS6_IJNS7_ILi64EEESA_SA_EEELi512ENS_6half_tEfNS_4arch4Sm90ELb0ELb0ELb0ELb1ELb1ELb0ELb1ELb0ELb0ELb1ELb0ELb0EEENS1_21CollectiveEpilogueFwdINS6_IJSA_NS7_ILi512EEESA_EEES9_SC_SE_Li256ELb1ELb1ELb0ELb0EEENS1_36VarlenDynamicPersistentTileSchedulerILi64ELi64ELi256ELi128ELb0ELb1ELb1ELb0ELb1ELb1EEEEEEEEEvNT_6ParamsE,"a",@progbits
	.sectionflags	@""
	.align	4
.nv.constant0._ZN7cutlass13device_kernelIN5flash11enable_sm90INS1_16FlashAttnFwdSm90INS1_25CollectiveMainloopFwdSm90ILi2EN4cute5tupleIJNS5_1CILi1EEES8_S8_EEENS6_IJNS7_ILi64EEESA_SA_EEELi512ENS_6half_tEfNS_4arch4Sm90ELb0ELb0ELb0ELb1ELb1ELb0ELb1ELb0ELb0ELb1ELb0ELb0EEENS1_21CollectiveEpilogueFwdINS6_IJSA_NS7_ILi512EEESA_EEES9_SC_SE_Li256ELb1ELb1ELb0ELb0EEENS1_36VarlenDynamicPersistentTileSchedulerILi64ELi64ELi256ELi128ELb0ELb1ELb1ELb0ELb1ELb1EEEEEEEEEvNT_6ParamsE:
	.zero		3840


//--------------------- .nv.constant0._ZN7cutlass13device_kernelIN5flash11enable_sm90INS1_16FlashAttnFwdSm90INS1_25CollectiveMainloopFwdSm90ILi2EN4cute5tupleIJNS5_1CILi1EEES8_S8_EEENS6_IJNS7_ILi64EEESA_SA_EEELi512ENS_6half_tEfNS_4arch4Sm90ELb0ELb0ELb0ELb1ELb1ELb1ELb1ELb0ELb0ELb1ELb0ELb0EEENS1_21CollectiveEpilogueFwdINS6_IJSA_NS7_ILi512EEESA_EEES9_SC_SE_Li256ELb1ELb1ELb0ELb0EEENS1_36VarlenDynamicPersistentTileSchedulerILi64ELi64ELi256ELi128ELb0ELb1ELb1ELb0ELb1ELb1EEEEEEEEEvNT_6ParamsE --------------------------
	.section	.nv.constant0._ZN7cutlass13device_kernelIN5flash11enable_sm90INS1_16FlashAttnFwdSm90INS1_25CollectiveMainloopFwdSm90ILi2EN4cute5tupleIJNS5_1CILi1EEES8_S8_EEENS6_IJNS7_ILi64EEESA_SA_EEELi512ENS_6half_tEfNS_4arch4Sm90ELb0ELb0ELb0ELb1ELb1ELb1ELb1ELb0ELb0ELb1ELb0ELb0EEENS1_21CollectiveEpilogueFwdINS6_IJSA_NS7_ILi512EEESA_EEES9_SC_SE_Li256ELb1ELb1ELb0ELb0EEENS1_36VarlenDynamicPersistentTileSchedulerILi64ELi64ELi256ELi128ELb0ELb1ELb1ELb0ELb1ELb1EEEEEEEEEvNT_6ParamsE,"a",@progbits
	.sectionflags	@""
	.align	4
.nv.constant0._ZN7cutlass13device_kernelIN5flash11enable_sm90INS1_16FlashAttnFwdSm90INS1_25CollectiveMainloopFwdSm90ILi2EN4cute5tupleIJNS5_1CILi1EEES8_S8_EEENS6_IJNS7_ILi64EEESA_SA_EEELi512ENS_6half_tEfNS_4arch4Sm90ELb0ELb0ELb0ELb1ELb1ELb1ELb1ELb0ELb0ELb1ELb0ELb0EEENS1_21CollectiveEpilogueFwdINS6_IJSA_NS7_ILi512EEESA_EEES9_SC_SE_Li256ELb1ELb1ELb0ELb0EEENS1_36VarlenDynamicPersistentTileSchedulerILi64ELi64ELi256ELi128ELb0ELb1ELb1ELb0ELb1ELb1EEEEEEEEEvNT_6ParamsE:
	.zero		3840


//--------------------- .nv.constant0._ZN7cutlass13device_kernelIN5flash11enable_sm90INS1_16FlashAttnFwdSm90INS1_25CollectiveMainloopFwdSm90ILi2EN4cute5tupleIJNS5_1CILi1EEES8_S8_EEENS6_IJNS7_ILi64EEESA_SA_EEELi512ENS_6half_tEfNS_4arch4Sm90ELb0ELb1ELb0ELb0ELb1ELb0ELb0ELb0ELb0ELb1ELb0ELb0EEENS1_21CollectiveEpilogueFwdINS6_IJSA_NS7_ILi512EEESA_EEES9_SC_SE_Li256ELb0ELb1ELb0ELb0EEENS1_30DynamicPersistentTileSchedulerILi256ELi128ELb0ELb1ELb1EEEEEEEEEvNT_6ParamsE --------------------------
	.section	.nv.constant0._ZN7cutlass13device_kernelIN5flash11enable_sm90INS1_16FlashAttnFwdSm90INS1_25CollectiveMainloopFwdSm90ILi2EN4cute5tupleIJNS5_1CILi1EEES8_S8_EEENS6_IJNS7_ILi64EEESA_SA_EEELi512ENS_6half_tEfNS_4arch4Sm90ELb0ELb1ELb0ELb0ELb1ELb0ELb0ELb0ELb0ELb1ELb0ELb0EEENS1_21CollectiveEpilogueFwdINS6_IJSA_NS7_ILi512EEESA_EEES9_SC_SE_Li256ELb0ELb1ELb0ELb0EEENS1_30DynamicPersistentTileSchedulerILi256ELi128ELb0ELb1ELb1EEEEEEEEEvNT_6ParamsE,"a",@progbits
	.sectionflags	@""
	.align	4
.nv.constant0._ZN7cutlass13device_kernelIN5flash11enable_sm90INS1_16FlashAttnFwdSm90INS1_25CollectiveMainloopFwdSm90ILi2EN4cute5tupleIJNS5_1CILi1EEES8_S8_EEENS6_IJNS7_ILi64EEESA_SA_EEELi512ENS_6half_tEfNS_4arch4Sm90ELb0ELb1ELb0ELb0ELb1ELb0ELb0ELb0ELb0ELb1ELb0ELb0EEENS1_21CollectiveEpilogueFwdINS6_IJSA_NS7_ILi512EEESA_EEES9_SC_SE_Li256ELb0ELb1ELb0ELb0EEENS1_30DynamicPersistentTileSchedulerILi256ELi128ELb0ELb1ELb1EEEEEEEEEvNT_6ParamsE:
	.zero		3584


//--------------------- .nv.constant0._ZN7cutlass13device_kernelIN5flash11enable_sm90INS1_16FlashAttnFwdSm90INS1_25CollectiveMainloopFwdSm90ILi2EN4cute5tupleIJNS5_1CILi1EEES8_S8_EEENS6_IJNS7_ILi64EEESA_SA_EEELi512ENS_6half_tEfNS_4arch4Sm90ELb0ELb1ELb0ELb0ELb1ELb0ELb1ELb0ELb0ELb1ELb0ELb0EEENS1_21CollectiveEpilogueFwdINS6_IJSA_NS7_ILi512EEESA_EEES9_SC_SE_Li256ELb0ELb1ELb0ELb0EEENS1_30DynamicPersistentTileSchedulerILi256ELi128ELb0ELb1ELb1EEEEEEEEEvNT_6ParamsE --------------------------
	.section	.nv.constant0._ZN7cutlass13device_kernelIN5flash11enable_sm90INS1_16FlashAttnFwdSm90INS1_25CollectiveMainloopFwdSm90ILi2EN4cute5tupleIJNS5_1CILi1EEES8_S8_EEENS6_IJNS7_ILi64EEESA_SA_EEELi512ENS_6half_tEfNS_4arch4Sm90ELb0ELb1ELb0ELb0ELb1ELb0ELb1ELb0ELb0ELb1ELb0ELb0EEENS1_21CollectiveEpilogueFwdINS6_IJSA_NS7_ILi512EEESA_EEES9_SC_SE_Li256ELb0ELb1ELb0ELb0EEENS1_30DynamicPersistentTileSchedulerILi256ELi128ELb0ELb1ELb1EEEEEEEEEvNT_6ParamsE,"a",@progbits
	.sectionflags	@""
	.align	4
.nv.constant0._ZN7cutlass13device_kernelIN5flash11enable_sm90INS1_16FlashAttnFwdSm90INS1_25CollectiveMainloopFwdSm90ILi2EN4cute5tupleIJNS5_1CILi1EEES8_S8_EEENS6_IJNS7_ILi64EEESA_SA_EEELi512ENS_6half_tEfNS_4arch4Sm90ELb0ELb1ELb0ELb0ELb1ELb0ELb1ELb0ELb0ELb1ELb0ELb0EEENS1_21CollectiveEpilogueFwdINS6_IJSA_NS7_ILi512EEESA_EEES9_SC_SE_Li256ELb0ELb1ELb0ELb0EEENS1_30DynamicPersistentTileSchedulerILi256ELi128ELb0ELb1ELb1EEEEEEEEEvNT_6ParamsE:
	.zero		3840


//--------------------- .nv.constant0._ZN7cutlass13device_kernelIN5flash11enable_sm90INS1_16FlashAttnFwdSm90INS1_25CollectiveMainloopFwdSm90ILi2EN4cute5tupleIJNS5_1CILi1EEES8_S8_EEENS6_IJNS7_ILi64EEESA_SA_EEELi512ENS_6half_tEfNS_4arch4Sm90ELb0ELb1ELb0ELb1ELb1ELb0ELb0ELb0ELb0ELb1ELb0ELb0EEENS1_21CollectiveEpilogueFwdINS6_IJSA_NS7_ILi512EEESA_EEES9_SC_SE_Li256ELb1ELb1ELb0ELb0EEENS1_36VarlenDynamicPersistentTileSchedulerILi64ELi64ELi256ELi128ELb0ELb1ELb1ELb1ELb0ELb1EEEEEEEEEvNT_6ParamsE --------------------------
	.section	.nv.constant0._ZN7cutlass13device_kernelIN5flash11enable_sm90INS1_16FlashAttnFwdSm90INS1_25CollectiveMainloopFwdSm90ILi2EN4cute5tupleIJNS5_1CILi1EEES8_S8_EEENS6_IJNS7_ILi64EEESA_SA_EEELi512ENS_6half_tEfNS_4arch4Sm90ELb0ELb1ELb0ELb1ELb1ELb0ELb0ELb0ELb0ELb1ELb0ELb0EEENS1_21CollectiveEpilogueFwdINS6_IJSA_NS7_ILi512EEESA_EEES9_SC_SE_Li256ELb1ELb1ELb0ELb0EEENS1_36VarlenDynamicPersistentTileSchedulerILi64ELi64ELi256ELi128ELb0ELb1ELb1ELb1ELb0ELb1EEEEEEEEEvNT_6ParamsE,"a",@progbits
	.sectionflags	@""
	.align	4
.nv.constant0._ZN7cutlass13device_kernelIN5flash11enable_sm90INS1_16FlashAttnFwdSm90INS1_25CollectiveMainloopFwdSm90ILi2EN4cute5tupleIJNS5_1CILi1EEES8_S8_EEENS6_IJNS7_ILi64EEESA_SA_EEELi512ENS_6half_tEfNS_4arch4Sm90ELb0ELb1ELb0ELb1ELb1ELb0ELb0ELb0ELb0ELb1ELb0ELb0EEENS1_21CollectiveEpilogueFwdINS6_IJSA_NS7_ILi512EEESA_EEES9_SC_SE_Li256ELb1ELb1ELb0ELb0EEENS1_36VarlenDynamicPersistentTileSchedulerILi64ELi64ELi256ELi128ELb0ELb1ELb1ELb1ELb0ELb1EEEEEEEEEvNT_6ParamsE:
	.zero		3584


//--------------------- .nv.constant0._ZN7cutlass13device_kernelIN5flash11enable_sm90INS1_16FlashAttnFwdSm90INS1_25CollectiveMainloopFwdSm90ILi2EN4cute5tupleIJNS5_1CILi1EEES8_S8_EEENS6_IJNS7_ILi64EEESA_SA_EEELi512ENS_6half_tEfNS_4arch4Sm90ELb0ELb1ELb0ELb1ELb1ELb1ELb0ELb0ELb0ELb1ELb0ELb0EEENS1_21CollectiveEpilogueFwdINS6_IJSA_NS7_ILi512EEESA_EEES9_SC_SE_Li256ELb1ELb1ELb0ELb0EEENS1_36VarlenDynamicPersistentTileSchedulerILi64ELi64ELi256ELi128ELb0ELb1ELb1ELb1ELb0ELb1EEEEEEEEEvNT_6ParamsE --------------------------
	.section	.nv.constant0._ZN7cutlass13device_kernelIN5flash11enable_sm90INS1_16FlashAttnFwdSm90INS1_25CollectiveMainloopFwdSm90ILi2EN4cute5tupleIJNS5_1CILi1EEES8_S8_EEENS6_IJNS7_ILi64EEESA_SA_EEELi512ENS_6half_tEfNS_4arch4Sm90ELb0ELb1ELb0ELb1ELb1ELb1ELb0ELb0ELb0ELb1ELb0ELb0EEENS1_21CollectiveEpilogueFwdINS6_IJSA_NS7_ILi512EEESA_EEES9_SC_SE_Li256ELb1ELb1ELb0ELb0EEENS1_36VarlenDynamicPersistentTileSchedulerILi64ELi64ELi256ELi128ELb0ELb1ELb1ELb1ELb0ELb1EEEEEEEEEvNT_6ParamsE,"a",@progbits
	.sectionflags	@""
	.align	4
.nv.constant0._ZN7cutlass13device_kernelIN5flash11enable_sm90INS1_16FlashAttnFwdSm90INS1_25CollectiveMainloopFwdSm90ILi2EN4cute5tupleIJNS5_1CILi1EEES8_S8_EEENS6_IJNS7_ILi64EEESA_SA_EEELi512ENS_6half_tEfNS_4arch4Sm90ELb0ELb1ELb0ELb1ELb1ELb1ELb0ELb0ELb0ELb1ELb0ELb0EEENS1_21CollectiveEpilogueFwdINS6_IJSA_NS7_ILi512EEESA_EEES9_SC_SE_Li256ELb1ELb1ELb0ELb0EEENS1_36VarlenDynamicPersistentTileSchedulerILi64ELi64ELi256ELi128ELb0ELb1ELb1ELb1ELb0ELb1EEEEEEEEEvNT_6ParamsE:
	.zero		3584


//--------------------- .nv.constant0._ZN7cutlass13device_kernelIN5flash11enable_sm90INS1_16FlashAttnFwdSm90INS1_25CollectiveMainloopFwdSm90ILi2EN4cute5tupleIJNS5_1CILi1EEES8_S8_EEENS6_IJNS7_ILi64EEESA_SA_EEELi512ENS_6half_tEfNS_4arch4Sm90ELb0ELb1ELb0ELb1ELb1ELb0ELb1ELb0ELb0ELb1ELb0ELb0EEENS1_21CollectiveEpilogueFwdINS6_IJSA_NS7_ILi512EEESA_EEES9_SC_SE_Li256ELb1ELb1ELb0ELb0EEENS1_36VarlenDynamicPersistentTileSchedulerILi64ELi64ELi256ELi128ELb0ELb1ELb1ELb1ELb0ELb1EEEEEEEEEvNT_6ParamsE --------------------------
	.section	.nv.constant0._ZN7cutlass13device_kernelIN5flash11enable_sm90INS1_16FlashAttnFwdSm90INS1_25CollectiveMainloopFwdSm90ILi2EN4cute5tupleIJNS5_1CILi1EEES8_S8_EEENS6_IJNS7_ILi64EEESA_SA_EEELi512ENS_6half_tEfNS_4arch4Sm90ELb0ELb1ELb0ELb1ELb1ELb0ELb1ELb0ELb0ELb1ELb0ELb0EEENS1_21CollectiveEpilogueFwdINS6_IJSA_NS7_ILi512EEESA_EEES9_SC_SE_Li256ELb1ELb1ELb0ELb0EEENS1_36VarlenDynamicPersistentTileSchedulerILi64ELi64ELi256ELi128ELb0ELb1ELb1ELb1ELb0ELb1EEEEEEEEEvNT_6ParamsE,"a",@progbits
	.sectionflags	@""
	.align	4
.nv.constant0._ZN7cutlass13device_kernelIN5flash11enable_sm90INS1_16FlashAttnFwdSm90INS1_25CollectiveMainloopFwdSm90ILi2EN4cute5tupleIJNS5_1CILi1EEES8_S8_EEENS6_IJNS7_ILi64EEESA_SA_EEELi512ENS_6half_tEfNS_4arch4Sm90ELb0ELb1ELb0ELb1ELb1ELb0ELb1ELb0ELb0ELb1ELb0ELb0EEENS1_21CollectiveEpilogueFwdINS6_IJSA_NS7_ILi512EEESA_EEES9_SC_SE_Li256ELb1ELb1ELb0ELb0EEENS1_36VarlenDynamicPersistentTileSchedulerILi64ELi64ELi256ELi128ELb0ELb1ELb1ELb1ELb0ELb1EEEEEEEEEvNT_6ParamsE:
	.zero		3840


//--------------------- .nv.constant0._ZN7cutlass13device_kernelIN5flash11enable_sm90INS1_16FlashAttnFwdSm90INS1_25CollectiveMainloopFwdSm90ILi2EN4cute5tupleIJNS5_1CILi1EEES8_S8_EEENS6_IJNS7_ILi64EEESA_SA_EEELi512ENS_6half_tEfNS_4arch4Sm90ELb0ELb1ELb0ELb1ELb1ELb1ELb1ELb0ELb0ELb1ELb0ELb0EEENS1_21CollectiveEpilogueFwdINS6_IJSA_NS7_ILi512EEESA_EEES9_SC_SE_Li256ELb1ELb1ELb0ELb0EEENS1_36VarlenDynamicPersistentTileSchedulerILi64ELi64ELi256ELi128ELb0ELb1ELb1ELb1ELb0ELb1EEEEEEEEEvNT_6ParamsE --------------------------
	.section	.nv.constant0._ZN7cutlass13device_kernelIN5flash11enable_sm90INS1_16FlashAttnFwdSm90INS1_25CollectiveMainloopFwdSm90ILi2EN4cute5tupleIJNS5_1CILi1EEES8_S8_EEENS6_IJNS7_ILi64EEESA_SA_EEELi512ENS_6half_tEfNS_4arch4Sm90ELb0ELb1ELb0ELb1ELb1ELb1ELb1ELb0ELb0ELb1ELb0ELb0EEENS1_21CollectiveEpilogueFwdINS6_IJSA_NS7_ILi512EEESA_EEES9_SC_SE_Li256ELb1ELb1ELb0ELb0EEENS1_36VarlenDynamicPersistentTileSchedulerILi64ELi64ELi256ELi128ELb0ELb1ELb1ELb1ELb0ELb1EEEEEEEEEvNT_6ParamsE,"a",@progbits
	.sectionflags	@""
	.align	4
.nv.constant0._ZN7cutlass13device_kernelIN5flash11enable_sm90INS1_16FlashAttnFwdSm90INS1_25CollectiveMainloopFwdSm90ILi2EN4cute5tupleIJNS5_1CILi1EEES8_S8_EEENS6_IJNS7_ILi64EEESA_SA_EEELi512ENS_6half_tEfNS_4arch4Sm90ELb0ELb1ELb0ELb1ELb1ELb1ELb1ELb0ELb0ELb1ELb0ELb0EEENS1_21CollectiveEpilogueFwdINS6_IJSA_NS7_ILi512EEESA_EEES9_SC_SE_Li256ELb1ELb1ELb0ELb0EEENS1_36VarlenDynamicPersistentTileSchedulerILi64ELi64ELi256ELi128ELb0ELb1ELb1ELb1ELb0ELb1EEEEEEEEEvNT_6ParamsE:
	.zero		3840


//--------------------- .nv.constant0._ZN7cutlass13device_kernelIN5flash11enable_sm90INS1_16FlashAttnFwdSm90INS1_25CollectiveMainloopFwdSm90ILi2EN4cute5tupleIJNS5_1CILi1EEES8_S8_EEENS6_IJNS7_ILi64EEESA_SA_EEELi512ENS_6half_tEfNS_4arch4Sm90ELb1ELb0ELb0ELb0ELb1ELb0ELb0ELb0ELb0ELb1ELb0ELb0EEENS1_21CollectiveEpilogueFwdINS6_IJSA_NS7_ILi512EEESA_EEES9_SC_SE_Li256ELb0ELb1ELb0ELb0EEENS1_30DynamicPersistentTileSchedulerILi256ELi128ELb0ELb1ELb1EEEEEEEEEvNT_6ParamsE --------------------------
	.section	.nv.constant0._ZN7cutlass13device_kernelIN5flash11enable_sm90INS1_16FlashAttnFwdSm90INS1_25CollectiveMainloopFwdSm90ILi2EN4cute5tupleIJNS5_1CILi1EEES8_S8_EEENS6_IJNS7_ILi64EEESA_SA_EEELi512ENS_6half_tEfNS_4arch4Sm90ELb1ELb0ELb0ELb0ELb1ELb0ELb0ELb0ELb0ELb1ELb0ELb0EEENS1_21CollectiveEpilogueFwdINS6_IJSA_NS7_ILi512EEESA_EEES9_SC_SE_Li256ELb0ELb1ELb0ELb0EEENS1_30DynamicPersistentTileSchedulerILi256ELi128ELb0ELb1ELb1EEEEEEEEEvNT_6ParamsE,"a",@progbits
	.sectionflags	@""
	.align	4
.nv.constant0._ZN7cutlass13device_kernelIN5flash11enable_sm90INS1_16FlashAttnFwdSm90INS1_25CollectiveMainloopFwdSm90ILi2EN4cute5tupleIJNS5_1CILi1EEES8_S8_EEENS6_IJNS7_ILi64EEESA_SA_EEELi512ENS_6half_tEfNS_4arch4Sm90ELb1ELb0ELb0ELb0ELb1ELb0ELb0ELb0ELb0ELb1ELb0ELb0EEENS1_21CollectiveEpilogueFwdINS6_IJSA_NS7_ILi512EEESA_EEES9_SC_SE_Li256ELb0ELb1ELb0ELb0EEENS1_30DynamicPersistentTileSchedulerILi256ELi128ELb0ELb1ELb1EEEEEEEEEvNT_6ParamsE:
	.zero		3584


//--------------------- .nv.constant0._ZN7cutlass13device_kernelIN5flash11enable_sm90INS1_16FlashAttnFwdSm90INS1_25CollectiveMainloopFwdSm90ILi2EN4cute5tupleIJNS5_1CILi1EEES8_S8_EEENS6_IJNS7_ILi64EEESA_SA_EEELi512ENS_6half_tEfNS_4arch4Sm90ELb1ELb0ELb0ELb0ELb1ELb0ELb1ELb0ELb0ELb1ELb0ELb0EEENS1_21CollectiveEpilogueFwdINS6_IJSA_NS7_ILi512EEESA_EEES9_SC_SE_Li256ELb0ELb1ELb0ELb0EEENS1_30DynamicPersistentTileSchedulerILi256ELi128ELb0ELb1ELb1EEEEEEEEEvNT_6ParamsE --------------------------
	.section	.nv.constant0._ZN7cutlass13device_kernelIN5flash11enable_sm90INS1_16FlashAttnFwdSm90INS1_25CollectiveMainloopFwdSm90ILi2EN4cute5tupleIJNS5_1CILi1EEES8_S8_EEENS6_IJNS7_ILi64EEESA_SA_EEELi512ENS_6half_tEfNS_4arch4Sm90ELb1ELb0ELb0ELb0ELb1ELb0ELb1ELb0ELb0ELb1ELb0ELb0EEENS1_21CollectiveEpilogueFwdINS6_IJSA_NS7_ILi512EEESA_EEES9_SC_SE_Li256ELb0ELb1ELb0ELb0EEENS1_30DynamicPersistentTileSchedulerILi256ELi128ELb0ELb1ELb1EEEEEEEEEvNT_6ParamsE,"a",@progbits
	.sectionflags	@""
	.align	4
.nv.constant0._ZN7cutlass13device_kernelIN5flash11enable_sm90INS1_16FlashAttnFwdSm90INS1_25CollectiveMainloopFwdSm90ILi2EN4cute5tupleIJNS5_1CILi1EEES8_S8_EEENS6_IJNS7_ILi64EEESA_SA_EEELi512ENS_6half_tEfNS_4arch4Sm90ELb1ELb0ELb0ELb0ELb1ELb0ELb1ELb0ELb0ELb1ELb0ELb0EEENS1_21CollectiveEpilogueFwdINS6_IJSA_NS7_ILi512EEESA_EEES9_SC_SE_Li256ELb0ELb1ELb0ELb0EEENS1_30DynamicPersistentTileSchedulerILi256ELi128ELb0ELb1ELb1EEEEEEEEEvNT_6ParamsE:
	.zero		3840


//--------------------- .nv.constant0._ZN7cutlass13device_kernelIN5flash11enable_sm90INS1_16FlashAttnFwdSm90INS1_25CollectiveMainloopFwdSm90ILi2EN4cute5tupleIJNS5_1CILi1EEES8_S8_EEENS6_IJNS7_ILi64EEESA_SA_EEELi512ENS_6half_tEfNS_4arch4Sm90ELb1ELb0ELb0ELb1ELb1ELb0ELb0ELb0ELb0ELb1ELb0ELb0EEENS1_21CollectiveEpilogueFwdINS6_IJSA_NS7_ILi512EEESA_EEES9_SC_SE_Li256ELb1ELb1ELb0ELb0EEENS1_36VarlenDynamicPersistentTileSchedulerILi64ELi64ELi256ELi128ELb0ELb1ELb1ELb1ELb1ELb1EEEEEEEEEvNT_6ParamsE --------------------------
	.section	.nv.constant0._ZN7cutlass13device_kernelIN5flash11enable_sm90INS1_16FlashAttnFwdSm90INS1_25CollectiveMainloopFwdSm90ILi2EN4cute5tupleIJNS5_1CILi1EEES8_S8_EEENS6_IJNS7_ILi64EEESA_SA_EEELi512ENS_6half_tEfNS_4arch4Sm90ELb1ELb0ELb0ELb1ELb1ELb0ELb0ELb0ELb0ELb1ELb0ELb0EEENS1_21CollectiveEpilogueFwdINS6_IJSA_NS7_ILi512EEESA_EEES9_SC_SE_Li256ELb1ELb1ELb0ELb0EEENS1_36VarlenDynamicPersistentTileSchedulerILi64ELi64ELi256ELi128ELb0ELb1ELb1ELb1ELb1ELb1EEEEEEEEEvNT_6ParamsE,"a",@progbits
	.sectionflags	@""
	.align	4
.nv.constant0._ZN7cutlass13device_kernelIN5flash11enable_sm90INS1_16FlashAttnFwdSm90INS1_25CollectiveMainloopFwdSm90ILi2EN4cute5tupleIJNS5_1CILi1EEES8_S8_EEENS6_IJNS7_ILi64EEESA_SA_EEELi512ENS_6half_tEfNS_4arch4Sm90ELb1ELb0ELb0ELb1ELb1ELb0ELb0ELb0ELb0ELb1ELb0ELb0EEENS1_21CollectiveEpilogueFwdINS6_IJSA_NS7_ILi512EEESA_EEES9_SC_SE_Li256ELb1ELb1ELb0ELb0EEENS1_36VarlenDynamicPersistentTileSchedulerILi64ELi64ELi256ELi128ELb0ELb1ELb1ELb1ELb1ELb1EEEEEEEEEvNT_6ParamsE:
	.zero		3584


//--------------------- .nv.constant0._ZN7cutlass13device_kernelIN5flash11enable_sm90INS1_16FlashAttnFwdSm90INS1_25CollectiveMainloopFwdSm90ILi2EN4cute5tupleIJNS5_1CILi1EEES8_S8_EEENS6_IJNS7_ILi64EEESA_SA_EEELi512ENS_6half_tEfNS_4arch4Sm90ELb1ELb0ELb0ELb1ELb1ELb1ELb0ELb0ELb0ELb1ELb0ELb0EEENS1_21CollectiveEpilogueFwdINS6_IJSA_NS7_ILi512EEESA_EEES9_SC_SE_Li256ELb1ELb1ELb0ELb0EEENS1_36VarlenDynamicPersistentTileSchedulerILi64ELi64ELi256ELi128ELb0ELb1ELb1ELb1ELb1ELb1EEEEEEEEEvNT_6ParamsE --------------------------
	.section	.nv.constant0._ZN7cutlass13device_kernelIN5flash11enable_sm90INS1_16FlashAttnFwdSm90INS1_25CollectiveMainloopFwdSm90ILi2EN4cute5tupleIJNS5_1CILi1EEES8_S8_EEENS6_IJNS7_ILi64EEESA_SA_EEELi512ENS_6half_tEfNS_4arch4Sm90ELb1ELb0ELb0ELb1ELb1ELb1ELb0ELb0ELb0ELb1ELb0ELb0EEENS1_21CollectiveEpilogueFwdINS6_IJSA_NS7_ILi512EEESA_EEES9_SC_SE_Li256ELb1ELb1ELb0ELb0EEENS1_36VarlenDynamicPersistentTileSchedulerILi64ELi64ELi256ELi128ELb0ELb1ELb1ELb1ELb1ELb1EEEEEEEEEvNT_6ParamsE,"a",@progbits
	.sectionflags	@""
	.align	4
.nv.constant0._ZN7cutlass13device_kernelIN5flash11enable_sm90INS1_16FlashAttnFwdSm90INS1_25CollectiveMainloopFwdSm90ILi2EN4cute5tupleIJNS5_1CILi1EEES8_S8_EEENS6_IJNS7_ILi64EEESA_SA_EEELi512ENS_6half_tEfNS_4arch4Sm90ELb1ELb0ELb0ELb1ELb1ELb1ELb0ELb0ELb0ELb1ELb0ELb0EEENS1_21CollectiveEpilogueFwdINS6_IJSA_NS7_ILi512EEESA_EEES9_SC_SE_Li256ELb1ELb1ELb0ELb0EEENS1_36VarlenDynamicPersistentTileSchedulerILi64ELi64ELi256ELi128ELb0ELb1ELb1ELb1ELb1ELb1EEEEEEEEEvNT_6ParamsE:
	.zero		3584


//--------------------- .nv.constant0._ZN7cutlass13device_kernelIN5flash11enable_sm90INS1_16FlashAttnFwdSm90INS1_25CollectiveMainloopFwdSm90ILi2EN4cute5tupleIJNS5_1CILi1EEES8_S8_EEENS6_IJNS7_ILi64EEESA_SA_EEELi512ENS_6half_tEfNS_4arch4Sm90ELb1ELb0ELb0ELb1ELb1ELb0ELb1ELb0ELb0ELb1ELb0ELb0EEENS1_21CollectiveEpilogueFwdINS6_IJSA_NS7_ILi512EEESA_EEES9_SC_SE_Li256ELb1ELb1ELb0ELb0EEENS1_36VarlenDynamicPersistentTileSchedulerILi64ELi64ELi256ELi128ELb0ELb1ELb1ELb1ELb1ELb1EEEEEEEEEvNT_6ParamsE --------------------------
	.section	.nv.constant0._ZN7cutlass13device_kernelIN5flash11enable_sm90INS1_16FlashAttnFwdSm90INS1_25CollectiveMainloopFwdSm90ILi2EN4cute5tupleIJNS5_1CILi1EEES8_S8_EEENS6_IJNS7_ILi64EEESA_SA_EEELi512ENS_6half_tEfNS_4arch4Sm90ELb1ELb0ELb0ELb1ELb1ELb0ELb1ELb0ELb0ELb1ELb0ELb0EEENS1_21CollectiveEpilogueFwdINS6_IJSA_NS7_ILi512EEESA_EEES9_SC_SE_Li256ELb1ELb1ELb0ELb0EEENS1_36VarlenDynamicPersistentTileSchedulerILi64ELi64ELi256ELi128ELb0ELb1ELb1ELb1ELb1ELb1EEEEEEEEEvNT_6ParamsE,"a",@progbits
	.sectionflags	@""
	.align	4
.nv.constant0._ZN7cutlass13device_kernelIN5flash11enable_sm90INS1_16FlashAttnFwdSm90INS1_25CollectiveMainloopFwdSm90ILi2EN4cute5tupleIJNS5_1CILi1EEES8_S8_EEENS6_IJNS7_ILi64EEESA_SA_EEELi512ENS_6half_tEfNS_4arch4Sm90ELb1ELb0ELb0ELb1ELb1ELb0ELb1ELb0ELb0ELb1ELb0ELb0EEENS1_21CollectiveEpilogueFwdINS6_IJSA_NS7_ILi512EEESA_EEES9_SC_SE_Li256ELb1ELb1ELb0ELb0EEENS1_36VarlenDynamicPersistentTileSchedulerILi64ELi64ELi256ELi128ELb0ELb1ELb1ELb1ELb1ELb1EEEEEEEEEvNT_6ParamsE:
	.zero		3840


//--------------------- .nv.constant0._ZN7cutlass13device_kernelIN5flash11enable_sm90INS1_16FlashAttnFwdSm90INS1_25CollectiveMainloopFwdSm90ILi2EN4cute5tupleIJNS5_1CILi1EEES8_S8_EEENS6_IJNS7_ILi64EEESA_SA_EEELi512ENS_6half_tEfNS_4arch4Sm90ELb1ELb0ELb0ELb1ELb1ELb1ELb1ELb0ELb0ELb1ELb0ELb0EEENS1_21CollectiveEpilogueFwdINS6_IJSA_NS7_ILi512EEESA_EEES9_SC_SE_Li256ELb1ELb1ELb0ELb0EEENS1_36VarlenDynamicPersistentTileSchedulerILi64ELi64ELi256ELi128ELb0ELb1ELb1ELb1ELb1ELb1EEEEEEEEEvNT_6ParamsE --------------------------
	.section	.nv.constant0._ZN7cutlass13device_kernelIN5flash11enable_sm90INS1_16FlashAttnFwdSm90INS1_25CollectiveMainloopFwdSm90ILi2EN4cute5tupleIJNS5_1CILi1EEES8_S8_EEENS6_IJNS7_ILi64EEESA_SA_EEELi512ENS_6half_tEfNS_4arch4Sm90ELb1ELb0ELb0ELb1ELb1ELb1ELb1ELb0ELb0ELb1ELb0ELb0EEENS1_21CollectiveEpilogueFwdINS6_IJSA_NS7_ILi512EEESA_EEES9_SC_SE_Li256ELb1ELb1ELb0ELb0EEENS1_36VarlenDynamicPersistentTileSchedulerILi64ELi64ELi256ELi128ELb0ELb1ELb1ELb1ELb1ELb1EEEEEEEEEvNT_6ParamsE,"a",@progbits
	.sectionflags	@""
	.align	4
.nv.constant0._ZN7cutlass13device_kernelIN5flash11enable_sm90INS1_16FlashAttnFwdSm90INS1_25CollectiveMainloopFwdSm90ILi2EN4cute5tupleIJNS5_1CILi1EEES8_S8_EEENS6_IJNS7_ILi64EEESA_SA_EEELi512ENS_6half_tEfNS_4arch4Sm90ELb1ELb0ELb0ELb1ELb1ELb1ELb1ELb0ELb0ELb1ELb0ELb0EEENS1_21CollectiveEpilogueFwdINS6_IJSA_NS7_ILi512EEESA_EEES9_SC_SE_Li256ELb1ELb1ELb0ELb0EEENS1_36VarlenDynamicPersistentTileSchedulerILi64ELi64ELi256ELi128ELb0ELb1ELb1ELb1ELb1ELb1EEEEEEEEEvNT_6ParamsE:
	.zero		3840


//--------------------- .nv.constant0._ZN7cutlass13device_kernelIN5flash11enable_sm90INS1_16FlashAttnFwdSm90INS1_25CollectiveMainloopFwdSm90ILi2EN4cute5tupleIJNS5_1CILi1EEES8_S8_EEENS6_IJNS7_ILi128EEENS7_ILi96EEENS7_ILi64EEEEEELi256ENS_6half_tEfNS_4arch4Sm90ELb0ELb0ELb0ELb0ELb1ELb0ELb0ELb1ELb0ELb1ELb0ELb0EEENS1_21CollectiveEpilogueFwdINS6_IJSA_NS7_ILi256EEESB_EEES9_SE_SG_Li256ELb0ELb1ELb0ELb0EEENS1_29StaticPersistentTileSchedulerILb0EEEEEEEEEvNT_6ParamsE --------------------------
	.section	.nv.constant0._ZN7cutlass13device_kernelIN5flash11enable_sm90INS1_16FlashAttnFwdSm90INS1_25CollectiveMainloopFwdSm90ILi2EN4cute5tupleIJNS5_1CILi1EEES8_S8_EEENS6_IJNS7_ILi128EEENS7_ILi96EEENS7_ILi64EEEEEELi256ENS_6half_tEfNS_4arch4Sm90ELb0ELb0ELb0ELb0ELb1ELb0ELb0ELb1ELb0ELb1ELb0ELb0EEENS1_21CollectiveEpilogueFwdINS6_IJSA_NS7_ILi256EEESB_EEES9_SE_SG_Li256ELb0ELb1ELb0ELb0EEENS1_29StaticPersistentTileSchedulerILb0EEEEEEEEEvNT_6ParamsE,"a",@progbits
	.sectionflags	@""
	.align	4
.nv.constant0._ZN7cutlass13device_kernelIN5flash11enable_sm90INS1_16FlashAttnFwdSm90INS1_25CollectiveMainloopFwdSm90ILi2EN4cute5tupleIJNS5_1CILi1EEES8_S8_EEENS6_IJNS7_ILi128EEENS7_ILi96EEENS7_ILi64EEEEEELi256ENS_6half_tEfNS_4arch4Sm90ELb0ELb0ELb0ELb0ELb1ELb0ELb0ELb1ELb0ELb1ELb0ELb0EEENS1_21CollectiveEpilogueFwdINS6_IJSA_NS7_ILi256EEESB_EEES9_SE_SG_Li256ELb0ELb1ELb0ELb0EEENS1_29StaticPersistentTileSchedulerILb0EEEEEEEEEvNT_6ParamsE:
	.zero		3456


//--------------------- .nv.constant0._ZN7cutlass13device_kernelIN5flash11enable_sm90INS1_16FlashAttnFwdSm90INS1_25CollectiveMainloopFwdSm90ILi2EN4cute5tupleIJNS5_1CILi1EEES8_S8_EEENS6_IJNS7_ILi128EEENS7_ILi96EEENS7_ILi64EEEEEELi256ENS_6half_tEfNS_4arch4Sm90ELb0ELb0ELb0ELb0ELb1ELb0ELb1ELb1ELb0ELb1ELb0ELb0EEENS1_21CollectiveEpilogueFwdINS6_IJSA_NS7_ILi256EEESB_EEES9_SE_SG_Li256ELb0ELb1ELb0ELb0EEENS1_29StaticPersistentTileSchedulerILb0EEEEEEEEEvNT_6ParamsE --------------------------
	.section	.nv.constant0._ZN7cutlass13device_kernelIN5flash11enable_sm90INS1_16FlashAttnFwdSm90INS1_25CollectiveMainloopFwdSm90ILi2EN4cute5tupleIJNS5_1CILi1EEES8_S8_EEENS6_IJNS7_ILi128EEENS7_ILi96EEENS7_ILi64EEEEEELi256ENS_6half_tEfNS_4arch4Sm90ELb0ELb0ELb0ELb0ELb1ELb0ELb1ELb1ELb0ELb1ELb0ELb0EEENS1_21CollectiveEpilogueFwdINS6_IJSA_NS7_ILi256EEESB_EEES9_SE_SG_Li256ELb0ELb1ELb0ELb0EEENS1_29StaticPersistentTileSchedulerILb0EEEEEEEEEvNT_6ParamsE,"a",@progbits
	.sectionflags	@""
	.align	4
.nv.constant0._ZN7cutlass13device_kernelIN5flash11enable_sm90INS1_16FlashAttnFwdSm90INS1_25CollectiveMainloopFwdSm90ILi2EN4cute5tupleIJNS5_1CILi1EEES8_S8_EEENS6_IJNS7_ILi128EEENS7_ILi96EEENS7_ILi64EEEEEELi256ENS_6half_tEfNS_4arch4Sm90ELb0ELb0ELb0ELb0ELb1ELb0ELb1ELb1ELb0ELb1ELb0ELb0EEENS1_21CollectiveEpilogueFwdINS6_IJSA_NS7_ILi256EEESB_EEES9_SE_SG_Li256ELb0ELb1ELb0ELb0EEENS1_29StaticPersistentTileSchedulerILb0EEEEEEEEEvNT_6ParamsE:
	.zero		3712


//--------------------- .nv.constant0._ZN7cutlass13device_kernelIN5flash11enable_sm90INS1_16FlashAttnFwdSm90INS1_25CollectiveMainloopFwdSm90ILi2EN4cute5tupleIJNS5_1CILi1EEES8_S8_EEENS6_IJNS7_ILi128EEENS7_ILi96EEENS7_ILi64EEEEEELi256ENS_6half_tEfNS_4arch4Sm90ELb0ELb0ELb0ELb1ELb1ELb0ELb0ELb1ELb0ELb1ELb0ELb0EEENS1_21CollectiveEpilogueFwdINS6_IJSA_NS7_ILi256EEESB_EEES9_SE_SG_Li256ELb1ELb1ELb0ELb0EEENS1_36VarlenDynamicPersistentTileSchedulerILi128ELi96ELi256ELi128ELb0ELb1ELb1ELb0ELb1ELb1EEEEEEEEEvNT_6ParamsE --------------------------
	.section	.nv.constant0._ZN7cutlass13device_kernelIN5flash11enable_sm90INS1_16FlashAttnFwdSm90INS1_25CollectiveMainloopFwdSm90ILi2EN4cute5tupleIJNS5_1CILi1EEES8_S8_EEENS6_IJNS7_ILi128EEENS7_ILi96EEENS7_ILi64EEEEEELi256ENS_6half_tEfNS_4arch4Sm90ELb0ELb0ELb0ELb1ELb1ELb0ELb0ELb1ELb0ELb1ELb0ELb0EEENS1_21CollectiveEpilogueFwdINS6_IJSA_NS7_ILi256EEESB_EEES9_SE_SG_Li256ELb1ELb1ELb0ELb0EEENS1_36VarlenDynamicPersistentTileSchedulerILi128ELi96ELi256ELi128ELb0ELb1ELb1ELb0ELb1ELb1EEEEEEEEEvNT_6ParamsE,"a",@progbits
	.sectionflags	@""
	.align	4
.nv.constant0._ZN7cutlass13device_kernelIN5flash11enable_sm90INS1_16FlashAttnFwdSm90INS1_25CollectiveMainloopFwdSm90ILi2EN4cute5tupleIJNS5_1CILi1EEES8_S8_EEENS6_IJNS7_ILi128EEENS7_ILi96EEENS7_ILi64EEEEEELi256ENS_6half_tEfNS_4arch4Sm90ELb0ELb0ELb0ELb1ELb1ELb0ELb0ELb1ELb0ELb1ELb0ELb0EEENS1_21CollectiveEpilogueFwdINS6_IJSA_NS7_ILi256EEESB_EEES9_SE_SG_Li256ELb1ELb1ELb0ELb0EEENS1_36VarlenDynamicPersistentTileSchedulerILi128ELi96ELi256ELi128ELb0ELb1ELb1ELb0ELb1ELb1EEEEEEEEEvNT_6ParamsE:
	.zero		3584


//--------------------- .nv.constant0._ZN7cutlass13device_kernelIN5flash11enable_sm90INS1_16FlashAttnFwdSm90INS1_25CollectiveMainloopFwdSm90ILi2EN4cute5tupleIJNS5_1CILi1EEES8_S8_EEENS6_IJNS7_ILi128EEENS7_ILi96EEENS7_ILi64EEEEEELi256ENS_6half_tEfNS_4arch4Sm90ELb0ELb0ELb0ELb1ELb1ELb1ELb0ELb1ELb0ELb1ELb0ELb0EEENS1_21CollectiveEpilogueFwdINS6_IJSA_NS7_ILi256EEESB_EEES9_SE_SG_Li256ELb1ELb1ELb0ELb0EEENS1_36VarlenDynamicPersistentTileSchedulerILi128ELi96ELi256ELi128ELb0ELb1ELb1ELb0ELb1ELb1EEEEEEEEEvNT_6ParamsE --------------------------
	.section	.nv.constant0._ZN7cutlass13device_kernelIN5flash11enable_sm90INS1_16FlashAttnFwdSm90INS1_25CollectiveMainloopFwdSm90ILi2EN4cute5tupleIJNS5_1CILi1EEES8_S8_EEENS6_IJNS7_ILi128EEENS7_ILi96EEENS7_ILi64EEEEEELi256ENS_6half_tEfNS_4arch4Sm90ELb0ELb0ELb0ELb1ELb1ELb1ELb0ELb1ELb0ELb1ELb0ELb0EEENS1_21CollectiveEpilogueFwdINS6_IJSA_NS7_ILi256EEESB_EEES9_SE_SG_Li256ELb1ELb1ELb0ELb0EEENS1_36VarlenDynamicPersistentTileSchedulerILi128ELi96ELi256ELi128ELb0ELb1ELb1ELb0ELb1ELb1EEEEEEEEEvNT_6ParamsE,"a",@progbits
	.sectionflags	@""
	.align	4
.nv.constant0._ZN7cutlass13device_kernelIN5flash11enable_sm90INS1_16FlashAttnFwdSm90INS1_25CollectiveMainloopFwdSm90ILi2EN4cute5tupleIJNS5_1CILi1EEES8_S8_EEENS6_IJNS7_ILi128EEENS7_ILi96EEENS7_ILi64EEEEEELi256ENS_6half_tEfNS_4arch4Sm90ELb0ELb0ELb0ELb1ELb1ELb1ELb0ELb1ELb0ELb1ELb0ELb0EEENS1_21CollectiveEpilogueFwdINS6_IJSA_NS7_ILi256EEESB_EEES9_SE_SG_Li256ELb1ELb1ELb0ELb0EEENS1_36VarlenDynamicPersistentTileSchedulerILi128ELi96ELi256ELi128ELb0ELb1ELb1ELb0ELb1ELb1EEEEEEEEEvNT_6ParamsE:
	.zero		3584


//--------------------- .nv.constant0._ZN7cutlass13device_kernelIN5flash11enable_sm90INS1_16FlashAttnFwdSm90INS1_25CollectiveMainloopFwdSm90ILi2EN4cute5tupleIJNS5_1CILi1EEES8_S8_EEENS6_IJNS7_ILi128EEENS7_ILi96EEENS7_ILi64EEEEEELi256ENS_6half_tEfNS_4arch4Sm90ELb0ELb0ELb0ELb1ELb1ELb0ELb1ELb1ELb0ELb1ELb0ELb0EEENS1_21CollectiveEpilogueFwdINS6_IJSA_NS7_ILi256EEESB_EEES9_SE_SG_Li256ELb1ELb1ELb0ELb0EEENS1_36VarlenDynamicPersistentTileSchedulerILi128ELi96ELi256ELi128ELb0ELb1ELb1ELb0ELb1ELb1EEEEEEEEEvNT_6ParamsE --------------------------
	.section	.nv.constant0._ZN7cutlass13device_kernelIN5flash11enable_sm90INS1_16FlashAttnFwdSm90INS1_25CollectiveMainloopFwdSm90ILi2EN4cute5tupleIJNS5_1CILi1EEES8_S8_EEENS6_IJNS7_ILi128EEENS7_ILi96EEENS7_ILi64EEEEEELi256ENS_6half_tEfNS_4arch4Sm90ELb0ELb0ELb0ELb1ELb1ELb0ELb1ELb1ELb0ELb1ELb0ELb0EEENS1_21CollectiveEpilogueFwdINS6_IJSA_NS7_ILi256EEESB_EEES9_SE_SG_Li256ELb1ELb1ELb0ELb0EEENS1_36VarlenDynamicPersistentTileSchedulerILi128ELi96ELi256ELi128ELb0ELb1ELb1ELb0ELb1ELb1EEEEEEEEEvNT_6ParamsE,"a",@progbits
	.sectionflags	@""
	.align	4
.nv.constant0._ZN7cutlass13device_kernelIN5flash11enable_sm90INS1_16FlashAttnFwdSm90INS1_25CollectiveMainloopFwdSm90ILi2EN4cute5tupleIJNS5_1CILi1EEES8_S8_EEENS6_IJNS7_ILi128EEENS7_ILi96EEENS7_ILi64EEEEEELi256ENS_6half_tEfNS_4arch4Sm90ELb0ELb0ELb0ELb1ELb1ELb0ELb1ELb1ELb0ELb1ELb0ELb0EEENS1_21CollectiveEpilogueFwdINS6_IJSA_NS7_ILi256EEESB_EEES9_SE_SG_Li256ELb1ELb1ELb0ELb0EEENS1_36VarlenDynamicPersistentTileSchedulerILi128ELi96ELi256ELi128ELb0ELb1ELb1ELb0ELb1ELb1EEEEEEEEEvNT_6ParamsE:
	.zero		3840


//--------------------- .nv.constant0._ZN7cutlass13device_kernelIN5flash11enable_sm90INS1_16FlashAttnFwdSm90INS1_25CollectiveMainloopFwdSm90ILi2EN4cute5tupleIJNS5_1CILi1EEES8_S8_EEENS6_IJNS7_ILi128EEENS7_ILi96EEENS7_ILi64EEEEEELi256ENS_6half_tEfNS_4arch4Sm90ELb0ELb0ELb0ELb1ELb1ELb1ELb1ELb1ELb0ELb1ELb0ELb0EEENS1_21CollectiveEpilogueFwdINS6_IJSA_NS7_ILi256EEESB_EEES9_SE_SG_Li256ELb1ELb1ELb0ELb0EEENS1_36VarlenDynamicPersistentTileSchedulerILi128ELi96ELi256ELi128ELb0ELb1ELb1ELb0ELb1ELb1EEEEEEEEEvNT_6ParamsE --------------------------
	.section	.nv.constant0._ZN7cutlass13device_kernelIN5flash11enable_sm90INS1_16FlashAttnFwdSm90INS1_25CollectiveMainloopFwdSm90ILi2EN4cute5tupleIJNS5_1CILi1EEES8_S8_EEENS6_IJNS7_ILi128EEENS7_ILi96EEENS7_ILi64EEEEEELi256ENS_6half_tEfNS_4arch4Sm90ELb0ELb0ELb0ELb1ELb1ELb1ELb1ELb1ELb0ELb1ELb0ELb0EEENS1_21CollectiveEpilogueFwdINS6_IJSA_NS7_ILi256EEESB_EEES9_SE_SG_Li256ELb1ELb1ELb0ELb0EEENS1_36VarlenDynamicPersistentTileSchedulerILi128ELi96ELi256ELi128ELb0ELb1ELb1ELb0ELb1ELb1EEEEEEEEEvNT_6ParamsE,"a",@progbits
	.sectionflags	@""
	.align	4
.nv.constant0._ZN7cutlass13device_kernelIN5flash11enable_sm90INS1_16FlashAttnFwdSm90INS1_25CollectiveMainloopFwdSm90ILi2EN4cute5tupleIJNS5_1CILi1EEES8_S8_EEENS6_IJNS7_ILi128EEENS7_ILi96EEENS7_ILi64EEEEEELi256ENS_6half_tEfNS_4arch4Sm90ELb0ELb0ELb0ELb1ELb1ELb1ELb1ELb1ELb0ELb1ELb0ELb0EEENS1_21CollectiveEpilogueFwdINS6_IJSA_NS7_ILi256EEESB_EEES9_SE_SG_Li256ELb1ELb1ELb0ELb0EEENS1_36VarlenDynamicPersistentTileSchedulerILi128ELi96ELi256ELi128ELb0ELb1ELb1ELb0ELb1ELb1EEEEEEEEEvNT_6ParamsE:
	.zero		3840


//--------------------- .nv.constant0._ZN7cutlass13device_kernelIN5flash11enable_sm90INS1_16FlashAttnFwdSm90INS1_25CollectiveMainloopFwdSm90ILi2EN4cute5tupleIJNS5_1CILi1EEES8_S8_EEENS6_IJNS7_ILi128EEENS7_ILi96EEENS7_ILi64EEEEEELi256ENS_6half_tEfNS_4arch4Sm90ELb0ELb1ELb0ELb0ELb1ELb0ELb0ELb1ELb0ELb1ELb0ELb0EEENS1_21CollectiveEpilogueFwdINS6_IJSA_NS7_ILi256EEESB_EEES9_SE_SG_Li256ELb0ELb1ELb0ELb0EEENS1_30DynamicPersistentTileSchedulerILi256ELi128ELb0ELb1ELb1EEEEEEEEEvNT_6ParamsE --------------------------
	.section	.nv.constant0._ZN7cutlass13device_kernelIN5flash11enable_sm90INS1_16FlashAttnFwdSm90INS1_25CollectiveMainloopFwdSm90ILi2EN4cute5tupleIJNS5_1CILi1EEES8_S8_EEENS6_IJNS7_ILi128EEENS7_ILi96EEENS7_ILi64EEEEEELi256ENS_6half_tEfNS_4arch4Sm90ELb0ELb1ELb0ELb0ELb1ELb0ELb0ELb1ELb0ELb1ELb0ELb0EEENS1_21CollectiveEpilogueFwdINS6_IJSA_NS7_ILi256EEESB_EEES9_SE_SG_Li256ELb0ELb1ELb0ELb0EEENS1_30DynamicPersistentTileSchedulerILi256ELi128ELb0ELb1ELb1EEEEEEEEEvNT_6ParamsE,"a",@progbits
	.sectionflags	@""
	.align	4
.nv.constant0._ZN7cutlass13device_kernelIN5flash11enable_sm90INS1_16FlashAttnFwdSm90INS1_25CollectiveMainloopFwdSm90ILi2EN4cute5tupleIJNS5_1CILi1EEES8_S8_EEENS6_IJNS7_ILi128EEENS7_ILi96EEENS7_ILi64EEEEEELi256ENS_6half_tEfNS_4arch4Sm90ELb0ELb1ELb0ELb0ELb1ELb0ELb0ELb1ELb0ELb1ELb0ELb0EEENS1_21CollectiveEpilogueFwdINS6_IJSA_NS7_ILi256EEESB_EEES9_SE_SG_Li256ELb0ELb1ELb0ELb0EEENS1_30DynamicPersistentTileSchedulerILi256ELi128ELb0ELb1ELb1EEEEEEEEEvNT_6ParamsE:
	.zero		3584


//--------------------- .nv.constant0._ZN7cutlass13device_kernelIN5flash11enable_sm90INS1_16FlashAttnFwdSm90INS1_25CollectiveMainloopFwdSm90ILi2EN4cute5tupleIJNS5_1CILi1EEES8_S8_EEENS6_IJNS7_ILi128EEENS7_ILi96EEENS7_ILi64EEEEEELi256ENS_6half_tEfNS_4arch4Sm90ELb0ELb1ELb0ELb0ELb1ELb0ELb1ELb1ELb0ELb1ELb0ELb0EEENS1_21CollectiveEpilogueFwdINS6_IJSA_NS7_ILi256EEESB_EEES9_SE_SG_Li256ELb0ELb1ELb0ELb0EEENS1_30DynamicPersistentTileSchedulerILi256ELi128ELb0ELb1ELb1EEEEEEEEEvNT_6ParamsE --------------------------
	.section	.nv.constant0._ZN7cutlass13device_kernelIN5flash11enable_sm90INS1_16FlashAttnFwdSm90INS1_25CollectiveMainloopFwdSm90ILi2EN4cute5tupleIJNS5_1CILi1EEES8_S8_EEENS6_IJNS7_ILi128EEENS7_ILi96EEENS7_ILi64EEEEEELi256ENS_6half_tEfNS_4arch4Sm90ELb0ELb1ELb0ELb0ELb1ELb0ELb1ELb1ELb0ELb1ELb0ELb0EEENS1_21CollectiveEpilogueFwdINS6_IJSA_NS7_ILi256EEESB_EEES9_SE_SG_Li256ELb0ELb1ELb0ELb0EEENS1_30DynamicPersistentTileSchedulerILi256ELi128ELb0ELb1ELb1EEEEEEEEEvNT_6ParamsE,"a",@progbits
	.sectionflags	@""
	.align	4
.nv.constant0._ZN7cutlass13device_kernelIN5flash11enable_sm90INS1_16FlashAttnFwdSm90INS1_25CollectiveMainloopFwdSm90ILi2EN4cute5tupleIJNS5_1CILi1EEES8_S8_EEENS6_IJNS7_ILi128EEENS7_ILi96EEENS7_ILi64EEEEEELi256ENS_6half_tEfNS_4arch4Sm90ELb0ELb1ELb0ELb0ELb1ELb0ELb1ELb1ELb0ELb1ELb0ELb0EEENS1_21CollectiveEpilogueFwdINS6_IJSA_NS7_ILi256EEESB_EEES9_SE_SG_Li256ELb0ELb1ELb0ELb0EEENS1_30DynamicPersistentTileSchedulerILi256ELi128ELb0ELb1ELb1EEEEEEEEEvNT_6ParamsE:
	.zero		3840


//--------------------- .nv.constant0._ZN7cutlass13device_kernelIN5flash11enable_sm90INS1_16FlashAttnFwdSm90INS1_25CollectiveMainloopFwdSm90ILi2EN4cute5tupleIJNS5_1CILi1EEES8_S8_EEENS6_IJNS7_ILi128EEENS7_ILi96EEENS7_ILi64EEEEEELi256ENS_6half_tEfNS_4arch4Sm90ELb0ELb1ELb0ELb1ELb1ELb0ELb0ELb1ELb0ELb1ELb0ELb0EEENS1_21CollectiveEpilogueFwdINS6_IJSA_NS7_ILi256EEESB_EEES9_SE_SG_Li256ELb1ELb1ELb0ELb0EEENS1_36VarlenDynamicPersistentTileSchedulerILi128ELi96ELi256ELi128ELb0ELb1ELb1ELb1ELb0ELb1EEEEEEEEEvNT_6ParamsE --------------------------
	.section	.nv.constant0._ZN7cutlass13device_kernelIN5flash11enable_sm90INS1_16FlashAttnFwdSm90INS1_25CollectiveMainloopFwdSm90ILi2EN4cute5tupleIJNS5_1CILi1EEES8_S8_EEENS6_IJNS7_ILi128EEENS7_ILi96EEENS7_ILi64EEEEEELi256ENS_6half_tEfNS_4arch4Sm90ELb0ELb1ELb0ELb1ELb1ELb0ELb0ELb1ELb0ELb1ELb0ELb0EEENS1_21CollectiveEpilogueFwdINS6_IJSA_NS7_ILi256EEESB_EEES9_SE_SG_Li256ELb1ELb1ELb0ELb0EEENS1_36VarlenDynamicPersistentTileSchedulerILi128ELi96ELi256ELi128ELb0ELb1ELb1ELb1ELb0ELb1EEEEEEEEEvNT_6ParamsE,"a",@progbits
	.sectionflags	@""
	.align	4
.nv.constant0._ZN7cutlass13device_kernelIN5flash11enable_sm90INS1_16FlashAttnFwdSm90INS1_25CollectiveMainloopFwdSm90ILi2EN4cute5tupleIJNS5_1CILi1EEES8_S8_EEENS6_IJNS7_ILi128EEENS7_ILi96EEENS7_ILi64EEEEEELi256ENS_6half_tEfNS_4arch4Sm90ELb0ELb1ELb0ELb1ELb1ELb0ELb0ELb1ELb0ELb1ELb0ELb0EEENS1_21CollectiveEpilogueFwdINS6_IJSA_NS7_ILi256EEESB_EEES9_SE_SG_Li256ELb1ELb1ELb0ELb0EEENS1_36VarlenDynamicPersistentTileSchedulerILi128ELi96ELi256ELi128ELb0ELb1ELb1ELb1ELb0ELb1EEEEEEEEEvNT_6ParamsE:
	.zero		3584


//--------------------- .nv.constant0._ZN7cutlass13device_kernelIN5flash11enable_sm90INS1_16FlashAttnFwdSm90INS1_25CollectiveMainloopFwdSm90ILi2EN4cute5tupleIJNS5_1CILi1EEES8_S8_EEENS6_IJNS7_ILi128EEENS7_ILi96EEENS7_ILi64EEEEEELi256ENS_6half_tEfNS_4arch4Sm90ELb0ELb1ELb0ELb1ELb1ELb1ELb0ELb1ELb0ELb1ELb0ELb0EEENS1_21CollectiveEpilogueFwdINS6_IJSA_NS7_ILi256EEESB_EEES9_SE_SG_Li256ELb1ELb1ELb0ELb0EEENS1_36VarlenDynamicPersistentTileSchedulerILi128ELi96ELi256ELi128ELb0ELb1ELb1ELb1ELb0ELb1EEEEEEEEEvNT_6ParamsE --------------------------
	.section	.nv.constant0._ZN7cutlass13device_kernelIN5flash11enable_sm90INS1_16FlashAttnFwdSm90INS1_25CollectiveMainloopFwdSm90ILi2EN4cute5tupleIJNS5_1CILi1EEES8_S8_EEENS6_IJNS7_ILi128EEENS7_ILi96EEENS7_ILi64EEEEEELi256ENS_6half_tEfNS_4arch4Sm90ELb0ELb1ELb0ELb1ELb1ELb1ELb0ELb1ELb0ELb1ELb0ELb0EEENS1_21CollectiveEpilogueFwdINS6_IJSA_NS7_ILi256EEESB_EEES9_SE_SG_Li256ELb1ELb1ELb0ELb0EEENS1_36VarlenDynamicPersistentTileSchedulerILi128ELi96ELi256ELi128ELb0ELb1ELb1ELb1ELb0ELb1EEEEEEEEEvNT_6ParamsE,"a",@progbits
	.sectionflags	@""
	.align	4
.nv.constant0._ZN7cutlass13device_kernelIN5flash11enable_sm90INS1_16FlashAttnFwdSm90INS1_25CollectiveMainloopFwdSm90ILi2EN4cute5tupleIJNS5_1CILi1EEES8_S8_EEENS6_IJNS7_ILi128EEENS7_ILi96EEENS7_ILi64EEEEEELi256ENS_6half_tEfNS_4arch4Sm90ELb0ELb1ELb0ELb1ELb1ELb1ELb0ELb1ELb0ELb1ELb0ELb0EEENS1_21CollectiveEpilogueFwdINS6_IJSA_NS7_ILi256EEESB_EEES9_SE_SG_Li256ELb1ELb1ELb0ELb0EEENS1_36VarlenDynamicPersistentTileSchedulerILi128ELi96ELi256ELi128ELb0ELb1ELb1ELb1ELb0ELb1EEEEEEEEEvNT_6ParamsE:
	.zero		3584


//--------------------- .nv.constant0._ZN7cutlass13device_kernelIN5flash11enable_sm90INS1_16FlashAttnFwdSm90INS1_25CollectiveMainloopFwdSm90ILi2EN4cute5tupleIJNS5_1CILi1EEES8_S8_EEENS6_IJNS7_ILi128EEENS7_ILi96EEENS7_ILi64EEEEEELi256ENS_6half_tEfNS_4arch4Sm90ELb0ELb1ELb0ELb1ELb1ELb0ELb1ELb1ELb0ELb1ELb0ELb0EEENS1_21CollectiveEpilogueFwdINS6_IJSA_NS7_ILi256EEESB_EEES9_SE_SG_Li256ELb1ELb1ELb0ELb0EEENS1_36VarlenDynamicPersistentTileSchedulerILi128ELi96ELi256ELi128ELb0ELb1ELb1ELb1ELb0ELb1EEEEEEEEEvNT_6ParamsE --------------------------
	.section	.nv.constant0._ZN7cutlass13device_kernelIN5flash11enable_sm90INS1_16FlashAttnFwdSm90INS1_25CollectiveMainloopFwdSm90ILi2EN4cute5tupleIJNS5_1CILi1EEES8_S8_EEENS6_IJNS7_ILi128EEENS7_ILi96EEENS7_ILi64EEEEEELi256ENS_6half_tEfNS_4arch4Sm90ELb0ELb1ELb0ELb1ELb1ELb0ELb1ELb1ELb0ELb1ELb0ELb0EEENS1_21CollectiveEpilogueFwdINS6_IJSA_NS7_ILi256EEESB_EEES9_SE_SG_Li256ELb1ELb1ELb0ELb0EEENS1_36VarlenDynamicPersistentTileSchedulerILi128ELi96ELi256ELi128ELb0ELb1ELb1ELb1ELb0ELb1EEEEEEEEEvNT_6ParamsE,"a",@progbits
	.sectionflags	@""
	.align	4
.nv.constant0._ZN7cutlass13device_kernelIN5flash11enable_sm90INS1_16FlashAttnFwdSm90INS1_25CollectiveMainloopFwdSm90ILi2EN4cute5tupleIJNS5_1CILi1EEES8_S8_EEENS6_IJNS7_ILi128EEENS7_ILi96EEENS7_ILi64EEEEEELi256ENS_6half_tEfNS_4arch4Sm90ELb0ELb1ELb0ELb1ELb1ELb0ELb1ELb1ELb0ELb1ELb0ELb0EEENS1_21CollectiveEpilogueFwdINS6_IJSA_NS7_ILi256EEESB_EEES9_SE_SG_Li256ELb1ELb1ELb0ELb0EEENS1_36VarlenDynamicPersistentTileSchedulerILi128ELi96ELi256ELi128ELb0ELb1ELb1ELb1ELb0ELb1EEEEEEEEEvNT_6ParamsE:
	.zero		3840


//--------------------- .nv.constant0._ZN7cutlass13device_kernelIN5flash11enable_sm90INS1_16FlashAttnFwdSm90INS1_25CollectiveMainloopFwdSm90ILi2EN4cute5tupleIJNS5_1CILi1EEES8_S8_EEENS6_IJNS7_ILi128EEENS7_ILi96EEENS7_ILi64EEEEEELi256ENS_6half_tEfNS_4arch4Sm90ELb0ELb1ELb0ELb1ELb1ELb1ELb1ELb1ELb0ELb1ELb0ELb0EEENS1_21CollectiveEpilogueFwdINS6_IJSA_NS7_ILi256EEESB_EEES9_SE_SG_Li256ELb1ELb1ELb0ELb0EEENS1_36VarlenDynamicPersistentTileSchedulerILi128ELi96ELi256ELi128ELb0ELb1ELb1ELb1ELb0ELb1EEEEEEEEEvNT_6ParamsE --------------------------
	.section	.nv.constant0._ZN7cutlass13device_kernelIN5flash11enable_sm90INS1_16FlashAttnFwdSm90INS1_25CollectiveMainloopFwdSm90ILi2EN4cute5tupleIJNS5_1CILi1EEES8_S8_EEENS6_IJNS7_ILi128EEENS7_ILi96EEENS7_ILi64EEEEEELi256ENS_6half_tEfNS_4arch4Sm90ELb0ELb1ELb0ELb1ELb1ELb1ELb1ELb1ELb0ELb1ELb0ELb0EEENS1_21CollectiveEpilogueFwdINS6_IJSA_NS7_ILi256EEESB_EEES9_SE_SG_Li256ELb1ELb1ELb0ELb0EEENS1_36VarlenDynamicPersistentTileSchedulerILi128ELi96ELi256ELi128ELb0ELb1ELb1ELb1ELb0ELb1EEEEEEEEEvNT_6ParamsE,"a",@progbits
	.sectionflags	@""
	.align	4
.nv.constant0._ZN7cutlass13device_kernelIN5flash11enable_sm90INS1_16FlashAttnFwdSm90INS1_25CollectiveMainloopFwdSm90ILi2EN4cute5tupleIJNS5_1CILi1EEES8_S8_EEENS6_IJNS7_ILi128EEENS7_ILi96EEENS7_ILi64EEEEEELi256ENS_6half_tEfNS_4arch4Sm90ELb0ELb1ELb0ELb1ELb1ELb1ELb1ELb1ELb0ELb1ELb0ELb0EEENS1_21CollectiveEpilogueFwdINS6_IJSA_NS7_ILi256EEESB_EEES9_SE_SG_Li256ELb1ELb1ELb0ELb0EEENS1_36VarlenDynamicPersistentTileSchedulerILi128ELi96ELi256ELi128ELb0ELb1ELb1ELb1ELb0ELb1EEEEEEEEEvNT_6ParamsE:
	.zero		3840


//--------------------- .nv.constant0._ZN7cutlass13device_kernelIN5flash11enable_sm90INS1_16FlashAttnFwdSm90INS1_25CollectiveMainloopFwdSm90ILi2EN4cute5tupleIJNS5_1CILi1EEES8_S8_EEENS6_IJNS7_ILi128EEENS7_ILi96EEENS7_ILi64EEEEEELi256ENS_6half_tEfNS_4arch4Sm90ELb1ELb0ELb0ELb0ELb1ELb0ELb0ELb1ELb0ELb1ELb0ELb0EEENS1_21CollectiveEpilogueFwdINS6_IJSA_NS7_ILi256EEESB_EEES9_SE_SG_Li256ELb0ELb1ELb0ELb0EEENS1_30DynamicPersistentTileSchedulerILi256ELi128ELb0ELb1ELb1EEEEEEEEEvNT_6ParamsE --------------------------
	.section	.nv.constant0._ZN7cutlass13device_kernelIN5flash11enable_sm90INS1_16FlashAttnFwdSm90INS1_25CollectiveMainloopFwdSm90ILi2EN4cute5tupleIJNS5_1CILi1EEES8_S8_EEENS6_IJNS7_ILi128EEENS7_ILi96EEENS7_ILi64EEEEEELi256ENS_6half_tEfNS_4arch4Sm90ELb1ELb0ELb0ELb0ELb1ELb0ELb0ELb1ELb0ELb1ELb0ELb0EEENS1_21CollectiveEpilogueFwdINS6_IJSA_NS7_ILi256EEESB_EEES9_SE_SG_Li256ELb0ELb1ELb0ELb0EEENS1_30DynamicPersistentTileSchedulerILi256ELi128ELb0ELb1ELb1EEEEEEEEEvNT_6ParamsE,"a",@progbits
	.sectionflags	@""
	.align	4
.nv.constant0._ZN7cutlass13device_kernelIN5flash11enable_sm90INS1_16FlashAttnFwdSm90INS1_25CollectiveMainloopFwdSm90ILi2EN4cute5tupleIJNS5_1CILi1EEES8_S8_EEENS6_IJNS7_ILi128EEENS7_ILi96EEENS7_ILi64EEEEEELi256ENS_6half_tEfNS_4arch4Sm90ELb1ELb0ELb0ELb0ELb1ELb0ELb0ELb1ELb0ELb1ELb0ELb0EEENS1_21CollectiveEpilogueFwdINS6_IJSA_NS7_ILi256EEESB_EEES9_SE_SG_Li256ELb0ELb1ELb0ELb0EEENS1_30DynamicPersistentTileSchedulerILi256ELi128ELb0ELb1ELb1EEEEEEEEEvNT_6ParamsE:
	.zero		3584


//--------------------- .nv.constant0._ZN7cutlass13device_kernelIN5flash11enable_sm90INS1_16FlashAttnFwdSm90INS1_25CollectiveMainloopFwdSm90ILi2EN4cute5tupleIJNS5_1CILi1EEES8_S8_EEENS6_IJNS7_ILi128EEENS7_ILi96EEENS7_ILi64EEEEEELi256ENS_6half_tEfNS_4arch4Sm90ELb1ELb0ELb0ELb0ELb1ELb0ELb1ELb1ELb0ELb1ELb0ELb0EEENS1_21CollectiveEpilogueFwdINS6_IJSA_NS7_ILi256EEESB_EEES9_SE_SG_Li256ELb0ELb1ELb0ELb0EEENS1_30DynamicPersistentTileSchedulerILi256ELi128ELb0ELb1ELb1EEEEEEEEEvNT_6ParamsE --------------------------
	.section	.nv.constant0._ZN7cutlass13device_kernelIN5flash11enable_sm90INS1_16FlashAttnFwdSm90INS1_25CollectiveMainloopFwdSm90ILi2EN4cute5tupleIJNS5_1CILi1EEES8_S8_EEENS6_IJNS7_ILi128EEENS7_ILi96EEENS7_ILi64EEEEEELi256ENS_6half_tEfNS_4arch4Sm90ELb1ELb0ELb0ELb0ELb1ELb0ELb1ELb1ELb0ELb1ELb0ELb0EEENS1_21CollectiveEpilogueFwdINS6_IJSA_NS7_ILi256EEESB_EEES9_SE_SG_Li256ELb0ELb1ELb0ELb0EEENS1_30DynamicPersistentTileSchedulerILi256ELi128ELb0ELb1ELb1EEEEEEEEEvNT_6ParamsE,"a",@progbits
	.sectionflags	@""
	.align	4
.nv.constant0._ZN7cutlass13device_kernelIN5flash11enable_sm90INS1_16FlashAttnFwdSm90INS1_25CollectiveMainloopFwdSm90ILi2EN4cute5tupleIJNS5_1CILi1EEES8_S8_EEENS6_IJNS7_ILi128EEENS7_ILi96EEENS7_ILi64EEEEEELi256ENS_6half_tEfNS_4arch4Sm90ELb1ELb0ELb0ELb0ELb1ELb0ELb1ELb1ELb0ELb1ELb0ELb0EEENS1_21CollectiveEpilogueFwdINS6_IJSA_NS7_ILi256EEESB_EEES9_SE_SG_Li256ELb0ELb1ELb0ELb0EEENS1_30DynamicPersistentTileSchedulerILi256ELi128ELb0ELb1ELb1EEEEEEEEEvNT_6ParamsE:
	.zero		3840


//--------------------- .nv.constant0._ZN7cutlass13device_kernelIN5flash11enable_sm90INS1_16FlashAttnFwdSm90INS1_25CollectiveMainloopFwdSm90ILi2EN4cute5tupleIJNS5_1CILi1EEES8_S8_EEENS6_IJNS7_ILi128EEENS7_ILi96EEENS7_ILi64EEEEEELi256ENS_6half_tEfNS_4arch4Sm90ELb1ELb0ELb0ELb1ELb1ELb0ELb0ELb1ELb0ELb1ELb0ELb0EEENS1_21CollectiveEpilogueFwdINS6_IJSA_NS7_ILi256EEESB_EEES9_SE_SG_Li256ELb1ELb1ELb0ELb0EEENS1_36VarlenDynamicPersistentTileSchedulerILi128ELi96ELi256ELi128ELb0ELb1ELb1ELb1ELb1ELb1EEEEEEEEEvNT_6ParamsE --------------------------
	.section	.nv.constant0._ZN7cutlass13device_kernelIN5flash11enable_sm90INS1_16FlashAttnFwdSm90INS1_25CollectiveMainloopFwdSm90ILi2EN4cute5tupleIJNS5_1CILi1EEES8_S8_EEENS6_IJNS7_ILi128EEENS7_ILi96EEENS7_ILi64EEEEEELi256ENS_6half_tEfNS_4arch4Sm90ELb1ELb0ELb0ELb1ELb1ELb0ELb0ELb1ELb0ELb1ELb0ELb0EEENS1_21CollectiveEpilogueFwdINS6_IJSA_NS7_ILi256EEESB_EEES9_SE_SG_Li256ELb1ELb1ELb0ELb0EEENS1_36VarlenDynamicPersistentTileSchedulerILi128ELi96ELi256ELi128ELb0ELb1ELb1ELb1ELb1ELb1EEEEEEEEEvNT_6ParamsE,"a",@progbits
	.sectionflags	@""
	.align	4
.nv.constant0._ZN7cutlass13device_kernelIN5flash11enable_sm90INS1_16FlashAttnFwdSm90INS1_25CollectiveMainloopFwdSm90ILi2EN4cute5tupleIJNS5_1CILi1EEES8_S8_EEENS6_IJNS7_ILi128EEENS7_ILi96EEENS7_ILi64EEEEEELi256ENS_6half_tEfNS_4arch4Sm90ELb1ELb0ELb0ELb1ELb1ELb0ELb0ELb1ELb0ELb1ELb0ELb0EEENS1_21CollectiveEpilogueFwdINS6_IJSA_NS7_ILi256EEESB_EEES9_SE_SG_Li256ELb1ELb1ELb0ELb0EEENS1_36VarlenDynamicPersistentTileSchedulerILi128ELi96ELi256ELi128ELb0ELb1ELb1ELb1ELb1ELb1EEEEEEEEEvNT_6ParamsE:
	.zero		3584


//--------------------- .nv.constant0._ZN7cutlass13device_kernelIN5flash11enable_sm90INS1_16FlashAttnFwdSm90INS1_25CollectiveMainloopFwdSm90ILi2EN4cute5tupleIJNS5_1CILi1EEES8_S8_EEENS6_IJNS7_ILi128EEENS7_ILi96EEENS7_ILi64EEEEEELi256ENS_6half_tEfNS_4arch4Sm90ELb1ELb0ELb0ELb1ELb1ELb1ELb0ELb1ELb0ELb1ELb0ELb0EEENS1_21CollectiveEpilogueFwdINS6_IJSA_NS7_ILi256EEESB_EEES9_SE_SG_Li256ELb1ELb1ELb0ELb0EEENS1_36VarlenDynamicPersistentTileSchedulerILi128ELi96ELi256ELi128ELb0ELb1ELb1ELb1ELb1ELb1EEEEEEEEEvNT_6ParamsE --------------------------
	.section	.nv.constant0._ZN7cutlass13device_kernelIN5flash11enable_sm90INS1_16FlashAttnFwdSm90INS1_25CollectiveMainloopFwdSm90ILi2EN4cute5tupleIJNS5_1CILi1EEES8_S8_EEENS6_IJNS7_ILi128EEENS7_ILi96EEENS7_ILi64EEEEEELi256ENS_6half_tEfNS_4arch4Sm90ELb1ELb0ELb0ELb1ELb1ELb1ELb0ELb1ELb0ELb1ELb0ELb0EEENS1_21CollectiveEpilogueFwdINS6_IJSA_NS7_ILi256EEESB_EEES9_SE_SG_Li256ELb1ELb1ELb0ELb0EEENS1_36VarlenDynamicPersistentTileSchedulerILi128ELi96ELi256ELi128ELb0ELb1ELb1ELb1ELb1ELb1EEEEEEEEEvNT_6ParamsE,"a",@progbits
	.sectionflags	@""
	.align	4
.nv.constant0._ZN7cutlass13device_kernelIN5flash11enable_sm90INS1_16FlashAttnFwdSm90INS1_25CollectiveMainloopFwdSm90ILi2EN4cute5tupleIJNS5_1CILi1EEES8_S8_EEENS6_IJNS7_ILi128EEENS7_ILi96EEENS7_ILi64EEEEEELi256ENS_6half_tEfNS_4arch4Sm90ELb1ELb0ELb0ELb1ELb1ELb1ELb0ELb1ELb0ELb1ELb0ELb0EEENS1_21CollectiveEpilogueFwdINS6_IJSA_NS7_ILi256EEESB_EEES9_SE_SG_Li256ELb1ELb1ELb0ELb0EEENS1_36VarlenDynamicPersistentTileSchedulerILi128ELi96ELi256ELi128ELb0ELb1ELb1ELb1ELb1ELb1EEEEEEEEEvNT_6ParamsE:
	.zero		3584


//--------------------- .nv.constant0._ZN7cutlass13device_kernelIN5flash11enable_sm90INS1_16FlashAttnFwdSm90INS1_25CollectiveMainloopFwdSm90ILi2EN4cute5tupleIJNS5_1CILi1EEES8_S8_EEENS6_IJNS7_ILi128EEENS7_ILi96EEENS7_ILi64EEEEEELi256ENS_6half_tEfNS_4arch4Sm90ELb1ELb0ELb0ELb1ELb1ELb0ELb1ELb1ELb0ELb1ELb0ELb0EEENS1_21CollectiveEpilogueFwdINS6_IJSA_NS7_ILi256EEESB_EEES9_SE_SG_Li256ELb1ELb1ELb0ELb0EEENS1_36VarlenDynamicPersistentTileSchedulerILi128ELi96ELi256ELi128ELb0ELb1ELb1ELb1ELb1ELb1EEEEEEEEEvNT_6ParamsE --------------------------
	.section	.nv.constant0._ZN7cutlass13device_kernelIN5flash11enable_sm90INS1_16FlashAttnFwdSm90INS1_25CollectiveMainloopFwdSm90ILi2EN4cute5tupleIJNS5_1CILi1EEES8_S8_EEENS6_IJNS7_ILi128EEENS7_ILi96EEENS7_ILi64EEEEEELi256ENS_6half_tEfNS_4arch4Sm90ELb1ELb0ELb0ELb1ELb1ELb0ELb1ELb1ELb0ELb1ELb0ELb0EEENS1_21CollectiveEpilogueFwdINS6_IJSA_NS7_ILi256EEESB_EEES9_SE_SG_Li256ELb1ELb1ELb0ELb0EEENS1_36VarlenDynamicPersistentTileSchedulerILi128ELi96ELi256ELi128ELb0ELb1ELb1ELb1ELb1ELb1EEEEEEEEEvNT_6ParamsE,"a",@progbits
	.sectionflags	@""
	.align	4
.nv.constant0._ZN7cutlass13device_kernelIN5flash11enable_sm90INS1_16FlashAttnFwdSm90INS1_25CollectiveMainloopFwdSm90ILi2EN4cute5tupleIJNS5_1CILi1EEES8_S8_EEENS6_IJNS7_ILi128EEENS7_ILi96EEENS7_ILi64EEEEEELi256ENS_6half_tEfNS_4arch4Sm90ELb1ELb0ELb0ELb1ELb1ELb0ELb1ELb1ELb0ELb1ELb0ELb0EEENS1_21CollectiveEpilogueFwdINS6_IJSA_NS7_ILi256EEESB_EEES9_SE_SG_Li256ELb1ELb1ELb0ELb0EEENS1_36VarlenDynamicPersistentTileSchedulerILi128ELi96ELi256ELi128ELb0ELb1ELb1ELb1ELb1ELb1EEEEEEEEEvNT_6ParamsE:
	.zero		3840


//--------------------- .nv.constant0._ZN7cutlass13device_kernelIN5flash11enable_sm90INS1_16FlashAttnFwdSm90INS1_25CollectiveMainloopFwdSm90ILi2EN4cute5tupleIJNS5_1CILi1EEES8_S8_EEENS6_IJNS7_ILi128EEENS7_ILi96EEENS7_ILi64EEEEEELi256ENS_6half_tEfNS_4arch4Sm90ELb1ELb0ELb0ELb1ELb1ELb1ELb1ELb1ELb0ELb1ELb0ELb0EEENS1_21CollectiveEpilogueFwdINS6_IJSA_NS7_ILi256EEESB_EEES9_SE_SG_Li256ELb1ELb1ELb0ELb0EEENS1_36VarlenDynamicPersistentTileSchedulerILi128ELi96ELi256ELi128ELb0ELb1ELb1ELb1ELb1ELb1EEEEEEEEEvNT_6ParamsE --------------------------
	.section	.nv.constant0._ZN7cutlass13device_kernelIN5flash11enable_sm90INS1_16FlashAttnFwdSm90INS1_25CollectiveMainloopFwdSm90ILi2EN4cute5tupleIJNS5_1CILi1EEES8_S8_EEENS6_IJNS7_ILi128EEENS7_ILi96EEENS7_ILi64EEEEEELi256ENS_6half_tEfNS_4arch4Sm90ELb1ELb0ELb0ELb1ELb1ELb1ELb1ELb1ELb0ELb1ELb0ELb0EEENS1_21CollectiveEpilogueFwdINS6_IJSA_NS7_ILi256EEESB_EEES9_SE_SG_Li256ELb1ELb1ELb0ELb0EEENS1_36VarlenDynamicPersistentTileSchedulerILi128ELi96ELi256ELi128ELb0ELb1ELb1ELb1ELb1ELb1EEEEEEEEEvNT_6ParamsE,"a",@progbits
	.sectionflags	@""
	.align	4
.nv.constant0._ZN7cutlass13device_kernelIN5flash11enable_sm90INS1_16FlashAttnFwdSm90INS1_25CollectiveMainloopFwdSm90ILi2EN4cute5tupleIJNS5_1CILi1EEES8_S8_EEENS6_IJNS7_ILi128EEENS7_ILi96EEENS7_ILi64EEEEEELi256ENS_6half_tEfNS_4arch4Sm90ELb1ELb0ELb0ELb1ELb1ELb1ELb1ELb1ELb0ELb1ELb0ELb0EEENS1_21CollectiveEpilogueFwdINS6_IJSA_NS7_ILi256EEESB_EEES9_SE_SG_Li256ELb1ELb1ELb0ELb0EEENS1_36VarlenDynamicPersistentTileSchedulerILi128ELi96ELi256ELi128ELb0ELb1ELb1ELb1ELb1ELb1EEEEEEEEEvNT_6ParamsE:
	.zero		3840


//--------------------- SYMBOLS --------------------------

	.type		.nv.reservedSmem.offset0,@object
	.size		.nv.reservedSmem.offset0,0x4
